//
// Generated by NVIDIA NVVM Compiler
//
// Compiler Build ID: CL-36424714
// Cuda compilation tools, release 13.0, V13.0.88
// Based on NVVM 20.0.0
//

.version 9.0
.target sm_100
.address_size 64

	// .globl	_Z16MH_simple_kerneliPiPfP5datumiiS0_S0_i
.global .align 4 .b8 __cudart_i2opi_f[24] = {65, 144, 67, 60, 153, 149, 98, 219, 192, 221, 52, 245, 209, 87, 39, 252, 41, 21, 68, 78, 110, 131, 249, 162};

.visible .entry _Z16MH_simple_kerneliPiPfP5datumiiS0_S0_i(
	.param .u32 _Z16MH_simple_kerneliPiPfP5datumiiS0_S0_i_param_0,
	.param .u64 .ptr .align 1 _Z16MH_simple_kerneliPiPfP5datumiiS0_S0_i_param_1,
	.param .u64 .ptr .align 1 _Z16MH_simple_kerneliPiPfP5datumiiS0_S0_i_param_2,
	.param .u64 .ptr .align 1 _Z16MH_simple_kerneliPiPfP5datumiiS0_S0_i_param_3,
	.param .u32 _Z16MH_simple_kerneliPiPfP5datumiiS0_S0_i_param_4,
	.param .u32 _Z16MH_simple_kerneliPiPfP5datumiiS0_S0_i_param_5,
	.param .u64 .ptr .align 1 _Z16MH_simple_kerneliPiPfP5datumiiS0_S0_i_param_6,
	.param .u64 .ptr .align 1 _Z16MH_simple_kerneliPiPfP5datumiiS0_S0_i_param_7,
	.param .u32 _Z16MH_simple_kerneliPiPfP5datumiiS0_S0_i_param_8
)
{
	.local .align 16 .b8 	__local_depot0[96];
	.reg .b64 	%SP;
	.reg .b64 	%SPL;
	.reg .pred 	%p<792>;
	.reg .b32 	%r<970>;
	.reg .b32 	%f<2906>;
	.reg .b64 	%rd<249>;
	.reg .b64 	%fd<52>;

	mov.u64 	%SPL, __local_depot0;
	ld.param.u32 	%r212, [_Z16MH_simple_kerneliPiPfP5datumiiS0_S0_i_param_0];
	ld.param.u64 	%rd76, [_Z16MH_simple_kerneliPiPfP5datumiiS0_S0_i_param_1];
	ld.param.u64 	%rd73, [_Z16MH_simple_kerneliPiPfP5datumiiS0_S0_i_param_2];
	ld.param.u64 	%rd77, [_Z16MH_simple_kerneliPiPfP5datumiiS0_S0_i_param_3];
	ld.param.u32 	%r213, [_Z16MH_simple_kerneliPiPfP5datumiiS0_S0_i_param_4];
	ld.param.u32 	%r215, [_Z16MH_simple_kerneliPiPfP5datumiiS0_S0_i_param_8];
	cvta.to.global.u64 	%rd1, %rd76;
	cvta.to.global.u64 	%rd2, %rd77;
	add.u64 	%rd3, %SPL, 0;
	add.u64 	%rd4, %SPL, 0;
	add.u64 	%rd5, %SPL, 32;
	add.u64 	%rd6, %SPL, 32;
	add.u64 	%rd7, %SPL, 32;
	add.u64 	%rd8, %SPL, 32;
	add.u64 	%rd9, %SPL, 0;
	add.u64 	%rd10, %SPL, 0;
	add.u64 	%rd11, %SPL, 32;
	add.u64 	%rd12, %SPL, 0;
	add.u64 	%rd13, %SPL, 0;
	add.u64 	%rd14, %SPL, 32;
	mov.u32 	%r216, %ctaid.x;
	mov.u32 	%r217, %ntid.x;
	mov.u32 	%r218, %tid.x;
	mad.lo.s32 	%r1, %r216, %r217, %r218;
	setp.ge.s32 	%p1, %r1, %r212;
	@%p1 bra 	$L__BB0_706;
	shl.b32 	%r221, %r212, 1;
	add.s32 	%r2, %r221, %r1;
	mul.wide.s32 	%rd90, %r2, 4;
	add.s64 	%rd15, %rd1, %rd90;
	ld.global.u32 	%r219, [%rd15];
	mov.f32 	%f1, 0f3F800000;
	setp.gt.u32 	%p2, %r219, 24;
	@%p2 bra 	$L__BB0_2;
	bra.uni 	$L__BB0_4;
$L__BB0_2:
	setp.eq.s32 	%p5, %r219, -99;
	@%p5 bra 	$L__BB0_3;
	bra.uni 	$L__BB0_7;
$L__BB0_3:
	mov.f32 	%f1, 0f40000000;
	bra.uni 	$L__BB0_8;
$L__BB0_4:
	mov.b32 	%r222, 1;
	shl.b32 	%r223, %r222, %r219;
	and.b32  	%r224, %r223, 33469059;
	setp.ne.s32 	%p3, %r224, 0;
	@%p3 bra 	$L__BB0_3;
	mov.b32 	%r225, 1;
	shl.b32 	%r226, %r225, %r219;
	and.b32  	%r227, %r226, 85360;
	setp.ne.s32 	%p4, %r227, 0;
	@%p4 bra 	$L__BB0_6;
	bra.uni 	$L__BB0_8;
$L__BB0_6:
	mov.f32 	%f1, 0f40400000;
	bra.uni 	$L__BB0_8;
$L__BB0_7:
	mov.f32 	%f1, 0f7FFFFFFF;
$L__BB0_8:
	sub.s32 	%r230, %r2, %r212;
	mul.wide.s32 	%rd91, %r230, 4;
	add.s64 	%rd16, %rd1, %rd91;
	ld.global.u32 	%r228, [%rd16];
	mov.f32 	%f2, 0f3F800000;
	setp.gt.u32 	%p6, %r228, 24;
	@%p6 bra 	$L__BB0_9;
	bra.uni 	$L__BB0_11;
$L__BB0_9:
	setp.eq.s32 	%p9, %r228, -99;
	@%p9 bra 	$L__BB0_10;
	bra.uni 	$L__BB0_14;
$L__BB0_10:
	mov.f32 	%f2, 0f40000000;
	bra.uni 	$L__BB0_15;
$L__BB0_11:
	mov.b32 	%r231, 1;
	shl.b32 	%r232, %r231, %r228;
	and.b32  	%r233, %r232, 33469059;
	setp.ne.s32 	%p7, %r233, 0;
	@%p7 bra 	$L__BB0_10;
	mov.b32 	%r234, 1;
	shl.b32 	%r235, %r234, %r228;
	and.b32  	%r236, %r235, 85360;
	setp.ne.s32 	%p8, %r236, 0;
	@%p8 bra 	$L__BB0_13;
	bra.uni 	$L__BB0_15;
$L__BB0_13:
	mov.f32 	%f2, 0f40400000;
	bra.uni 	$L__BB0_15;
$L__BB0_14:
	mov.f32 	%f2, 0f7FFFFFFF;
$L__BB0_15:
	mul.wide.s32 	%rd92, %r1, 4;
	add.s64 	%rd17, %rd1, %rd92;
	ld.global.u32 	%r237, [%rd17];
	setp.gt.s32 	%p10, %r237, 11;
	@%p10 bra 	$L__BB0_38;
	setp.gt.s32 	%p28, %r237, 4;
	@%p28 bra 	$L__BB0_26;
	setp.gt.s32 	%p38, %r237, 1;
	@%p38 bra 	$L__BB0_22;
	setp.eq.s32 	%p42, %r237, -99;
	@%p42 bra 	$L__BB0_73;
	setp.eq.s32 	%p43, %r237, 0;
	@%p43 bra 	$L__BB0_72;
	setp.eq.s32 	%p44, %r237, 1;
	@%p44 bra 	$L__BB0_21;
	bra.uni 	$L__BB0_74;
$L__BB0_21:
	add.f32 	%f2860, %f2, 0f3F800000;
	bra.uni 	$L__BB0_75;
$L__BB0_22:
	setp.eq.s32 	%p39, %r237, 2;
	mov.f32 	%f2860, %f2;
	@%p39 bra 	$L__BB0_75;
	setp.eq.s32 	%p40, %r237, 3;
	mov.f32 	%f2860, %f1;
	@%p40 bra 	$L__BB0_75;
	setp.eq.s32 	%p41, %r237, 4;
	@%p41 bra 	$L__BB0_25;
	bra.uni 	$L__BB0_74;
$L__BB0_25:
	add.f32 	%f404, %f2, 0f3F800000;
	add.f32 	%f2860, %f404, %f1;
	bra.uni 	$L__BB0_75;
$L__BB0_26:
	setp.gt.s32 	%p29, %r237, 7;
	@%p29 bra 	$L__BB0_31;
	setp.eq.s32 	%p35, %r237, 5;
	@%p35 bra 	$L__BB0_71;
	setp.eq.s32 	%p36, %r237, 6;
	@%p36 bra 	$L__BB0_70;
	setp.eq.s32 	%p37, %r237, 7;
	@%p37 bra 	$L__BB0_30;
	bra.uni 	$L__BB0_74;
$L__BB0_30:
	add.f32 	%f2860, %f2, 0f3F800000;
	bra.uni 	$L__BB0_75;
$L__BB0_31:
	setp.gt.s32 	%p30, %r237, 9;
	@%p30 bra 	$L__BB0_35;
	setp.eq.s32 	%p33, %r237, 8;
	@%p33 bra 	$L__BB0_69;
	setp.eq.s32 	%p34, %r237, 9;
	@%p34 bra 	$L__BB0_34;
	bra.uni 	$L__BB0_74;
$L__BB0_34:
	add.f32 	%f2860, %f2, 0f3F800000;
	bra.uni 	$L__BB0_75;
$L__BB0_35:
	setp.eq.s32 	%p31, %r237, 10;
	@%p31 bra 	$L__BB0_68;
	setp.eq.s32 	%p32, %r237, 11;
	@%p32 bra 	$L__BB0_37;
	bra.uni 	$L__BB0_74;
$L__BB0_37:
	add.f32 	%f399, %f2, 0f3F800000;
	add.f32 	%f2860, %f399, %f1;
	bra.uni 	$L__BB0_75;
$L__BB0_38:
	setp.gt.s32 	%p11, %r237, 17;
	@%p11 bra 	$L__BB0_48;
	setp.gt.s32 	%p21, %r237, 14;
	@%p21 bra 	$L__BB0_44;
	setp.eq.s32 	%p25, %r237, 12;
	@%p25 bra 	$L__BB0_67;
	setp.eq.s32 	%p26, %r237, 13;
	@%p26 bra 	$L__BB0_66;
	setp.eq.s32 	%p27, %r237, 14;
	@%p27 bra 	$L__BB0_43;
	bra.uni 	$L__BB0_74;
$L__BB0_43:
	add.f32 	%f398, %f2, 0f3F800000;
	add.f32 	%f2860, %f398, %f1;
	bra.uni 	$L__BB0_75;
$L__BB0_44:
	setp.eq.s32 	%p22, %r237, 15;
	@%p22 bra 	$L__BB0_65;
	setp.eq.s32 	%p23, %r237, 16;
	@%p23 bra 	$L__BB0_64;
	setp.eq.s32 	%p24, %r237, 17;
	@%p24 bra 	$L__BB0_47;
	bra.uni 	$L__BB0_74;
$L__BB0_47:
	add.f32 	%f2860, %f2, 0f3F800000;
	bra.uni 	$L__BB0_75;
$L__BB0_48:
	setp.gt.s32 	%p12, %r237, 20;
	@%p12 bra 	$L__BB0_53;
	setp.eq.s32 	%p18, %r237, 18;
	@%p18 bra 	$L__BB0_63;
	setp.eq.s32 	%p19, %r237, 19;
	@%p19 bra 	$L__BB0_62;
	setp.eq.s32 	%p20, %r237, 20;
	@%p20 bra 	$L__BB0_52;
	bra.uni 	$L__BB0_74;
$L__BB0_52:
	add.f32 	%f2860, %f2, 0f3F800000;
	bra.uni 	$L__BB0_75;
$L__BB0_53:
	setp.gt.s32 	%p13, %r237, 22;
	@%p13 bra 	$L__BB0_57;
	setp.eq.s32 	%p16, %r237, 21;
	@%p16 bra 	$L__BB0_61;
	setp.eq.s32 	%p17, %r237, 22;
	@%p17 bra 	$L__BB0_56;
	bra.uni 	$L__BB0_74;
$L__BB0_56:
	add.f32 	%f2860, %f2, 0f3F800000;
	bra.uni 	$L__BB0_75;
$L__BB0_57:
	setp.eq.s32 	%p14, %r237, 23;
	@%p14 bra 	$L__BB0_60;
	setp.ne.s32 	%p15, %r237, 24;
	@%p15 bra 	$L__BB0_74;
	add.f32 	%f2860, %f2, 0f3F800000;
	bra.uni 	$L__BB0_75;
$L__BB0_60:
	add.f32 	%f2860, %f2, 0f3F800000;
	bra.uni 	$L__BB0_75;
$L__BB0_61:
	add.f32 	%f2860, %f2, 0f3F800000;
	bra.uni 	$L__BB0_75;
$L__BB0_62:
	add.f32 	%f2860, %f2, 0f3F800000;
	bra.uni 	$L__BB0_75;
$L__BB0_63:
	add.f32 	%f2860, %f2, 0f3F800000;
	bra.uni 	$L__BB0_75;
$L__BB0_64:
	add.f32 	%f397, %f1, 0f3F800000;
	add.f32 	%f2860, %f2, %f397;
	bra.uni 	$L__BB0_75;
$L__BB0_65:
	add.f32 	%f2860, %f2, 0f3F800000;
	bra.uni 	$L__BB0_75;
$L__BB0_66:
	add.f32 	%f2860, %f2, 0f3F800000;
	bra.uni 	$L__BB0_75;
$L__BB0_67:
	add.f32 	%f2860, %f2, 0f3F800000;
	bra.uni 	$L__BB0_75;
$L__BB0_68:
	add.f32 	%f400, %f2, 0f3F800000;
	add.f32 	%f2860, %f400, %f1;
	bra.uni 	$L__BB0_75;
$L__BB0_69:
	add.f32 	%f401, %f2, 0f3F800000;
	add.f32 	%f2860, %f401, %f1;
	bra.uni 	$L__BB0_75;
$L__BB0_70:
	add.f32 	%f402, %f1, 0f3F800000;
	add.f32 	%f2860, %f2, %f402;
	bra.uni 	$L__BB0_75;
$L__BB0_71:
	add.f32 	%f403, %f2, 0f3F800000;
	add.f32 	%f2860, %f403, %f1;
	bra.uni 	$L__BB0_75;
$L__BB0_72:
	add.f32 	%f2860, %f2, 0f3F800000;
	bra.uni 	$L__BB0_75;
$L__BB0_73:
	add.f32 	%f2860, %f2, 0f3F800000;
	bra.uni 	$L__BB0_75;
$L__BB0_74:
	mov.f32 	%f2860, 0f7FFFFFFF;
$L__BB0_75:
	cvta.to.global.u64 	%rd93, %rd73;
	add.s64 	%rd18, %rd93, %rd92;
	ld.global.f32 	%f407, [%rd18];
	mul.f32 	%f408, %f407, %f407;
	div.rn.f32 	%f409, %f408, 0f41200000;
	add.f32 	%f410, %f409, 0f3F800000;
	setp.lt.f32 	%p45, %f410, 0f00800000;
	mul.f32 	%f411, %f410, 0f4B000000;
	selp.f32 	%f412, %f411, %f410, %p45;
	selp.f32 	%f413, 0fC1B80000, 0f00000000, %p45;
	mov.b32 	%r238, %f412;
	add.s32 	%r239, %r238, -1059760811;
	and.b32  	%r240, %r239, -8388608;
	sub.s32 	%r241, %r238, %r240;
	mov.b32 	%f414, %r241;
	cvt.rn.f32.s32 	%f415, %r240;
	fma.rn.f32 	%f416, %f415, 0f34000000, %f413;
	add.f32 	%f417, %f414, 0fBF800000;
	fma.rn.f32 	%f418, %f417, 0fBE055027, 0f3E1039F6;
	fma.rn.f32 	%f419, %f418, %f417, 0fBDF8CDCC;
	fma.rn.f32 	%f420, %f419, %f417, 0f3E0F2955;
	fma.rn.f32 	%f421, %f420, %f417, 0fBE2AD8B9;
	fma.rn.f32 	%f422, %f421, %f417, 0f3E4CED0B;
	fma.rn.f32 	%f423, %f422, %f417, 0fBE7FFF22;
	fma.rn.f32 	%f424, %f423, %f417, 0f3EAAAA78;
	fma.rn.f32 	%f425, %f424, %f417, 0fBF000000;
	mul.f32 	%f426, %f417, %f425;
	fma.rn.f32 	%f427, %f426, %f417, %f417;
	fma.rn.f32 	%f428, %f416, 0f3F317218, %f427;
	setp.gt.u32 	%p46, %r238, 2139095039;
	fma.rn.f32 	%f429, %f412, 0f7F800000, 0f7F800000;
	selp.f32 	%f430, %f429, %f428, %p46;
	setp.eq.f32 	%p47, %f412, 0f00000000;
	mov.f32 	%f431, 0fC05CA0CF;
	sub.f32 	%f432, %f431, %f430;
	selp.f32 	%f433, 0f7F800000, %f432, %p47;
	sub.f32 	%f434, %f433, %f2860;
	mul.wide.s32 	%rd19, %r212, 4;
	add.s64 	%rd20, %rd18, %rd19;
	ld.global.f32 	%f435, [%rd20];
	mul.f32 	%f436, %f435, %f435;
	div.rn.f32 	%f437, %f436, 0f41200000;
	add.f32 	%f438, %f437, 0f3F800000;
	setp.lt.f32 	%p48, %f438, 0f00800000;
	mul.f32 	%f439, %f438, 0f4B000000;
	selp.f32 	%f440, %f439, %f438, %p48;
	selp.f32 	%f441, 0fC1B80000, 0f00000000, %p48;
	mov.b32 	%r242, %f440;
	add.s32 	%r243, %r242, -1059760811;
	and.b32  	%r244, %r243, -8388608;
	sub.s32 	%r245, %r242, %r244;
	mov.b32 	%f442, %r245;
	cvt.rn.f32.s32 	%f443, %r244;
	fma.rn.f32 	%f444, %f443, 0f34000000, %f441;
	add.f32 	%f445, %f442, 0fBF800000;
	fma.rn.f32 	%f446, %f445, 0fBE055027, 0f3E1039F6;
	fma.rn.f32 	%f447, %f446, %f445, 0fBDF8CDCC;
	fma.rn.f32 	%f448, %f447, %f445, 0f3E0F2955;
	fma.rn.f32 	%f449, %f448, %f445, 0fBE2AD8B9;
	fma.rn.f32 	%f450, %f449, %f445, 0f3E4CED0B;
	fma.rn.f32 	%f451, %f450, %f445, 0fBE7FFF22;
	fma.rn.f32 	%f452, %f451, %f445, 0f3EAAAA78;
	fma.rn.f32 	%f453, %f452, %f445, 0fBF000000;
	mul.f32 	%f454, %f445, %f453;
	fma.rn.f32 	%f455, %f454, %f445, %f445;
	fma.rn.f32 	%f456, %f444, 0f3F317218, %f455;
	setp.gt.u32 	%p49, %r242, 2139095039;
	fma.rn.f32 	%f457, %f440, 0f7F800000, 0f7F800000;
	selp.f32 	%f458, %f457, %f456, %p49;
	setp.eq.f32 	%p50, %f440, 0f00000000;
	sub.f32 	%f459, %f431, %f458;
	selp.f32 	%f460, 0f7F800000, %f459, %p50;
	add.f32 	%f461, %f434, %f460;
	add.s64 	%rd21, %rd20, %rd19;
	ld.global.f32 	%f462, [%rd21];
	mul.f32 	%f463, %f462, %f462;
	div.rn.f32 	%f464, %f463, 0f41200000;
	add.f32 	%f465, %f464, 0f3F800000;
	setp.lt.f32 	%p51, %f465, 0f00800000;
	mul.f32 	%f466, %f465, 0f4B000000;
	selp.f32 	%f467, %f466, %f465, %p51;
	selp.f32 	%f468, 0fC1B80000, 0f00000000, %p51;
	mov.b32 	%r246, %f467;
	add.s32 	%r247, %r246, -1059760811;
	and.b32  	%r248, %r247, -8388608;
	sub.s32 	%r249, %r246, %r248;
	mov.b32 	%f469, %r249;
	cvt.rn.f32.s32 	%f470, %r248;
	fma.rn.f32 	%f471, %f470, 0f34000000, %f468;
	add.f32 	%f472, %f469, 0fBF800000;
	fma.rn.f32 	%f473, %f472, 0fBE055027, 0f3E1039F6;
	fma.rn.f32 	%f474, %f473, %f472, 0fBDF8CDCC;
	fma.rn.f32 	%f475, %f474, %f472, 0f3E0F2955;
	fma.rn.f32 	%f476, %f475, %f472, 0fBE2AD8B9;
	fma.rn.f32 	%f477, %f476, %f472, 0f3E4CED0B;
	fma.rn.f32 	%f478, %f477, %f472, 0fBE7FFF22;
	fma.rn.f32 	%f479, %f478, %f472, 0f3EAAAA78;
	fma.rn.f32 	%f480, %f479, %f472, 0fBF000000;
	mul.f32 	%f481, %f472, %f480;
	fma.rn.f32 	%f482, %f481, %f472, %f472;
	fma.rn.f32 	%f483, %f471, 0f3F317218, %f482;
	setp.gt.u32 	%p52, %r246, 2139095039;
	fma.rn.f32 	%f484, %f467, 0f7F800000, 0f7F800000;
	selp.f32 	%f485, %f484, %f483, %p52;
	setp.eq.f32 	%p53, %f467, 0f00000000;
	sub.f32 	%f486, %f431, %f485;
	selp.f32 	%f487, 0f7F800000, %f486, %p53;
	add.f32 	%f488, %f461, %f487;
	add.s64 	%rd22, %rd21, %rd19;
	ld.global.f32 	%f489, [%rd22];
	mul.f32 	%f490, %f489, %f489;
	div.rn.f32 	%f491, %f490, 0f41200000;
	add.f32 	%f492, %f491, 0f3F800000;
	setp.lt.f32 	%p54, %f492, 0f00800000;
	mul.f32 	%f493, %f492, 0f4B000000;
	selp.f32 	%f494, %f493, %f492, %p54;
	selp.f32 	%f495, 0fC1B80000, 0f00000000, %p54;
	mov.b32 	%r250, %f494;
	add.s32 	%r251, %r250, -1059760811;
	and.b32  	%r252, %r251, -8388608;
	sub.s32 	%r253, %r250, %r252;
	mov.b32 	%f496, %r253;
	cvt.rn.f32.s32 	%f497, %r252;
	fma.rn.f32 	%f498, %f497, 0f34000000, %f495;
	add.f32 	%f499, %f496, 0fBF800000;
	fma.rn.f32 	%f500, %f499, 0fBE055027, 0f3E1039F6;
	fma.rn.f32 	%f501, %f500, %f499, 0fBDF8CDCC;
	fma.rn.f32 	%f502, %f501, %f499, 0f3E0F2955;
	fma.rn.f32 	%f503, %f502, %f499, 0fBE2AD8B9;
	fma.rn.f32 	%f504, %f503, %f499, 0f3E4CED0B;
	fma.rn.f32 	%f505, %f504, %f499, 0fBE7FFF22;
	fma.rn.f32 	%f506, %f505, %f499, 0f3EAAAA78;
	fma.rn.f32 	%f507, %f506, %f499, 0fBF000000;
	mul.f32 	%f508, %f499, %f507;
	fma.rn.f32 	%f509, %f508, %f499, %f499;
	fma.rn.f32 	%f510, %f498, 0f3F317218, %f509;
	setp.gt.u32 	%p55, %r250, 2139095039;
	fma.rn.f32 	%f511, %f494, 0f7F800000, 0f7F800000;
	selp.f32 	%f512, %f511, %f510, %p55;
	setp.eq.f32 	%p56, %f494, 0f00000000;
	sub.f32 	%f513, %f431, %f512;
	selp.f32 	%f514, 0f7F800000, %f513, %p56;
	add.f32 	%f515, %f488, %f514;
	add.s64 	%rd23, %rd22, %rd19;
	ld.global.f32 	%f516, [%rd23];
	mul.f32 	%f517, %f516, %f516;
	div.rn.f32 	%f518, %f517, 0f41200000;
	add.f32 	%f519, %f518, 0f3F800000;
	setp.lt.f32 	%p57, %f519, 0f00800000;
	mul.f32 	%f520, %f519, 0f4B000000;
	selp.f32 	%f521, %f520, %f519, %p57;
	selp.f32 	%f522, 0fC1B80000, 0f00000000, %p57;
	mov.b32 	%r254, %f521;
	add.s32 	%r255, %r254, -1059760811;
	and.b32  	%r256, %r255, -8388608;
	sub.s32 	%r257, %r254, %r256;
	mov.b32 	%f523, %r257;
	cvt.rn.f32.s32 	%f524, %r256;
	fma.rn.f32 	%f525, %f524, 0f34000000, %f522;
	add.f32 	%f526, %f523, 0fBF800000;
	fma.rn.f32 	%f527, %f526, 0fBE055027, 0f3E1039F6;
	fma.rn.f32 	%f528, %f527, %f526, 0fBDF8CDCC;
	fma.rn.f32 	%f529, %f528, %f526, 0f3E0F2955;
	fma.rn.f32 	%f530, %f529, %f526, 0fBE2AD8B9;
	fma.rn.f32 	%f531, %f530, %f526, 0f3E4CED0B;
	fma.rn.f32 	%f532, %f531, %f526, 0fBE7FFF22;
	fma.rn.f32 	%f533, %f532, %f526, 0f3EAAAA78;
	fma.rn.f32 	%f534, %f533, %f526, 0fBF000000;
	mul.f32 	%f535, %f526, %f534;
	fma.rn.f32 	%f536, %f535, %f526, %f526;
	fma.rn.f32 	%f537, %f525, 0f3F317218, %f536;
	setp.gt.u32 	%p58, %r254, 2139095039;
	fma.rn.f32 	%f538, %f521, 0f7F800000, 0f7F800000;
	selp.f32 	%f539, %f538, %f537, %p58;
	setp.eq.f32 	%p59, %f521, 0f00000000;
	sub.f32 	%f540, %f431, %f539;
	selp.f32 	%f541, 0f7F800000, %f540, %p59;
	add.f32 	%f542, %f515, %f541;
	add.s64 	%rd24, %rd23, %rd19;
	ld.global.f32 	%f543, [%rd24];
	mul.f32 	%f544, %f543, %f543;
	div.rn.f32 	%f545, %f544, 0f41200000;
	add.f32 	%f546, %f545, 0f3F800000;
	setp.lt.f32 	%p60, %f546, 0f00800000;
	mul.f32 	%f547, %f546, 0f4B000000;
	selp.f32 	%f548, %f547, %f546, %p60;
	selp.f32 	%f549, 0fC1B80000, 0f00000000, %p60;
	mov.b32 	%r258, %f548;
	add.s32 	%r259, %r258, -1059760811;
	and.b32  	%r260, %r259, -8388608;
	sub.s32 	%r261, %r258, %r260;
	mov.b32 	%f550, %r261;
	cvt.rn.f32.s32 	%f551, %r260;
	fma.rn.f32 	%f552, %f551, 0f34000000, %f549;
	add.f32 	%f553, %f550, 0fBF800000;
	fma.rn.f32 	%f554, %f553, 0fBE055027, 0f3E1039F6;
	fma.rn.f32 	%f555, %f554, %f553, 0fBDF8CDCC;
	fma.rn.f32 	%f556, %f555, %f553, 0f3E0F2955;
	fma.rn.f32 	%f557, %f556, %f553, 0fBE2AD8B9;
	fma.rn.f32 	%f558, %f557, %f553, 0f3E4CED0B;
	fma.rn.f32 	%f559, %f558, %f553, 0fBE7FFF22;
	fma.rn.f32 	%f560, %f559, %f553, 0f3EAAAA78;
	fma.rn.f32 	%f561, %f560, %f553, 0fBF000000;
	mul.f32 	%f562, %f553, %f561;
	fma.rn.f32 	%f563, %f562, %f553, %f553;
	fma.rn.f32 	%f564, %f552, 0f3F317218, %f563;
	setp.gt.u32 	%p61, %r258, 2139095039;
	fma.rn.f32 	%f565, %f548, 0f7F800000, 0f7F800000;
	selp.f32 	%f566, %f565, %f564, %p61;
	setp.eq.f32 	%p62, %f548, 0f00000000;
	sub.f32 	%f567, %f431, %f566;
	selp.f32 	%f568, 0f7F800000, %f567, %p62;
	add.f32 	%f569, %f542, %f568;
	add.s64 	%rd25, %rd24, %rd19;
	ld.global.f32 	%f570, [%rd25];
	mul.f32 	%f571, %f570, %f570;
	div.rn.f32 	%f572, %f571, 0f41200000;
	add.f32 	%f573, %f572, 0f3F800000;
	setp.lt.f32 	%p63, %f573, 0f00800000;
	mul.f32 	%f574, %f573, 0f4B000000;
	selp.f32 	%f575, %f574, %f573, %p63;
	selp.f32 	%f576, 0fC1B80000, 0f00000000, %p63;
	mov.b32 	%r262, %f575;
	add.s32 	%r263, %r262, -1059760811;
	and.b32  	%r264, %r263, -8388608;
	sub.s32 	%r265, %r262, %r264;
	mov.b32 	%f577, %r265;
	cvt.rn.f32.s32 	%f578, %r264;
	fma.rn.f32 	%f579, %f578, 0f34000000, %f576;
	add.f32 	%f580, %f577, 0fBF800000;
	fma.rn.f32 	%f581, %f580, 0fBE055027, 0f3E1039F6;
	fma.rn.f32 	%f582, %f581, %f580, 0fBDF8CDCC;
	fma.rn.f32 	%f583, %f582, %f580, 0f3E0F2955;
	fma.rn.f32 	%f584, %f583, %f580, 0fBE2AD8B9;
	fma.rn.f32 	%f585, %f584, %f580, 0f3E4CED0B;
	fma.rn.f32 	%f586, %f585, %f580, 0fBE7FFF22;
	fma.rn.f32 	%f587, %f586, %f580, 0f3EAAAA78;
	fma.rn.f32 	%f588, %f587, %f580, 0fBF000000;
	mul.f32 	%f589, %f580, %f588;
	fma.rn.f32 	%f590, %f589, %f580, %f580;
	fma.rn.f32 	%f591, %f579, 0f3F317218, %f590;
	setp.gt.u32 	%p64, %r262, 2139095039;
	fma.rn.f32 	%f592, %f575, 0f7F800000, 0f7F800000;
	selp.f32 	%f593, %f592, %f591, %p64;
	setp.eq.f32 	%p65, %f575, 0f00000000;
	sub.f32 	%f594, %f431, %f593;
	selp.f32 	%f595, 0f7F800000, %f594, %p65;
	add.f32 	%f2901, %f569, %f595;
	setp.lt.s32 	%p66, %r213, 1;
	mov.f32 	%f2902, 0f00000000;
	@%p66 bra 	$L__BB0_201;
	mov.f32 	%f2861, 0f00000000;
	mov.b32 	%r890, 0;
$L__BB0_77:
	mul.wide.u32 	%rd95, %r890, 12;
	add.s64 	%rd26, %rd2, %rd95;
	ld.global.f32 	%f30, [%rd26];
	mov.b32 	%r891, 7;
$L__BB0_78:
	setp.lt.u32 	%p67, %r891, 4;
	@%p67 bra 	$L__BB0_80;
	mul.wide.u32 	%rd125, %r891, 4;
	add.s64 	%rd126, %rd14, %rd125;
	st.local.f32 	[%rd126], %f30;
	bra.uni 	$L__BB0_197;
$L__BB0_80:
	shl.b32 	%r269, %r891, 1;
	add.s32 	%r270, %r891, -1;
	mul.lo.s32 	%r271, %r270, %r212;
	mul.wide.s32 	%rd96, %r271, 4;
	add.s64 	%rd97, %rd17, %rd96;
	ld.global.u32 	%r268, [%rd97];
	mul.wide.u32 	%rd98, %r269, 4;
	add.s64 	%rd99, %rd14, %rd98;
	ld.local.v2.f32 	{%f31, %f32}, [%rd99];
	add.s64 	%rd100, %rd18, %rd96;
	ld.global.f32 	%f33, [%rd100];
	setp.gt.s32 	%p68, %r268, 11;
	@%p68 bra 	$L__BB0_103;
	setp.gt.s32 	%p86, %r268, 4;
	@%p86 bra 	$L__BB0_91;
	setp.gt.s32 	%p96, %r268, 1;
	@%p96 bra 	$L__BB0_87;
	setp.eq.s32 	%p100, %r268, -99;
	@%p100 bra 	$L__BB0_135;
	setp.eq.s32 	%p101, %r268, 0;
	@%p101 bra 	$L__BB0_129;
	setp.eq.s32 	%p102, %r268, 1;
	@%p102 bra 	$L__BB0_86;
	bra.uni 	$L__BB0_125;
$L__BB0_86:
	rcp.rn.f32 	%f2868, %f31;
	bra.uni 	$L__BB0_196;
$L__BB0_87:
	setp.eq.s32 	%p97, %r268, 2;
	mov.f32 	%f2868, %f31;
	@%p97 bra 	$L__BB0_196;
	setp.eq.s32 	%p98, %r268, 3;
	mov.f32 	%f2868, %f32;
	@%p98 bra 	$L__BB0_196;
	setp.eq.s32 	%p99, %r268, 4;
	@%p99 bra 	$L__BB0_90;
	bra.uni 	$L__BB0_125;
$L__BB0_90:
	add.f32 	%f2868, %f31, %f32;
	bra.uni 	$L__BB0_196;
$L__BB0_91:
	setp.gt.s32 	%p87, %r268, 7;
	@%p87 bra 	$L__BB0_96;
	setp.eq.s32 	%p93, %r268, 5;
	@%p93 bra 	$L__BB0_130;
	setp.eq.s32 	%p94, %r268, 6;
	@%p94 bra 	$L__BB0_131;
	setp.eq.s32 	%p95, %r268, 7;
	@%p95 bra 	$L__BB0_95;
	bra.uni 	$L__BB0_125;
$L__BB0_95:
	add.f32 	%f2868, %f31, %f33;
	bra.uni 	$L__BB0_196;
$L__BB0_96:
	setp.gt.s32 	%p88, %r268, 9;
	@%p88 bra 	$L__BB0_100;
	setp.eq.s32 	%p91, %r268, 8;
	@%p91 bra 	$L__BB0_132;
	setp.eq.s32 	%p92, %r268, 9;
	@%p92 bra 	$L__BB0_99;
	bra.uni 	$L__BB0_125;
$L__BB0_99:
	mul.f32 	%f2868, %f31, %f33;
	bra.uni 	$L__BB0_196;
$L__BB0_100:
	setp.eq.s32 	%p89, %r268, 10;
	@%p89 bra 	$L__BB0_133;
	setp.eq.s32 	%p90, %r268, 11;
	@%p90 bra 	$L__BB0_102;
	bra.uni 	$L__BB0_125;
$L__BB0_102:
	div.rn.f32 	%f2868, %f32, %f31;
	bra.uni 	$L__BB0_196;
$L__BB0_103:
	setp.gt.s32 	%p69, %r268, 17;
	@%p69 bra 	$L__BB0_117;
	setp.gt.s32 	%p79, %r268, 14;
	@%p79 bra 	$L__BB0_111;
	setp.eq.s32 	%p83, %r268, 12;
	@%p83 bra 	$L__BB0_136;
	setp.eq.s32 	%p84, %r268, 13;
	@%p84 bra 	$L__BB0_147;
	setp.eq.s32 	%p85, %r268, 14;
	@%p85 bra 	$L__BB0_108;
	bra.uni 	$L__BB0_125;
$L__BB0_108:
	mul.f32 	%f1029, %f32, 0f3F000000;
	cvt.rzi.f32.f32 	%f1030, %f1029;
	add.f32 	%f1031, %f1030, %f1030;
	sub.f32 	%f1032, %f32, %f1031;
	abs.f32 	%f56, %f1032;
	abs.f32 	%f57, %f31;
	setp.lt.f32 	%p206, %f57, 0f00800000;
	mul.f32 	%f1033, %f57, 0f4B800000;
	selp.f32 	%f1034, %f1033, %f57, %p206;
	selp.f32 	%f1035, 0fC1C00000, 0f00000000, %p206;
	mov.b32 	%r373, %f1034;
	add.s32 	%r374, %r373, -1060439283;
	and.b32  	%r375, %r374, -8388608;
	sub.s32 	%r376, %r373, %r375;
	mov.b32 	%f1036, %r376;
	cvt.rn.f32.s32 	%f1037, %r375;
	fma.rn.f32 	%f1038, %f1037, 0f34000000, %f1035;
	add.f32 	%f1039, %f1036, 0fBF800000;
	add.f32 	%f1040, %f1036, 0f3F800000;
	rcp.approx.ftz.f32 	%f1041, %f1040;
	add.f32 	%f1042, %f1039, %f1039;
	mul.f32 	%f1043, %f1042, %f1041;
	mul.f32 	%f1044, %f1043, %f1043;
	sub.f32 	%f1045, %f1039, %f1043;
	add.f32 	%f1046, %f1045, %f1045;
	neg.f32 	%f1047, %f1043;
	fma.rn.f32 	%f1048, %f1047, %f1039, %f1046;
	mul.rn.f32 	%f1049, %f1041, %f1048;
	fma.rn.f32 	%f1050, %f1044, 0f3A2C32E4, 0f3B52E7DB;
	fma.rn.f32 	%f1051, %f1050, %f1044, 0f3C93BB73;
	fma.rn.f32 	%f1052, %f1051, %f1044, 0f3DF6384F;
	mul.rn.f32 	%f1053, %f1052, %f1044;
	fma.rn.f32 	%f1054, %f1043, 0f3FB8AA3B, %f1038;
	sub.f32 	%f1055, %f1038, %f1054;
	fma.rn.f32 	%f1056, %f1043, 0f3FB8AA3B, %f1055;
	fma.rn.f32 	%f1057, %f1049, 0f3FB8AA3B, %f1056;
	fma.rn.f32 	%f1058, %f1043, 0f32A55E34, %f1057;
	mul.f32 	%f1059, %f1053, 0f40400000;
	fma.rn.f32 	%f1060, %f1059, %f1049, %f1058;
	fma.rn.f32 	%f1061, %f1053, %f1043, %f1060;
	add.rn.f32 	%f1062, %f1054, %f1061;
	neg.f32 	%f1063, %f1054;
	add.rn.f32 	%f1064, %f1062, %f1063;
	neg.f32 	%f1065, %f1064;
	add.rn.f32 	%f1066, %f1061, %f1065;
	mul.rn.f32 	%f1067, %f1062, %f32;
	neg.f32 	%f1068, %f1067;
	fma.rn.f32 	%f1069, %f1062, %f32, %f1068;
	fma.rn.f32 	%f1070, %f1066, %f32, %f1069;
	cvt.rni.f32.f32 	%f1071, %f1067;
	sub.f32 	%f1072, %f1067, %f1071;
	add.f32 	%f1073, %f1072, %f1070;
	fma.rn.f32 	%f1074, %f1073, 0f391FCB8E, 0f3AAF85ED;
	fma.rn.f32 	%f1075, %f1074, %f1073, 0f3C1D9856;
	fma.rn.f32 	%f1076, %f1075, %f1073, 0f3D6357BB;
	fma.rn.f32 	%f1077, %f1076, %f1073, 0f3E75FDEC;
	fma.rn.f32 	%f1078, %f1077, %f1073, 0f3F317218;
	fma.rn.f32 	%f1079, %f1078, %f1073, 0f3F800000;
	cvt.rzi.s32.f32 	%r377, %f1071;
	setp.gt.f32 	%p207, %f1071, 0f00000000;
	selp.b32 	%r378, 0, -2097152000, %p207;
	add.s32 	%r379, %r378, 2130706432;
	mov.b32 	%f1080, %r379;
	mul.f32 	%f1081, %f1079, %f1080;
	shl.b32 	%r380, %r377, 23;
	sub.s32 	%r381, %r380, %r378;
	mov.b32 	%f1082, %r381;
	mul.f32 	%f1083, %f1081, %f1082;
	abs.f32 	%f1084, %f1067;
	setp.gt.f32 	%p208, %f1084, 0f43180000;
	setp.lt.f32 	%p209, %f1067, 0f00000000;
	selp.f32 	%f1085, 0f00000000, 0f7F800000, %p209;
	selp.f32 	%f58, %f1085, %f1083, %p208;
	setp.eq.f32 	%p210, %f31, 0f3F800000;
	setp.eq.f32 	%p211, %f32, 0f00000000;
	or.pred  	%p212, %p210, %p211;
	mov.f32 	%f2868, 0f3F800000;
	@%p212 bra 	$L__BB0_196;
	setp.num.f32 	%p213, %f57, %f57;
	abs.f32 	%f1086, %f32;
	setp.num.f32 	%p214, %f1086, %f1086;
	and.pred  	%p215, %p213, %p214;
	@%p215 bra 	$L__BB0_148;
	add.rn.f32 	%f2868, %f31, %f32;
	bra.uni 	$L__BB0_196;
$L__BB0_111:
	setp.eq.s32 	%p80, %r268, 15;
	@%p80 bra 	$L__BB0_153;
	setp.eq.s32 	%p81, %r268, 16;
	@%p81 bra 	$L__BB0_161;
	setp.eq.s32 	%p82, %r268, 17;
	@%p82 bra 	$L__BB0_114;
	bra.uni 	$L__BB0_125;
$L__BB0_114:
	mul.f32 	%f837, %f31, 0f3F000000;
	cvt.rzi.f32.f32 	%f838, %f837;
	add.f32 	%f839, %f838, %f838;
	sub.f32 	%f840, %f31, %f839;
	abs.f32 	%f77, %f840;
	abs.f32 	%f78, %f33;
	setp.lt.f32 	%p143, %f78, 0f00800000;
	mul.f32 	%f841, %f78, 0f4B800000;
	selp.f32 	%f842, %f841, %f78, %p143;
	selp.f32 	%f843, 0fC1C00000, 0f00000000, %p143;
	mov.b32 	%r331, %f842;
	add.s32 	%r332, %r331, -1060439283;
	and.b32  	%r333, %r332, -8388608;
	sub.s32 	%r334, %r331, %r333;
	mov.b32 	%f844, %r334;
	cvt.rn.f32.s32 	%f845, %r333;
	fma.rn.f32 	%f846, %f845, 0f34000000, %f843;
	add.f32 	%f847, %f844, 0fBF800000;
	add.f32 	%f848, %f844, 0f3F800000;
	rcp.approx.ftz.f32 	%f849, %f848;
	add.f32 	%f850, %f847, %f847;
	mul.f32 	%f851, %f850, %f849;
	mul.f32 	%f852, %f851, %f851;
	sub.f32 	%f853, %f847, %f851;
	add.f32 	%f854, %f853, %f853;
	neg.f32 	%f855, %f851;
	fma.rn.f32 	%f856, %f855, %f847, %f854;
	mul.rn.f32 	%f857, %f849, %f856;
	fma.rn.f32 	%f858, %f852, 0f3A2C32E4, 0f3B52E7DB;
	fma.rn.f32 	%f859, %f858, %f852, 0f3C93BB73;
	fma.rn.f32 	%f860, %f859, %f852, 0f3DF6384F;
	mul.rn.f32 	%f861, %f860, %f852;
	fma.rn.f32 	%f862, %f851, 0f3FB8AA3B, %f846;
	sub.f32 	%f863, %f846, %f862;
	fma.rn.f32 	%f864, %f851, 0f3FB8AA3B, %f863;
	fma.rn.f32 	%f865, %f857, 0f3FB8AA3B, %f864;
	fma.rn.f32 	%f866, %f851, 0f32A55E34, %f865;
	mul.f32 	%f867, %f861, 0f40400000;
	fma.rn.f32 	%f868, %f867, %f857, %f866;
	fma.rn.f32 	%f869, %f861, %f851, %f868;
	add.rn.f32 	%f870, %f862, %f869;
	neg.f32 	%f871, %f862;
	add.rn.f32 	%f872, %f870, %f871;
	neg.f32 	%f873, %f872;
	add.rn.f32 	%f874, %f869, %f873;
	mul.rn.f32 	%f875, %f870, %f31;
	neg.f32 	%f876, %f875;
	fma.rn.f32 	%f877, %f870, %f31, %f876;
	fma.rn.f32 	%f878, %f874, %f31, %f877;
	cvt.rni.f32.f32 	%f879, %f875;
	sub.f32 	%f880, %f875, %f879;
	add.f32 	%f881, %f880, %f878;
	fma.rn.f32 	%f882, %f881, 0f391FCB8E, 0f3AAF85ED;
	fma.rn.f32 	%f883, %f882, %f881, 0f3C1D9856;
	fma.rn.f32 	%f884, %f883, %f881, 0f3D6357BB;
	fma.rn.f32 	%f885, %f884, %f881, 0f3E75FDEC;
	fma.rn.f32 	%f886, %f885, %f881, 0f3F317218;
	fma.rn.f32 	%f887, %f886, %f881, 0f3F800000;
	cvt.rzi.s32.f32 	%r335, %f879;
	setp.gt.f32 	%p144, %f879, 0f00000000;
	selp.b32 	%r336, 0, -2097152000, %p144;
	add.s32 	%r337, %r336, 2130706432;
	mov.b32 	%f888, %r337;
	mul.f32 	%f889, %f887, %f888;
	shl.b32 	%r338, %r335, 23;
	sub.s32 	%r339, %r338, %r336;
	mov.b32 	%f890, %r339;
	mul.f32 	%f891, %f889, %f890;
	abs.f32 	%f892, %f875;
	setp.gt.f32 	%p145, %f892, 0f43180000;
	setp.lt.f32 	%p146, %f875, 0f00000000;
	selp.f32 	%f893, 0f00000000, 0f7F800000, %p146;
	selp.f32 	%f79, %f893, %f891, %p145;
	setp.eq.f32 	%p147, %f33, 0f3F800000;
	setp.eq.f32 	%p148, %f31, 0f00000000;
	or.pred  	%p149, %p147, %p148;
	mov.f32 	%f2868, 0f3F800000;
	@%p149 bra 	$L__BB0_196;
	setp.num.f32 	%p150, %f78, %f78;
	abs.f32 	%f894, %f31;
	setp.num.f32 	%p151, %f894, %f894;
	and.pred  	%p152, %p150, %p151;
	@%p152 bra 	$L__BB0_169;
	add.rn.f32 	%f2868, %f33, %f31;
	bra.uni 	$L__BB0_196;
$L__BB0_117:
	setp.gt.s32 	%p70, %r268, 20;
	@%p70 bra 	$L__BB0_122;
	setp.eq.s32 	%p76, %r268, 18;
	@%p76 bra 	$L__BB0_134;
	setp.eq.s32 	%p77, %r268, 19;
	@%p77 bra 	$L__BB0_137;
	setp.eq.s32 	%p78, %r268, 20;
	@%p78 bra 	$L__BB0_121;
	bra.uni 	$L__BB0_125;
$L__BB0_121:
	abs.f32 	%f797, %f31;
	fma.rn.f32 	%f798, %f797, 0fBF000000, 0f3F000000;
	rsqrt.approx.ftz.f32 	%f799, %f798;
	mul.f32 	%f800, %f798, %f799;
	mul.f32 	%f801, %f799, 0fBF000000;
	fma.rn.f32 	%f802, %f800, %f801, 0f3F000000;
	fma.rn.f32 	%f803, %f800, %f802, %f800;
	setp.eq.f32 	%p132, %f797, 0f3F800000;
	selp.f32 	%f804, 0f00000000, %f803, %p132;
	setp.gt.f32 	%p133, %f797, 0f3F0F5C29;
	selp.f32 	%f805, %f804, %f797, %p133;
	mul.f32 	%f806, %f805, %f805;
	fma.rn.f32 	%f807, %f806, 0f3D4DD2F7, 0f3C99CA97;
	fma.rn.f32 	%f808, %f807, %f806, 0f3D3F90E8;
	fma.rn.f32 	%f809, %f808, %f806, 0f3D993CCF;
	fma.rn.f32 	%f810, %f809, %f806, 0f3E2AAC04;
	mul.f32 	%f811, %f806, %f810;
	fma.rn.f32 	%f812, %f811, %f805, %f805;
	mul.f32 	%f813, %f812, 0fC0000000;
	fma.rn.f32 	%f814, 0f3F6EE581, 0f3FD774EB, %f813;
	selp.f32 	%f815, %f814, %f812, %p133;
	setp.num.f32 	%p134, %f815, %f815;
	copysign.f32 	%f816, %f31, %f815;
	selp.f32 	%f2868, %f816, %f815, %p134;
	bra.uni 	$L__BB0_196;
$L__BB0_122:
	setp.gt.s32 	%p71, %r268, 22;
	@%p71 bra 	$L__BB0_126;
	setp.eq.s32 	%p74, %r268, 21;
	@%p74 bra 	$L__BB0_146;
	setp.eq.s32 	%p75, %r268, 22;
	@%p75 bra 	$L__BB0_174;
$L__BB0_125:
	mov.f32 	%f2868, 0f7FFFFFFF;
	bra.uni 	$L__BB0_196;
$L__BB0_126:
	setp.eq.s32 	%p72, %r268, 23;
	@%p72 bra 	$L__BB0_184;
	setp.eq.s32 	%p73, %r268, 24;
	@%p73 bra 	$L__BB0_128;
	bra.uni 	$L__BB0_125;
$L__BB0_128:
	abs.f32 	%f2868, %f31;
	bra.uni 	$L__BB0_196;
$L__BB0_129:
	add.f32 	%f2868, %f31, 0f3F800000;
	bra.uni 	$L__BB0_196;
$L__BB0_130:
	sub.f32 	%f2868, %f31, %f32;
	bra.uni 	$L__BB0_196;
$L__BB0_131:
	sub.f32 	%f2868, %f32, %f31;
	bra.uni 	$L__BB0_196;
$L__BB0_132:
	mul.f32 	%f2868, %f31, %f32;
	bra.uni 	$L__BB0_196;
$L__BB0_133:
	div.rn.f32 	%f2868, %f31, %f32;
	bra.uni 	$L__BB0_196;
$L__BB0_134:
	sqrt.rn.f32 	%f2868, %f31;
	bra.uni 	$L__BB0_196;
$L__BB0_135:
	mul.f32 	%f2868, %f31, %f31;
	bra.uni 	$L__BB0_196;
$L__BB0_136:
	setp.lt.f32 	%p227, %f31, 0f00800000;
	mul.f32 	%f1103, %f31, 0f4B000000;
	selp.f32 	%f1104, %f1103, %f31, %p227;
	selp.f32 	%f1105, 0fC1B80000, 0f00000000, %p227;
	mov.b32 	%r389, %f1104;
	add.s32 	%r390, %r389, -1059760811;
	and.b32  	%r391, %r390, -8388608;
	sub.s32 	%r392, %r389, %r391;
	mov.b32 	%f1106, %r392;
	cvt.rn.f32.s32 	%f1107, %r391;
	fma.rn.f32 	%f1108, %f1107, 0f34000000, %f1105;
	add.f32 	%f1109, %f1106, 0fBF800000;
	fma.rn.f32 	%f1110, %f1109, 0fBE055027, 0f3E1039F6;
	fma.rn.f32 	%f1111, %f1110, %f1109, 0fBDF8CDCC;
	fma.rn.f32 	%f1112, %f1111, %f1109, 0f3E0F2955;
	fma.rn.f32 	%f1113, %f1112, %f1109, 0fBE2AD8B9;
	fma.rn.f32 	%f1114, %f1113, %f1109, 0f3E4CED0B;
	fma.rn.f32 	%f1115, %f1114, %f1109, 0fBE7FFF22;
	fma.rn.f32 	%f1116, %f1115, %f1109, 0f3EAAAA78;
	fma.rn.f32 	%f1117, %f1116, %f1109, 0fBF000000;
	mul.f32 	%f1118, %f1109, %f1117;
	fma.rn.f32 	%f1119, %f1118, %f1109, %f1109;
	fma.rn.f32 	%f1120, %f1108, 0f3F317218, %f1119;
	setp.gt.u32 	%p228, %r389, 2139095039;
	fma.rn.f32 	%f1121, %f1104, 0f7F800000, 0f7F800000;
	selp.f32 	%f1122, %f1121, %f1120, %p228;
	setp.eq.f32 	%p229, %f1104, 0f00000000;
	selp.f32 	%f2868, 0fFF800000, %f1122, %p229;
	bra.uni 	$L__BB0_196;
$L__BB0_137:
	mul.f32 	%f817, %f31, 0f3F22F983;
	cvt.rni.s32.f32 	%r895, %f817;
	cvt.rn.f32.s32 	%f818, %r895;
	fma.rn.f32 	%f819, %f818, 0fBFC90FDA, %f31;
	fma.rn.f32 	%f820, %f818, 0fB3A22168, %f819;
	fma.rn.f32 	%f2862, %f818, 0fA7C234C5, %f820;
	abs.f32 	%f48, %f31;
	setp.ltu.f32 	%p135, %f48, 0f47CE4780;
	@%p135 bra 	$L__BB0_145;
	setp.neu.f32 	%p136, %f48, 0f7F800000;
	@%p136 bra 	$L__BB0_140;
	mov.f32 	%f823, 0f00000000;
	mul.rn.f32 	%f2862, %f31, %f823;
	mov.b32 	%r895, 0;
	bra.uni 	$L__BB0_145;
$L__BB0_140:
	mov.b32 	%r6, %f31;
	shl.b32 	%r311, %r6, 8;
	or.b32  	%r7, %r311, -2147483648;
	mov.b64 	%rd238, 0;
	mov.b32 	%r892, 0;
$L__BB0_141:
	.pragma "nounroll";
	mul.wide.u32 	%rd113, %r892, 4;
	mov.u64 	%rd114, __cudart_i2opi_f;
	add.s64 	%rd115, %rd114, %rd113;
	ld.global.nc.u32 	%r312, [%rd115];
	mad.wide.u32 	%rd116, %r312, %r7, %rd238;
	shr.u64 	%rd238, %rd116, 32;
	add.s64 	%rd117, %rd13, %rd113;
	st.local.u32 	[%rd117], %rd116;
	add.s32 	%r892, %r892, 1;
	setp.ne.s32 	%p137, %r892, 6;
	@%p137 bra 	$L__BB0_141;
	shr.u32 	%r313, %r6, 23;
	st.local.u32 	[%rd13+24], %rd238;
	and.b32  	%r10, %r313, 31;
	and.b32  	%r314, %r313, 224;
	add.s32 	%r315, %r314, -128;
	shr.u32 	%r316, %r315, 5;
	mul.wide.u32 	%rd118, %r316, 4;
	sub.s64 	%rd29, %rd13, %rd118;
	ld.local.u32 	%r893, [%rd29+24];
	ld.local.u32 	%r894, [%rd29+20];
	setp.eq.s32 	%p138, %r10, 0;
	@%p138 bra 	$L__BB0_144;
	shf.l.wrap.b32 	%r893, %r894, %r893, %r10;
	ld.local.u32 	%r317, [%rd29+16];
	shf.l.wrap.b32 	%r894, %r317, %r894, %r10;
$L__BB0_144:
	shr.u32 	%r318, %r893, 30;
	shf.l.wrap.b32 	%r319, %r894, %r893, 2;
	shl.b32 	%r320, %r894, 2;
	shr.u32 	%r321, %r319, 31;
	add.s32 	%r322, %r321, %r318;
	neg.s32 	%r323, %r322;
	setp.lt.s32 	%p139, %r6, 0;
	selp.b32 	%r895, %r323, %r322, %p139;
	xor.b32  	%r324, %r319, %r6;
	shr.s32 	%r325, %r319, 31;
	xor.b32  	%r326, %r325, %r319;
	xor.b32  	%r327, %r325, %r320;
	cvt.u64.u32 	%rd119, %r326;
	shl.b64 	%rd120, %rd119, 32;
	cvt.u64.u32 	%rd121, %r327;
	or.b64  	%rd122, %rd120, %rd121;
	cvt.rn.f64.s64 	%fd3, %rd122;
	mul.f64 	%fd4, %fd3, 0d3BF921FB54442D19;
	cvt.rn.f32.f64 	%f821, %fd4;
	neg.f32 	%f822, %f821;
	setp.lt.s32 	%p140, %r324, 0;
	selp.f32 	%f2862, %f822, %f821, %p140;
$L__BB0_145:
	mul.rn.f32 	%f824, %f2862, %f2862;
	and.b32  	%r329, %r895, 1;
	setp.eq.b32 	%p141, %r329, 1;
	selp.f32 	%f825, 0f3F800000, %f2862, %p141;
	fma.rn.f32 	%f826, %f824, %f825, 0f00000000;
	fma.rn.f32 	%f827, %f824, 0f37CBAC00, 0fBAB607ED;
	selp.f32 	%f828, %f827, 0fB94D4153, %p141;
	selp.f32 	%f829, 0f3D2AAABB, 0f3C0885E4, %p141;
	fma.rn.f32 	%f830, %f828, %f824, %f829;
	selp.f32 	%f831, 0fBEFFFFFF, 0fBE2AAAA8, %p141;
	fma.rn.f32 	%f832, %f830, %f824, %f831;
	fma.rn.f32 	%f833, %f832, %f826, %f825;
	and.b32  	%r330, %r895, 2;
	setp.eq.s32 	%p142, %r330, 0;
	mov.f32 	%f834, 0f00000000;
	sub.f32 	%f835, %f834, %f833;
	selp.f32 	%f2868, %f833, %f835, %p142;
	bra.uni 	$L__BB0_196;
$L__BB0_146:
	abs.f32 	%f780, %f31;
	setp.gt.f32 	%p130, %f780, 0f3F800000;
	rcp.approx.ftz.f32 	%f781, %f780;
	selp.f32 	%f782, %f781, %f780, %p130;
	mul.f32 	%f783, %f782, %f782;
	fma.rn.f32 	%f784, %f783, 0f3B2090AA, 0fBC6BE14F;
	fma.rn.f32 	%f785, %f784, %f783, 0f3D23397E;
	fma.rn.f32 	%f786, %f785, %f783, 0fBD948A7A;
	fma.rn.f32 	%f787, %f786, %f783, 0f3DD76B21;
	fma.rn.f32 	%f788, %f787, %f783, 0fBE111E88;
	fma.rn.f32 	%f789, %f788, %f783, 0f3E4CAF60;
	fma.rn.f32 	%f790, %f789, %f783, 0fBEAAAA27;
	mul.f32 	%f791, %f783, %f790;
	fma.rn.f32 	%f792, %f791, %f782, %f782;
	neg.f32 	%f793, %f792;
	fma.rn.f32 	%f794, 0f3F6EE581, 0f3FD774EB, %f793;
	selp.f32 	%f795, %f794, %f792, %p130;
	setp.num.f32 	%p131, %f780, %f780;
	copysign.f32 	%f796, %f31, %f795;
	selp.f32 	%f2868, %f796, %f795, %p131;
	bra.uni 	$L__BB0_196;
$L__BB0_147:
	fma.rn.f32 	%f1092, %f31, 0f3BBB989D, 0f3F000000;
	cvt.sat.f32.f32 	%f1093, %f1092;
	mov.f32 	%f1094, 0f4B400001;
	mov.f32 	%f1095, 0f437C0000;
	fma.rm.f32 	%f1096, %f1093, %f1095, %f1094;
	add.f32 	%f1097, %f1096, 0fCB40007F;
	neg.f32 	%f1098, %f1097;
	fma.rn.f32 	%f1099, %f31, 0f3FB8AA3B, %f1098;
	fma.rn.f32 	%f1100, %f31, 0f32A57060, %f1099;
	mov.b32 	%r387, %f1096;
	shl.b32 	%r388, %r387, 23;
	mov.b32 	%f1101, %r388;
	ex2.approx.ftz.f32 	%f1102, %f1100;
	mul.f32 	%f2868, %f1102, %f1101;
	bra.uni 	$L__BB0_196;
$L__BB0_148:
	setp.neu.f32 	%p216, %f31, 0f00000000;
	setp.neu.f32 	%p217, %f57, 0f7F800000;
	and.pred  	%p218, %p216, %p217;
	@%p218 bra 	$L__BB0_150;
	setp.neu.f32 	%p225, %f56, 0f3F800000;
	add.f32 	%f1091, %f31, %f31;
	mov.b32 	%r382, %f1091;
	setp.lt.f32 	%p226, %f32, 0f00000000;
	xor.b32  	%r383, %r382, 2139095040;
	selp.b32 	%r384, %r383, %r382, %p226;
	and.b32  	%r385, %r384, 2147483647;
	selp.b32 	%r386, %r385, %r384, %p225;
	mov.b32 	%f2868, %r386;
	bra.uni 	$L__BB0_196;
$L__BB0_150:
	setp.eq.f32 	%p219, %f31, 0fBF800000;
	setp.eq.f32 	%p220, %f1086, 0f7F800000;
	and.pred  	%p221, %p219, %p220;
	@%p221 bra 	$L__BB0_196;
	setp.geu.f32 	%p222, %f31, 0f00000000;
	mov.f32 	%f2868, %f58;
	@%p222 bra 	$L__BB0_196;
	setp.neu.f32 	%p223, %f56, 0f3F800000;
	neg.f32 	%f1088, %f58;
	selp.f32 	%f1089, %f58, %f1088, %p223;
	cvt.rmi.f32.f32 	%f1090, %f32;
	setp.neu.f32 	%p224, %f32, %f1090;
	selp.f32 	%f2868, 0f7FFFFFFF, %f1089, %p224;
	bra.uni 	$L__BB0_196;
$L__BB0_153:
	mul.f32 	%f965, %f33, 0f3F000000;
	cvt.rzi.f32.f32 	%f966, %f965;
	add.f32 	%f967, %f966, %f966;
	sub.f32 	%f968, %f33, %f967;
	abs.f32 	%f63, %f968;
	abs.f32 	%f64, %f31;
	setp.lt.f32 	%p185, %f64, 0f00800000;
	mul.f32 	%f969, %f64, 0f4B800000;
	selp.f32 	%f970, %f969, %f64, %p185;
	selp.f32 	%f971, 0fC1C00000, 0f00000000, %p185;
	mov.b32 	%r359, %f970;
	add.s32 	%r360, %r359, -1060439283;
	and.b32  	%r361, %r360, -8388608;
	sub.s32 	%r362, %r359, %r361;
	mov.b32 	%f972, %r362;
	cvt.rn.f32.s32 	%f973, %r361;
	fma.rn.f32 	%f974, %f973, 0f34000000, %f971;
	add.f32 	%f975, %f972, 0fBF800000;
	add.f32 	%f976, %f972, 0f3F800000;
	rcp.approx.ftz.f32 	%f977, %f976;
	add.f32 	%f978, %f975, %f975;
	mul.f32 	%f979, %f978, %f977;
	mul.f32 	%f980, %f979, %f979;
	sub.f32 	%f981, %f975, %f979;
	add.f32 	%f982, %f981, %f981;
	neg.f32 	%f983, %f979;
	fma.rn.f32 	%f984, %f983, %f975, %f982;
	mul.rn.f32 	%f985, %f977, %f984;
	fma.rn.f32 	%f986, %f980, 0f3A2C32E4, 0f3B52E7DB;
	fma.rn.f32 	%f987, %f986, %f980, 0f3C93BB73;
	fma.rn.f32 	%f988, %f987, %f980, 0f3DF6384F;
	mul.rn.f32 	%f989, %f988, %f980;
	fma.rn.f32 	%f990, %f979, 0f3FB8AA3B, %f974;
	sub.f32 	%f991, %f974, %f990;
	fma.rn.f32 	%f992, %f979, 0f3FB8AA3B, %f991;
	fma.rn.f32 	%f993, %f985, 0f3FB8AA3B, %f992;
	fma.rn.f32 	%f994, %f979, 0f32A55E34, %f993;
	mul.f32 	%f995, %f989, 0f40400000;
	fma.rn.f32 	%f996, %f995, %f985, %f994;
	fma.rn.f32 	%f997, %f989, %f979, %f996;
	add.rn.f32 	%f998, %f990, %f997;
	neg.f32 	%f999, %f990;
	add.rn.f32 	%f1000, %f998, %f999;
	neg.f32 	%f1001, %f1000;
	add.rn.f32 	%f1002, %f997, %f1001;
	mul.rn.f32 	%f1003, %f998, %f33;
	neg.f32 	%f1004, %f1003;
	fma.rn.f32 	%f1005, %f998, %f33, %f1004;
	fma.rn.f32 	%f1006, %f1002, %f33, %f1005;
	cvt.rni.f32.f32 	%f1007, %f1003;
	sub.f32 	%f1008, %f1003, %f1007;
	add.f32 	%f1009, %f1008, %f1006;
	fma.rn.f32 	%f1010, %f1009, 0f391FCB8E, 0f3AAF85ED;
	fma.rn.f32 	%f1011, %f1010, %f1009, 0f3C1D9856;
	fma.rn.f32 	%f1012, %f1011, %f1009, 0f3D6357BB;
	fma.rn.f32 	%f1013, %f1012, %f1009, 0f3E75FDEC;
	fma.rn.f32 	%f1014, %f1013, %f1009, 0f3F317218;
	fma.rn.f32 	%f1015, %f1014, %f1009, 0f3F800000;
	cvt.rzi.s32.f32 	%r363, %f1007;
	setp.gt.f32 	%p186, %f1007, 0f00000000;
	selp.b32 	%r364, 0, -2097152000, %p186;
	add.s32 	%r365, %r364, 2130706432;
	mov.b32 	%f1016, %r365;
	mul.f32 	%f1017, %f1015, %f1016;
	shl.b32 	%r366, %r363, 23;
	sub.s32 	%r367, %r366, %r364;
	mov.b32 	%f1018, %r367;
	mul.f32 	%f1019, %f1017, %f1018;
	abs.f32 	%f1020, %f1003;
	setp.gt.f32 	%p187, %f1020, 0f43180000;
	setp.lt.f32 	%p188, %f1003, 0f00000000;
	selp.f32 	%f1021, 0f00000000, 0f7F800000, %p188;
	selp.f32 	%f65, %f1021, %f1019, %p187;
	setp.eq.f32 	%p189, %f31, 0f3F800000;
	setp.eq.f32 	%p190, %f33, 0f00000000;
	or.pred  	%p191, %p189, %p190;
	mov.f32 	%f2868, 0f3F800000;
	@%p191 bra 	$L__BB0_196;
	setp.num.f32 	%p192, %f64, %f64;
	abs.f32 	%f1022, %f33;
	setp.num.f32 	%p193, %f1022, %f1022;
	and.pred  	%p194, %p192, %p193;
	@%p194 bra 	$L__BB0_156;
	add.rn.f32 	%f2868, %f31, %f33;
	bra.uni 	$L__BB0_196;
$L__BB0_156:
	setp.neu.f32 	%p195, %f31, 0f00000000;
	setp.neu.f32 	%p196, %f64, 0f7F800000;
	and.pred  	%p197, %p195, %p196;
	@%p197 bra 	$L__BB0_158;
	setp.neu.f32 	%p204, %f63, 0f3F800000;
	add.f32 	%f1027, %f31, %f31;
	mov.b32 	%r368, %f1027;
	setp.lt.f32 	%p205, %f33, 0f00000000;
	xor.b32  	%r369, %r368, 2139095040;
	selp.b32 	%r370, %r369, %r368, %p205;
	and.b32  	%r371, %r370, 2147483647;
	selp.b32 	%r372, %r371, %r370, %p204;
	mov.b32 	%f2868, %r372;
	bra.uni 	$L__BB0_196;
$L__BB0_158:
	setp.eq.f32 	%p198, %f31, 0fBF800000;
	setp.eq.f32 	%p199, %f1022, 0f7F800000;
	and.pred  	%p200, %p198, %p199;
	@%p200 bra 	$L__BB0_196;
	setp.geu.f32 	%p201, %f31, 0f00000000;
	mov.f32 	%f2868, %f65;
	@%p201 bra 	$L__BB0_196;
	setp.neu.f32 	%p202, %f63, 0f3F800000;
	neg.f32 	%f1024, %f65;
	selp.f32 	%f1025, %f65, %f1024, %p202;
	cvt.rmi.f32.f32 	%f1026, %f33;
	setp.neu.f32 	%p203, %f33, %f1026;
	selp.f32 	%f2868, 0f7FFFFFFF, %f1025, %p203;
	bra.uni 	$L__BB0_196;
$L__BB0_161:
	mul.f32 	%f901, %f31, 0f3F000000;
	cvt.rzi.f32.f32 	%f902, %f901;
	add.f32 	%f903, %f902, %f902;
	sub.f32 	%f904, %f31, %f903;
	abs.f32 	%f70, %f904;
	abs.f32 	%f71, %f32;
	setp.lt.f32 	%p164, %f71, 0f00800000;
	mul.f32 	%f905, %f71, 0f4B800000;
	selp.f32 	%f906, %f905, %f71, %p164;
	selp.f32 	%f907, 0fC1C00000, 0f00000000, %p164;
	mov.b32 	%r345, %f906;
	add.s32 	%r346, %r345, -1060439283;
	and.b32  	%r347, %r346, -8388608;
	sub.s32 	%r348, %r345, %r347;
	mov.b32 	%f908, %r348;
	cvt.rn.f32.s32 	%f909, %r347;
	fma.rn.f32 	%f910, %f909, 0f34000000, %f907;
	add.f32 	%f911, %f908, 0fBF800000;
	add.f32 	%f912, %f908, 0f3F800000;
	rcp.approx.ftz.f32 	%f913, %f912;
	add.f32 	%f914, %f911, %f911;
	mul.f32 	%f915, %f914, %f913;
	mul.f32 	%f916, %f915, %f915;
	sub.f32 	%f917, %f911, %f915;
	add.f32 	%f918, %f917, %f917;
	neg.f32 	%f919, %f915;
	fma.rn.f32 	%f920, %f919, %f911, %f918;
	mul.rn.f32 	%f921, %f913, %f920;
	fma.rn.f32 	%f922, %f916, 0f3A2C32E4, 0f3B52E7DB;
	fma.rn.f32 	%f923, %f922, %f916, 0f3C93BB73;
	fma.rn.f32 	%f924, %f923, %f916, 0f3DF6384F;
	mul.rn.f32 	%f925, %f924, %f916;
	fma.rn.f32 	%f926, %f915, 0f3FB8AA3B, %f910;
	sub.f32 	%f927, %f910, %f926;
	fma.rn.f32 	%f928, %f915, 0f3FB8AA3B, %f927;
	fma.rn.f32 	%f929, %f921, 0f3FB8AA3B, %f928;
	fma.rn.f32 	%f930, %f915, 0f32A55E34, %f929;
	mul.f32 	%f931, %f925, 0f40400000;
	fma.rn.f32 	%f932, %f931, %f921, %f930;
	fma.rn.f32 	%f933, %f925, %f915, %f932;
	add.rn.f32 	%f934, %f926, %f933;
	neg.f32 	%f935, %f926;
	add.rn.f32 	%f936, %f934, %f935;
	neg.f32 	%f937, %f936;
	add.rn.f32 	%f938, %f933, %f937;
	mul.rn.f32 	%f939, %f934, %f31;
	neg.f32 	%f940, %f939;
	fma.rn.f32 	%f941, %f934, %f31, %f940;
	fma.rn.f32 	%f942, %f938, %f31, %f941;
	cvt.rni.f32.f32 	%f943, %f939;
	sub.f32 	%f944, %f939, %f943;
	add.f32 	%f945, %f944, %f942;
	fma.rn.f32 	%f946, %f945, 0f391FCB8E, 0f3AAF85ED;
	fma.rn.f32 	%f947, %f946, %f945, 0f3C1D9856;
	fma.rn.f32 	%f948, %f947, %f945, 0f3D6357BB;
	fma.rn.f32 	%f949, %f948, %f945, 0f3E75FDEC;
	fma.rn.f32 	%f950, %f949, %f945, 0f3F317218;
	fma.rn.f32 	%f951, %f950, %f945, 0f3F800000;
	cvt.rzi.s32.f32 	%r349, %f943;
	setp.gt.f32 	%p165, %f943, 0f00000000;
	selp.b32 	%r350, 0, -2097152000, %p165;
	add.s32 	%r351, %r350, 2130706432;
	mov.b32 	%f952, %r351;
	mul.f32 	%f953, %f951, %f952;
	shl.b32 	%r352, %r349, 23;
	sub.s32 	%r353, %r352, %r350;
	mov.b32 	%f954, %r353;
	mul.f32 	%f955, %f953, %f954;
	abs.f32 	%f956, %f939;
	setp.gt.f32 	%p166, %f956, 0f43180000;
	setp.lt.f32 	%p167, %f939, 0f00000000;
	selp.f32 	%f957, 0f00000000, 0f7F800000, %p167;
	selp.f32 	%f72, %f957, %f955, %p166;
	setp.eq.f32 	%p168, %f32, 0f3F800000;
	setp.eq.f32 	%p169, %f31, 0f00000000;
	or.pred  	%p170, %p168, %p169;
	mov.f32 	%f2868, 0f3F800000;
	@%p170 bra 	$L__BB0_196;
	setp.num.f32 	%p171, %f71, %f71;
	abs.f32 	%f958, %f31;
	setp.num.f32 	%p172, %f958, %f958;
	and.pred  	%p173, %p171, %p172;
	@%p173 bra 	$L__BB0_164;
	add.rn.f32 	%f2868, %f32, %f31;
	bra.uni 	$L__BB0_196;
$L__BB0_164:
	setp.neu.f32 	%p174, %f32, 0f00000000;
	setp.neu.f32 	%p175, %f71, 0f7F800000;
	and.pred  	%p176, %p174, %p175;
	@%p176 bra 	$L__BB0_166;
	setp.neu.f32 	%p183, %f70, 0f3F800000;
	add.f32 	%f963, %f32, %f32;
	mov.b32 	%r354, %f963;
	setp.lt.f32 	%p184, %f31, 0f00000000;
	xor.b32  	%r355, %r354, 2139095040;
	selp.b32 	%r356, %r355, %r354, %p184;
	and.b32  	%r357, %r356, 2147483647;
	selp.b32 	%r358, %r357, %r356, %p183;
	mov.b32 	%f2868, %r358;
	bra.uni 	$L__BB0_196;
$L__BB0_166:
	setp.eq.f32 	%p177, %f32, 0fBF800000;
	setp.eq.f32 	%p178, %f958, 0f7F800000;
	and.pred  	%p179, %p177, %p178;
	@%p179 bra 	$L__BB0_196;
	setp.geu.f32 	%p180, %f32, 0f00000000;
	mov.f32 	%f2868, %f72;
	@%p180 bra 	$L__BB0_196;
	setp.neu.f32 	%p181, %f70, 0f3F800000;
	neg.f32 	%f960, %f72;
	selp.f32 	%f961, %f72, %f960, %p181;
	cvt.rmi.f32.f32 	%f962, %f31;
	setp.neu.f32 	%p182, %f31, %f962;
	selp.f32 	%f2868, 0f7FFFFFFF, %f961, %p182;
	bra.uni 	$L__BB0_196;
$L__BB0_169:
	setp.neu.f32 	%p153, %f33, 0f00000000;
	setp.neu.f32 	%p154, %f78, 0f7F800000;
	and.pred  	%p155, %p153, %p154;
	@%p155 bra 	$L__BB0_171;
	setp.neu.f32 	%p162, %f77, 0f3F800000;
	add.f32 	%f899, %f33, %f33;
	mov.b32 	%r340, %f899;
	setp.lt.f32 	%p163, %f31, 0f00000000;
	xor.b32  	%r341, %r340, 2139095040;
	selp.b32 	%r342, %r341, %r340, %p163;
	and.b32  	%r343, %r342, 2147483647;
	selp.b32 	%r344, %r343, %r342, %p162;
	mov.b32 	%f2868, %r344;
	bra.uni 	$L__BB0_196;
$L__BB0_171:
	setp.eq.f32 	%p156, %f33, 0fBF800000;
	setp.eq.f32 	%p157, %f894, 0f7F800000;
	and.pred  	%p158, %p156, %p157;
	@%p158 bra 	$L__BB0_196;
	setp.geu.f32 	%p159, %f33, 0f00000000;
	mov.f32 	%f2868, %f79;
	@%p159 bra 	$L__BB0_196;
	setp.neu.f32 	%p160, %f77, 0f3F800000;
	neg.f32 	%f896, %f79;
	selp.f32 	%f897, %f79, %f896, %p160;
	cvt.rmi.f32.f32 	%f898, %f31;
	setp.neu.f32 	%p161, %f31, %f898;
	selp.f32 	%f2868, 0f7FFFFFFF, %f897, %p161;
	bra.uni 	$L__BB0_196;
$L__BB0_174:
	abs.f32 	%f84, %f31;
	setp.ltu.f32 	%p113, %f84, 0f3FC00000;
	@%p113 bra 	$L__BB0_180;
	setp.geu.f32 	%p114, %f31, 0f00000000;
	setp.gt.f32 	%p115, %f84, 0f42246666;
	selp.f32 	%f85, 0f42246666, %f31, %p115;
	abs.f32 	%f86, %f85;
	setp.lt.f32 	%p116, %f86, 0f00800000;
	mul.f32 	%f658, %f86, 0f4B800000;
	selp.f32 	%f659, %f658, %f86, %p116;
	selp.f32 	%f660, 0fC1C00000, 0f00000000, %p116;
	mov.b32 	%r296, %f659;
	add.s32 	%r297, %r296, -1060439283;
	and.b32  	%r298, %r297, -8388608;
	sub.s32 	%r299, %r296, %r298;
	mov.b32 	%f661, %r299;
	cvt.rn.f32.s32 	%f662, %r298;
	fma.rn.f32 	%f663, %f662, 0f34000000, %f660;
	add.f32 	%f664, %f661, 0fBF800000;
	add.f32 	%f665, %f661, 0f3F800000;
	rcp.approx.ftz.f32 	%f666, %f665;
	add.f32 	%f667, %f664, %f664;
	mul.f32 	%f668, %f667, %f666;
	mul.f32 	%f669, %f668, %f668;
	sub.f32 	%f670, %f664, %f668;
	add.f32 	%f671, %f670, %f670;
	neg.f32 	%f672, %f668;
	fma.rn.f32 	%f673, %f672, %f664, %f671;
	mul.rn.f32 	%f674, %f666, %f673;
	fma.rn.f32 	%f675, %f669, 0f3A2C32E4, 0f3B52E7DB;
	fma.rn.f32 	%f676, %f675, %f669, 0f3C93BB73;
	fma.rn.f32 	%f677, %f676, %f669, 0f3DF6384F;
	mul.rn.f32 	%f678, %f677, %f669;
	fma.rn.f32 	%f679, %f668, 0f3FB8AA3B, %f663;
	sub.f32 	%f680, %f663, %f679;
	fma.rn.f32 	%f681, %f668, 0f3FB8AA3B, %f680;
	fma.rn.f32 	%f682, %f674, 0f3FB8AA3B, %f681;
	fma.rn.f32 	%f683, %f668, 0f32A55E34, %f682;
	fma.rn.f32 	%f684, %f678, %f668, %f683;
	add.rn.f32 	%f685, %f679, %f684;
	neg.f32 	%f686, %f679;
	add.rn.f32 	%f687, %f685, %f686;
	neg.f32 	%f688, %f687;
	add.rn.f32 	%f689, %f684, %f688;
	add.f32 	%f690, %f86, 0fBF000000;
	mul.rn.f32 	%f691, %f685, %f690;
	neg.f32 	%f692, %f691;
	fma.rn.f32 	%f693, %f685, %f690, %f692;
	fma.rn.f32 	%f694, %f689, %f690, %f693;
	mov.f32 	%f695, 0f3FB8AA3B;
	mul.rn.f32 	%f696, %f695, %f86;
	neg.f32 	%f697, %f696;
	fma.rn.f32 	%f698, %f86, 0f3FB8AA3B, %f697;
	fma.rn.f32 	%f699, %f86, 0f32A57060, %f698;
	add.rn.f32 	%f2863, %f691, %f697;
	add.rn.f32 	%f700, %f2863, %f696;
	neg.f32 	%f701, %f700;
	add.rn.f32 	%f702, %f2863, %f701;
	add.rn.f32 	%f703, %f691, %f701;
	neg.f32 	%f704, %f702;
	add.rn.f32 	%f705, %f697, %f704;
	add.rn.f32 	%f706, %f703, %f705;
	sub.f32 	%f707, %f694, %f699;
	add.f32 	%f2864, %f707, %f706;
	@%p114 bra 	$L__BB0_177;
	neg.f32 	%f708, %f2863;
	neg.f32 	%f2864, %f2864;
	setp.gt.f32 	%p117, %f86, 0f42040000;
	mov.f32 	%f709, 0f42400000;
	sub.f32 	%f710, %f709, %f2863;
	selp.f32 	%f2863, %f710, %f708, %p117;
$L__BB0_177:
	cvt.rni.f32.f32 	%f711, %f2863;
	sub.f32 	%f712, %f2863, %f711;
	add.f32 	%f713, %f2864, %f712;
	fma.rn.f32 	%f714, %f713, 0f391FCB8E, 0f3AAF85ED;
	fma.rn.f32 	%f715, %f714, %f713, 0f3C1D9856;
	fma.rn.f32 	%f716, %f715, %f713, 0f3D6357BB;
	fma.rn.f32 	%f717, %f716, %f713, 0f3E75FDEC;
	fma.rn.f32 	%f718, %f717, %f713, 0f3F317218;
	fma.rn.f32 	%f719, %f718, %f713, 0f3F800000;
	cvt.rzi.s32.f32 	%r300, %f711;
	setp.gt.f32 	%p119, %f711, 0f00000000;
	selp.b32 	%r301, 0, -2097152000, %p119;
	add.s32 	%r302, %r301, 2130706432;
	mov.b32 	%f720, %r302;
	mul.f32 	%f721, %f719, %f720;
	shl.b32 	%r303, %r300, 23;
	sub.s32 	%r304, %r303, %r301;
	mov.b32 	%f722, %r304;
	mul.f32 	%f723, %f721, %f722;
	mul.f32 	%f93, %f723, 0f40206C99;
	rcp.approx.ftz.f32 	%f94, %f86;
	fma.rn.f32 	%f724, %f94, 0f388F7971, 0fB8543ED8;
	fma.rn.f32 	%f725, %f724, %f94, 0fB9DDA6BE;
	fma.rn.f32 	%f726, %f725, %f94, 0f3A820ABE;
	fma.rn.f32 	%f727, %f726, %f94, 0fB9920AFD;
	fma.rn.f32 	%f728, %f727, %f94, 0fBB2F4D64;
	fma.rn.f32 	%f729, %f728, %f94, 0f3B638732;
	fma.rn.f32 	%f95, %f729, %f94, 0f3DAAAAAC;
	@%p114 bra 	$L__BB0_179;
	mul.f32 	%f731, %f94, %f95;
	fma.rn.f32 	%f732, %f731, %f85, %f85;
	add.f32 	%f733, %f86, %f86;
	cvt.rni.f32.f32 	%f734, %f733;
	cvt.rzi.s32.f32 	%r305, %f734;
	fma.rn.f32 	%f735, %f734, 0fBF000000, %f86;
	mul.rn.f32 	%f736, %f735, %f735;
	fma.rn.f32 	%f737, %f736, 0fBF17ACC9, 0f40233590;
	fma.rn.f32 	%f738, %f736, 0f3E684E12, 0fBFAAD2E0;
	fma.rn.f32 	%f739, %f737, %f736, 0fC0A55DF6;
	fma.rn.f32 	%f740, %f738, %f736, 0f4081E0CF;
	fma.rn.f32 	%f741, %f736, %f735, 0f00000000;
	fma.rn.f32 	%f742, %f740, %f736, 0fC09DE9E6;
	fma.rn.f32 	%f743, %f739, %f741, 0f00000000;
	fma.rn.f32 	%f744, %f742, %f736, 0f3F800000;
	fma.rn.f32 	%f745, %f735, 0f40490FDB, %f743;
	and.b32  	%r306, %r305, 1;
	setp.eq.b32 	%p120, %r306, 1;
	selp.f32 	%f746, %f744, %f745, %p120;
	and.b32  	%r307, %r305, 2;
	setp.eq.s32 	%p121, %r307, 0;
	mov.f32 	%f747, 0f00000000;
	sub.f32 	%f748, %f747, %f746;
	selp.f32 	%f749, %f746, %f748, %p121;
	mul.rn.f32 	%f750, %f732, %f749;
	neg.f32 	%f751, %f750;
	fma.rn.f32 	%f752, %f732, %f749, %f751;
	mov.f32 	%f753, 0f3F800000;
	div.approx.f32 	%f754, %f753, %f750;
	neg.f32 	%f755, %f754;
	mul.f32 	%f756, %f754, %f755;
	mul.f32 	%f757, %f752, %f756;
	mul.f32 	%f758, %f93, %f757;
	fma.rn.f32 	%f759, %f93, %f754, %f758;
	mul.f32 	%f760, %f759, 0f3F000000;
	setp.gt.f32 	%p122, %f86, 0f42040000;
	mul.f32 	%f761, %f760, 0f27800000;
	selp.f32 	%f2865, %f761, %f760, %p122;
	bra.uni 	$L__BB0_181;
$L__BB0_179:
	mul.f32 	%f730, %f94, %f95;
	fma.rn.f32 	%f2868, %f730, %f93, %f93;
	bra.uni 	$L__BB0_196;
$L__BB0_180:
	setp.geu.f32 	%p123, %f31, 0f00000000;
	setp.lt.f32 	%p124, %f31, 0fBF000000;
	selp.f32 	%f762, %f31, 0f3F800000, %p124;
	setp.eq.f32 	%p125, %f31, 0f00000000;
	cvt.rni.f32.f32 	%f763, %f31;
	sub.f32 	%f764, %f31, %f763;
	selp.f32 	%f765, %f31, %f764, %p125;
	setp.le.f32 	%p126, %f31, 0f3F000000;
	selp.f32 	%f766, %f765, 0f3F800000, %p126;
	mul.f32 	%f767, %f762, %f766;
	fma.rn.f32 	%f768, %f765, 0fBA8C9F66, 0f3BE903D7;
	fma.rn.f32 	%f769, %f768, %f765, 0fBC1E00B0;
	fma.rn.f32 	%f770, %f769, %f765, 0fBD2CC522;
	fma.rn.f32 	%f771, %f770, %f765, 0f3E2A89B3;
	fma.rn.f32 	%f772, %f771, %f765, 0fBD2C0C05;
	fma.rn.f32 	%f773, %f772, %f765, 0fBF27E7A2;
	fma.rn.f32 	%f774, %f773, %f765, 0f3F13C468;
	fma.rn.f32 	%f775, %f774, %f767, 0f00000000;
	fma.rn.f32 	%f776, %f775, %f765, %f767;
	mov.f32 	%f777, 0f3F800000;
	div.approx.f32 	%f2865, %f777, %f776;
	mov.f32 	%f2868, %f2865;
	@%p123 bra 	$L__BB0_196;
$L__BB0_181:
	cvt.rzi.f32.f32 	%f779, %f31;
	setp.eq.f32 	%p127, %f31, %f779;
	mov.f32 	%f2868, 0f7FFFFFFF;
	@%p127 bra 	$L__BB0_196;
	setp.geu.f32 	%p128, %f31, 0fC2246666;
	mov.f32 	%f2868, %f2865;
	@%p128 bra 	$L__BB0_196;
	cvt.rzi.s32.f32 	%r308, %f31;
	and.b32  	%r309, %r308, 1;
	setp.eq.b32 	%p129, %r309, 1;
	selp.f32 	%f2868, 0f00000000, %f2865, %p129;
	bra.uni 	$L__BB0_196;
$L__BB0_184:
	abs.f32 	%f101, %f31;
	setp.gtu.f32 	%p103, %f101, 0f41000000;
	@%p103 bra 	$L__BB0_186;
	add.f32 	%f597, %f101, 0fC019E8A9;
	add.f32 	%f598, %f597, 0fB3E971B3;
	fma.rn.f32 	%f599, %f598, 0fA6B3B8E7, 0fA9ACA9B3;
	fma.rn.f32 	%f600, %f599, %f598, 0f2C3F0E18;
	fma.rn.f32 	%f601, %f600, %f598, 0fACD41781;
	fma.rn.f32 	%f602, %f601, %f598, 0fAFE90F38;
	fma.rn.f32 	%f603, %f602, %f598, 0f3020305B;
	fma.rn.f32 	%f604, %f603, %f598, 0f33797143;
	fma.rn.f32 	%f605, %f604, %f598, 0f30F76F85;
	fma.rn.f32 	%f606, %f605, %f598, 0fB6B6DFC6;
	fma.rn.f32 	%f607, %f606, %f598, 0fB6F665C9;
	fma.rn.f32 	%f608, %f607, %f598, 0f399E2DEB;
	fma.rn.f32 	%f609, %f608, %f598, 0f3A4AE334;
	fma.rn.f32 	%f610, %f609, %f598, 0fBBEEAA1B;
	fma.rn.f32 	%f611, %f610, %f598, 0fBCDA7747;
	mul.f32 	%f612, %f598, %f611;
	add.f32 	%f613, %f101, 0fC0B0A47B;
	add.f32 	%f614, %f613, 0f339A7A37;
	mul.f32 	%f615, %f614, %f612;
	add.f32 	%f616, %f101, 0fC10A75AB;
	add.f32 	%f617, %f616, 0fB4CCCDED;
	mul.f32 	%f2868, %f617, %f615;
	bra.uni 	$L__BB0_196;
$L__BB0_186:
	abs.f32 	%f619, %f101;
	setp.eq.f32 	%p104, %f619, 0f7F800000;
	mov.f32 	%f2868, 0f00000000;
	@%p104 bra 	$L__BB0_196;
	rcp.approx.ftz.f32 	%f620, %f101;
	mul.f32 	%f621, %f620, %f620;
	fma.rn.f32 	%f622, %f621, 0f4056FE93, 0fBF03B7C2;
	fma.rn.f32 	%f623, %f622, %f621, 0f3DD3B3F3;
	fma.rn.f32 	%f624, %f623, %f621, 0fBD7FFFB6;
	fma.rn.f32 	%f625, %f624, %f621, 0f3F800000;
	fma.rn.f32 	%f626, %f621, 0f3F91E009, 0fBE52412D;
	fma.rn.f32 	%f627, %f626, %f621, 0f3D854ED1;
	fma.rn.f32 	%f628, %f627, %f621, 0fBDFFFFFF;
	fma.rn.f32 	%f103, %f628, %f620, %f101;
	rsqrt.approx.f32 	%f629, %f101;
	mul.f32 	%f630, %f629, 0f3F4C422A;
	mul.f32 	%f104, %f625, %f630;
	mul.f32 	%f631, %f103, 0f3F22F983;
	cvt.rni.s32.f32 	%r899, %f631;
	cvt.rn.f32.s32 	%f632, %r899;
	fma.rn.f32 	%f633, %f632, 0fBFC90FDA, %f103;
	fma.rn.f32 	%f634, %f632, 0fB3A22168, %f633;
	fma.rn.f32 	%f2866, %f632, 0fA7C234C5, %f634;
	abs.f32 	%f106, %f103;
	setp.ltu.f32 	%p105, %f106, 0f47CE4780;
	@%p105 bra 	$L__BB0_195;
	setp.neu.f32 	%p106, %f106, 0f7F800000;
	@%p106 bra 	$L__BB0_190;
	mov.f32 	%f637, 0f00000000;
	mul.rn.f32 	%f2866, %f103, %f637;
	mov.b32 	%r899, 0;
	bra.uni 	$L__BB0_195;
$L__BB0_190:
	mov.b32 	%r20, %f103;
	shl.b32 	%r273, %r20, 8;
	or.b32  	%r21, %r273, -2147483648;
	mov.b64 	%rd239, 0;
	mov.b32 	%r896, 0;
$L__BB0_191:
	.pragma "nounroll";
	mul.wide.u32 	%rd102, %r896, 4;
	mov.u64 	%rd103, __cudart_i2opi_f;
	add.s64 	%rd104, %rd103, %rd102;
	ld.global.nc.u32 	%r274, [%rd104];
	mad.wide.u32 	%rd105, %r274, %r21, %rd239;
	shr.u64 	%rd239, %rd105, 32;
	add.s64 	%rd106, %rd12, %rd102;
	st.local.u32 	[%rd106], %rd105;
	add.s32 	%r896, %r896, 1;
	setp.ne.s32 	%p107, %r896, 6;
	@%p107 bra 	$L__BB0_191;
	shr.u32 	%r275, %r20, 23;
	st.local.u32 	[%rd12+24], %rd239;
	and.b32  	%r24, %r275, 31;
	and.b32  	%r276, %r275, 224;
	add.s32 	%r277, %r276, -128;
	shr.u32 	%r278, %r277, 5;
	mul.wide.u32 	%rd107, %r278, 4;
	sub.s64 	%rd32, %rd12, %rd107;
	ld.local.u32 	%r897, [%rd32+24];
	ld.local.u32 	%r898, [%rd32+20];
	setp.eq.s32 	%p108, %r24, 0;
	@%p108 bra 	$L__BB0_194;
	shf.l.wrap.b32 	%r897, %r898, %r897, %r24;
	ld.local.u32 	%r279, [%rd32+16];
	shf.l.wrap.b32 	%r898, %r279, %r898, %r24;
$L__BB0_194:
	shr.u32 	%r280, %r897, 30;
	shf.l.wrap.b32 	%r281, %r898, %r897, 2;
	shl.b32 	%r282, %r898, 2;
	shr.u32 	%r283, %r281, 31;
	add.s32 	%r284, %r283, %r280;
	neg.s32 	%r285, %r284;
	setp.lt.s32 	%p109, %r20, 0;
	selp.b32 	%r899, %r285, %r284, %p109;
	xor.b32  	%r286, %r281, %r20;
	shr.s32 	%r287, %r281, 31;
	xor.b32  	%r288, %r287, %r281;
	xor.b32  	%r289, %r287, %r282;
	cvt.u64.u32 	%rd108, %r288;
	shl.b64 	%rd109, %rd108, 32;
	cvt.u64.u32 	%rd110, %r289;
	or.b64  	%rd111, %rd109, %rd110;
	cvt.rn.f64.s64 	%fd1, %rd111;
	mul.f64 	%fd2, %fd1, 0d3BF921FB54442D19;
	cvt.rn.f32.f64 	%f635, %fd2;
	neg.f32 	%f636, %f635;
	setp.lt.s32 	%p110, %r286, 0;
	selp.f32 	%f2866, %f636, %f635, %p110;
$L__BB0_195:
	and.b32  	%r291, %r899, 3;
	cvt.rn.f32.u32 	%f638, %r291;
	fma.rn.f32 	%f639, %f638, 0f3FC90FDB, 0fBF490FDB;
	add.f32 	%f640, %f2866, %f639;
	mul.f32 	%f641, %f640, 0f3F22F983;
	cvt.rni.s32.f32 	%r292, %f641;
	cvt.rn.f32.s32 	%f642, %r292;
	fma.rn.f32 	%f643, %f642, 0fBFC90FDA, %f640;
	fma.rn.f32 	%f644, %f642, 0fB3A22168, %f643;
	add.s32 	%r293, %r292, 1;
	mul.rn.f32 	%f645, %f644, %f644;
	and.b32  	%r294, %r292, 1;
	setp.eq.b32 	%p111, %r294, 1;
	selp.f32 	%f646, %f644, 0f3F800000, %p111;
	fma.rn.f32 	%f647, %f645, %f646, 0f00000000;
	fma.rn.f32 	%f648, %f645, 0f37CBAC00, 0fBAB607ED;
	selp.f32 	%f649, 0fB94D4153, %f648, %p111;
	selp.f32 	%f650, 0f3C0885E4, 0f3D2AAABB, %p111;
	fma.rn.f32 	%f651, %f649, %f645, %f650;
	selp.f32 	%f652, 0fBE2AAAA8, 0fBEFFFFFF, %p111;
	fma.rn.f32 	%f653, %f651, %f645, %f652;
	fma.rn.f32 	%f654, %f653, %f647, %f646;
	and.b32  	%r295, %r293, 2;
	setp.eq.s32 	%p112, %r295, 0;
	mov.f32 	%f655, 0f00000000;
	sub.f32 	%f656, %f655, %f654;
	selp.f32 	%f657, %f654, %f656, %p112;
	mul.f32 	%f2868, %f104, %f657;
$L__BB0_196:
	mul.wide.u32 	%rd123, %r891, 4;
	add.s64 	%rd124, %rd14, %rd123;
	st.local.f32 	[%rd124], %f2868;
$L__BB0_197:
	add.s32 	%r33, %r891, -1;
	setp.gt.u32 	%p230, %r891, 1;
	mov.f32 	%f2902, 0fFF800000;
	mov.u32 	%r891, %r33;
	@%p230 bra 	$L__BB0_78;
	ld.local.f32 	%f114, [%rd14+4];
	abs.f32 	%f1125, %f114;
	setp.equ.f32 	%p231, %f1125, 0f7F800000;
	@%p231 bra 	$L__BB0_201;
	ld.global.f32 	%f1127, [%rd26+4];
	sub.f32 	%f1128, %f114, %f1127;
	ld.global.f32 	%f1129, [%rd26+8];
	mul.f32 	%f1130, %f1128, %f1128;
	cvt.f64.f32 	%fd5, %f1130;
	cvt.f64.f32 	%fd6, %f1129;
	add.f64 	%fd7, %fd6, %fd6;
	mul.f64 	%fd8, %fd7, %fd6;
	div.rn.f64 	%fd9, %fd5, %fd8;
	setp.lt.f32 	%p232, %f1129, 0f00800000;
	mul.f32 	%f1131, %f1129, 0f4B000000;
	selp.f32 	%f1132, %f1131, %f1129, %p232;
	selp.f32 	%f1133, 0fC1B80000, 0f00000000, %p232;
	mov.b32 	%r393, %f1132;
	add.s32 	%r394, %r393, -1059760811;
	and.b32  	%r395, %r394, -8388608;
	sub.s32 	%r396, %r393, %r395;
	mov.b32 	%f1134, %r396;
	cvt.rn.f32.s32 	%f1135, %r395;
	fma.rn.f32 	%f1136, %f1135, 0f34000000, %f1133;
	add.f32 	%f1137, %f1134, 0fBF800000;
	fma.rn.f32 	%f1138, %f1137, 0fBE055027, 0f3E1039F6;
	fma.rn.f32 	%f1139, %f1138, %f1137, 0fBDF8CDCC;
	fma.rn.f32 	%f1140, %f1139, %f1137, 0f3E0F2955;
	fma.rn.f32 	%f1141, %f1140, %f1137, 0fBE2AD8B9;
	fma.rn.f32 	%f1142, %f1141, %f1137, 0f3E4CED0B;
	fma.rn.f32 	%f1143, %f1142, %f1137, 0fBE7FFF22;
	fma.rn.f32 	%f1144, %f1143, %f1137, 0f3EAAAA78;
	fma.rn.f32 	%f1145, %f1144, %f1137, 0fBF000000;
	mul.f32 	%f1146, %f1137, %f1145;
	fma.rn.f32 	%f1147, %f1146, %f1137, %f1137;
	fma.rn.f32 	%f1148, %f1136, 0f3F317218, %f1147;
	setp.gt.u32 	%p233, %r393, 2139095039;
	fma.rn.f32 	%f1149, %f1132, 0f7F800000, 0f7F800000;
	selp.f32 	%f1150, %f1149, %f1148, %p233;
	setp.eq.f32 	%p234, %f1132, 0f00000000;
	selp.f32 	%f1151, 0fFF800000, %f1150, %p234;
	cvt.f64.f32 	%fd10, %f1151;
	fma.rn.f64 	%fd11, %fd10, 0d4000000000000000, 0d3FFD67F1C0000000;
	mul.f64 	%fd12, %fd11, 0dBFE0000000000000;
	sub.f64 	%fd13, %fd12, %fd9;
	cvt.rn.f32.f64 	%f115, %fd13;
	abs.f32 	%f1152, %f115;
	setp.equ.f32 	%p235, %f1152, 0f7F800000;
	@%p235 bra 	$L__BB0_201;
	add.f32 	%f2861, %f2861, %f115;
	add.s32 	%r890, %r890, 1;
	setp.ne.s32 	%p236, %r890, %r213;
	mov.f32 	%f2902, %f2861;
	@%p236 bra 	$L__BB0_77;
$L__BB0_201:
	ld.param.u32 	%r888, [_Z16MH_simple_kerneliPiPfP5datumiiS0_S0_i_param_5];
	setp.lt.s32 	%p237, %r888, 1;
	@%p237 bra 	$L__BB0_705;
	add.u64 	%rd33, %SPL, 64;
	add.s32 	%r969, %r215, %r1;
	add.f32 	%f2903, %f2901, %f2902;
	mov.b32 	%r900, 0;
	mov.u64 	%rd190, __cudart_i2opi_f;
$L__BB0_203:
	mov.f32 	%f121, %f2901;
	mov.f32 	%f120, %f2902;
	mov.f32 	%f119, %f2903;
	and.b32  	%r398, %r900, 1;
	setp.eq.b32 	%p238, %r398, 1;
	@%p238 bra 	$L__BB0_204;
	bra.uni 	$L__BB0_457;
$L__BB0_204:
	setp.equ.f32 	%p239, %f119, 0fFF800000;
	mov.b32 	%r904, 0;
	@%p239 bra 	$L__BB0_207;
$L__BB0_205:
	mad.lo.s32 	%r400, %r969, 1103515245, 12345;
	and.b32  	%r969, %r400, 2147483647;
	setp.gt.u32 	%p240, %r969, 1879048184;
	@%p240 bra 	$L__BB0_205;
	mul.hi.u32 	%r401, %r969, -2147483639;
	shr.u32 	%r904, %r401, 27;
$L__BB0_207:
	add.s32 	%r43, %r904, 1;
	mul.lo.s32 	%r402, %r904, %r212;
	mul.wide.s32 	%rd128, %r402, 4;
	add.s64 	%rd34, %rd17, %rd128;
	ld.global.u32 	%r44, [%rd34];
	mul.wide.u32 	%rd129, %r904, 4;
	add.s64 	%rd35, %rd33, %rd129;
	st.local.u32 	[%rd35], %r44;
$L__BB0_208:
	mad.lo.s32 	%r403, %r969, 1103515245, 12345;
	and.b32  	%r969, %r403, 2147483647;
	setp.gt.u32 	%p241, %r969, 2064888099;
	@%p241 bra 	$L__BB0_208;
	mul.hi.u32 	%r404, %r969, 436207621;
	shr.u32 	%r405, %r404, 23;
	add.s64 	%rd36, %rd1, %rd129;
	st.global.u32 	[%rd36], %r405;
	setp.eq.s32 	%p242, %r43, 7;
	add.s64 	%rd37, %rd34, %rd19;
	@%p242 bra 	$L__BB0_245;
	ld.global.u32 	%r406, [%rd37];
	st.local.u32 	[%rd35+4], %r406;
	add.s32 	%r47, %r904, 2;
	mov.u32 	%r906, %r47;
$L__BB0_211:
	setp.le.u32 	%p243, %r906, %r43;
	@%p243 bra 	$L__BB0_215;
	shr.u32 	%r906, %r906, 1;
	setp.ne.s32 	%p244, %r906, %r43;
	@%p244 bra 	$L__BB0_211;
$L__BB0_213:
	mad.lo.s32 	%r51, %r969, 1103515245, 12345;
	setp.gt.u32 	%p245, %r969, 1;
	mov.u32 	%r969, %r51;
	@%p245 bra 	$L__BB0_213;
	shr.u32 	%r407, %r51, 2;
	mul.hi.u32 	%r408, %r407, 436207621;
	shr.u32 	%r409, %r408, 21;
	st.global.u32 	[%rd36+4], %r409;
	mov.u32 	%r969, %r51;
$L__BB0_215:
	setp.eq.s32 	%p246, %r47, 7;
	@%p246 bra 	$L__BB0_245;
	add.s64 	%rd38, %rd37, %rd19;
	ld.global.u32 	%r410, [%rd38];
	st.local.u32 	[%rd35+8], %r410;
	add.s32 	%r53, %r904, 3;
	mov.u32 	%r909, %r53;
$L__BB0_217:
	setp.le.u32 	%p247, %r909, %r43;
	@%p247 bra 	$L__BB0_221;
	shr.u32 	%r909, %r909, 1;
	setp.ne.s32 	%p248, %r909, %r43;
	@%p248 bra 	$L__BB0_217;
$L__BB0_219:
	mad.lo.s32 	%r411, %r969, 1103515245, 12345;
	and.b32  	%r969, %r411, 2147483647;
	setp.gt.u32 	%p249, %r969, 2064888099;
	@%p249 bra 	$L__BB0_219;
	mul.hi.u32 	%r412, %r969, 436207621;
	shr.u32 	%r413, %r412, 23;
	st.global.u32 	[%rd36+8], %r413;
$L__BB0_221:
	setp.eq.s32 	%p250, %r53, 7;
	@%p250 bra 	$L__BB0_245;
	add.s64 	%rd39, %rd38, %rd19;
	ld.global.u32 	%r414, [%rd39];
	st.local.u32 	[%rd35+12], %r414;
	add.s32 	%r59, %r904, 4;
	mov.u32 	%r912, %r59;
$L__BB0_223:
	setp.le.u32 	%p251, %r912, %r43;
	@%p251 bra 	$L__BB0_227;
	shr.u32 	%r912, %r912, 1;
	setp.ne.s32 	%p252, %r912, %r43;
	@%p252 bra 	$L__BB0_223;
$L__BB0_225:
	mad.lo.s32 	%r415, %r969, 1103515245, 12345;
	and.b32  	%r969, %r415, 2147483647;
	setp.gt.u32 	%p253, %r969, 2064888099;
	@%p253 bra 	$L__BB0_225;
	mul.hi.u32 	%r416, %r969, 436207621;
	shr.u32 	%r417, %r416, 23;
	st.global.u32 	[%rd36+12], %r417;
$L__BB0_227:
	setp.eq.s32 	%p254, %r59, 7;
	@%p254 bra 	$L__BB0_245;
	add.s64 	%rd40, %rd39, %rd19;
	ld.global.u32 	%r418, [%rd40];
	st.local.u32 	[%rd35+16], %r418;
	add.s32 	%r65, %r904, 5;
	mov.u32 	%r915, %r65;
$L__BB0_229:
	setp.le.u32 	%p255, %r915, %r43;
	@%p255 bra 	$L__BB0_233;
	shr.u32 	%r915, %r915, 1;
	setp.ne.s32 	%p256, %r915, %r43;
	@%p256 bra 	$L__BB0_229;
$L__BB0_231:
	mad.lo.s32 	%r419, %r969, 1103515245, 12345;
	and.b32  	%r969, %r419, 2147483647;
	setp.gt.u32 	%p257, %r969, 2064888099;
	@%p257 bra 	$L__BB0_231;
	mul.hi.u32 	%r420, %r969, 436207621;
	shr.u32 	%r421, %r420, 23;
	st.global.u32 	[%rd36+16], %r421;
$L__BB0_233:
	setp.eq.s32 	%p258, %r65, 7;
	@%p258 bra 	$L__BB0_245;
	add.s64 	%rd41, %rd40, %rd19;
	ld.global.u32 	%r422, [%rd41];
	st.local.u32 	[%rd35+20], %r422;
	add.s32 	%r71, %r904, 6;
	mov.u32 	%r918, %r71;
$L__BB0_235:
	setp.le.u32 	%p259, %r918, %r43;
	@%p259 bra 	$L__BB0_239;
	shr.u32 	%r918, %r918, 1;
	setp.ne.s32 	%p260, %r918, %r43;
	@%p260 bra 	$L__BB0_235;
$L__BB0_237:
	mad.lo.s32 	%r423, %r969, 1103515245, 12345;
	and.b32  	%r969, %r423, 2147483647;
	setp.gt.u32 	%p261, %r969, 2064888099;
	@%p261 bra 	$L__BB0_237;
	mul.hi.u32 	%r424, %r969, 436207621;
	shr.u32 	%r425, %r424, 23;
	st.global.u32 	[%rd36+20], %r425;
$L__BB0_239:
	setp.eq.s32 	%p262, %r71, 7;
	@%p262 bra 	$L__BB0_245;
	add.s64 	%rd131, %rd41, %rd19;
	ld.global.u32 	%r426, [%rd131];
	st.local.u32 	[%rd35+24], %r426;
	add.s32 	%r921, %r904, 7;
$L__BB0_241:
	setp.le.u32 	%p263, %r921, %r43;
	@%p263 bra 	$L__BB0_245;
	shr.u32 	%r921, %r921, 1;
	setp.ne.s32 	%p264, %r921, %r43;
	@%p264 bra 	$L__BB0_241;
$L__BB0_243:
	mad.lo.s32 	%r427, %r969, 1103515245, 12345;
	and.b32  	%r969, %r427, 2147483647;
	setp.gt.u32 	%p265, %r969, 2064888099;
	@%p265 bra 	$L__BB0_243;
	mul.hi.u32 	%r428, %r969, 436207621;
	shr.u32 	%r429, %r428, 23;
	st.global.u32 	[%rd36+24], %r429;
$L__BB0_245:
	ld.global.u32 	%r430, [%rd15];
	mov.f32 	%f122, 0f3F800000;
	setp.gt.u32 	%p266, %r430, 24;
	@%p266 bra 	$L__BB0_246;
	bra.uni 	$L__BB0_248;
$L__BB0_246:
	setp.eq.s32 	%p269, %r430, -99;
	@%p269 bra 	$L__BB0_247;
	bra.uni 	$L__BB0_251;
$L__BB0_247:
	mov.f32 	%f122, 0f40000000;
	bra.uni 	$L__BB0_252;
$L__BB0_248:
	mov.b32 	%r432, 1;
	shl.b32 	%r433, %r432, %r430;
	and.b32  	%r434, %r433, 33469059;
	setp.ne.s32 	%p267, %r434, 0;
	@%p267 bra 	$L__BB0_247;
	mov.b32 	%r435, 1;
	shl.b32 	%r436, %r435, %r430;
	and.b32  	%r437, %r436, 85360;
	setp.ne.s32 	%p268, %r437, 0;
	@%p268 bra 	$L__BB0_250;
	bra.uni 	$L__BB0_252;
$L__BB0_250:
	mov.f32 	%f122, 0f40400000;
	bra.uni 	$L__BB0_252;
$L__BB0_251:
	mov.f32 	%f122, 0f7FFFFFFF;
$L__BB0_252:
	ld.global.u32 	%r438, [%rd16];
	mov.f32 	%f123, 0f3F800000;
	setp.gt.u32 	%p270, %r438, 24;
	@%p270 bra 	$L__BB0_253;
	bra.uni 	$L__BB0_255;
$L__BB0_253:
	setp.eq.s32 	%p273, %r438, -99;
	@%p273 bra 	$L__BB0_254;
	bra.uni 	$L__BB0_258;
$L__BB0_254:
	mov.f32 	%f123, 0f40000000;
	bra.uni 	$L__BB0_259;
$L__BB0_255:
	mov.b32 	%r440, 1;
	shl.b32 	%r441, %r440, %r438;
	and.b32  	%r442, %r441, 33469059;
	setp.ne.s32 	%p271, %r442, 0;
	@%p271 bra 	$L__BB0_254;
	mov.b32 	%r443, 1;
	shl.b32 	%r444, %r443, %r438;
	and.b32  	%r445, %r444, 85360;
	setp.ne.s32 	%p272, %r445, 0;
	@%p272 bra 	$L__BB0_257;
	bra.uni 	$L__BB0_259;
$L__BB0_257:
	mov.f32 	%f123, 0f40400000;
	bra.uni 	$L__BB0_259;
$L__BB0_258:
	mov.f32 	%f123, 0f7FFFFFFF;
$L__BB0_259:
	ld.global.u32 	%r446, [%rd17];
	setp.gt.s32 	%p274, %r446, 11;
	@%p274 bra 	$L__BB0_282;
	setp.gt.s32 	%p292, %r446, 4;
	@%p292 bra 	$L__BB0_270;
	setp.gt.s32 	%p302, %r446, 1;
	@%p302 bra 	$L__BB0_266;
	setp.eq.s32 	%p306, %r446, -99;
	@%p306 bra 	$L__BB0_317;
	setp.eq.s32 	%p307, %r446, 0;
	@%p307 bra 	$L__BB0_316;
	setp.eq.s32 	%p308, %r446, 1;
	@%p308 bra 	$L__BB0_265;
	bra.uni 	$L__BB0_318;
$L__BB0_265:
	add.f32 	%f2875, %f123, 0f3F800000;
	bra.uni 	$L__BB0_319;
$L__BB0_266:
	setp.eq.s32 	%p303, %r446, 2;
	mov.f32 	%f2875, %f123;
	@%p303 bra 	$L__BB0_319;
	setp.eq.s32 	%p304, %r446, 3;
	mov.f32 	%f2875, %f122;
	@%p304 bra 	$L__BB0_319;
	setp.eq.s32 	%p305, %r446, 4;
	@%p305 bra 	$L__BB0_269;
	bra.uni 	$L__BB0_318;
$L__BB0_269:
	add.f32 	%f1168, %f123, 0f3F800000;
	add.f32 	%f2875, %f1168, %f122;
	bra.uni 	$L__BB0_319;
$L__BB0_270:
	setp.gt.s32 	%p293, %r446, 7;
	@%p293 bra 	$L__BB0_275;
	setp.eq.s32 	%p299, %r446, 5;
	@%p299 bra 	$L__BB0_315;
	setp.eq.s32 	%p300, %r446, 6;
	@%p300 bra 	$L__BB0_314;
	setp.eq.s32 	%p301, %r446, 7;
	@%p301 bra 	$L__BB0_274;
	bra.uni 	$L__BB0_318;
$L__BB0_274:
	add.f32 	%f2875, %f123, 0f3F800000;
	bra.uni 	$L__BB0_319;
$L__BB0_275:
	setp.gt.s32 	%p294, %r446, 9;
	@%p294 bra 	$L__BB0_279;
	setp.eq.s32 	%p297, %r446, 8;
	@%p297 bra 	$L__BB0_313;
	setp.eq.s32 	%p298, %r446, 9;
	@%p298 bra 	$L__BB0_278;
	bra.uni 	$L__BB0_318;
$L__BB0_278:
	add.f32 	%f2875, %f123, 0f3F800000;
	bra.uni 	$L__BB0_319;
$L__BB0_279:
	setp.eq.s32 	%p295, %r446, 10;
	@%p295 bra 	$L__BB0_312;
	setp.eq.s32 	%p296, %r446, 11;
	@%p296 bra 	$L__BB0_281;
	bra.uni 	$L__BB0_318;
$L__BB0_281:
	add.f32 	%f1163, %f123, 0f3F800000;
	add.f32 	%f2875, %f1163, %f122;
	bra.uni 	$L__BB0_319;
$L__BB0_282:
	setp.gt.s32 	%p275, %r446, 17;
	@%p275 bra 	$L__BB0_292;
	setp.gt.s32 	%p285, %r446, 14;
	@%p285 bra 	$L__BB0_288;
	setp.eq.s32 	%p289, %r446, 12;
	@%p289 bra 	$L__BB0_311;
	setp.eq.s32 	%p290, %r446, 13;
	@%p290 bra 	$L__BB0_310;
	setp.eq.s32 	%p291, %r446, 14;
	@%p291 bra 	$L__BB0_287;
	bra.uni 	$L__BB0_318;
$L__BB0_287:
	add.f32 	%f1162, %f123, 0f3F800000;
	add.f32 	%f2875, %f1162, %f122;
	bra.uni 	$L__BB0_319;
$L__BB0_288:
	setp.eq.s32 	%p286, %r446, 15;
	@%p286 bra 	$L__BB0_309;
	setp.eq.s32 	%p287, %r446, 16;
	@%p287 bra 	$L__BB0_308;
	setp.eq.s32 	%p288, %r446, 17;
	@%p288 bra 	$L__BB0_291;
	bra.uni 	$L__BB0_318;
$L__BB0_291:
	add.f32 	%f2875, %f123, 0f3F800000;
	bra.uni 	$L__BB0_319;
$L__BB0_292:
	setp.gt.s32 	%p276, %r446, 20;
	@%p276 bra 	$L__BB0_297;
	setp.eq.s32 	%p282, %r446, 18;
	@%p282 bra 	$L__BB0_307;
	setp.eq.s32 	%p283, %r446, 19;
	@%p283 bra 	$L__BB0_306;
	setp.eq.s32 	%p284, %r446, 20;
	@%p284 bra 	$L__BB0_296;
	bra.uni 	$L__BB0_318;
$L__BB0_296:
	add.f32 	%f2875, %f123, 0f3F800000;
	bra.uni 	$L__BB0_319;
$L__BB0_297:
	setp.gt.s32 	%p277, %r446, 22;
	@%p277 bra 	$L__BB0_301;
	setp.eq.s32 	%p280, %r446, 21;
	@%p280 bra 	$L__BB0_305;
	setp.eq.s32 	%p281, %r446, 22;
	@%p281 bra 	$L__BB0_300;
	bra.uni 	$L__BB0_318;
$L__BB0_300:
	add.f32 	%f2875, %f123, 0f3F800000;
	bra.uni 	$L__BB0_319;
$L__BB0_301:
	setp.eq.s32 	%p278, %r446, 23;
	@%p278 bra 	$L__BB0_304;
	setp.ne.s32 	%p279, %r446, 24;
	@%p279 bra 	$L__BB0_318;
	add.f32 	%f2875, %f123, 0f3F800000;
	bra.uni 	$L__BB0_319;
$L__BB0_304:
	add.f32 	%f2875, %f123, 0f3F800000;
	bra.uni 	$L__BB0_319;
$L__BB0_305:
	add.f32 	%f2875, %f123, 0f3F800000;
	bra.uni 	$L__BB0_319;
$L__BB0_306:
	add.f32 	%f2875, %f123, 0f3F800000;
	bra.uni 	$L__BB0_319;
$L__BB0_307:
	add.f32 	%f2875, %f123, 0f3F800000;
	bra.uni 	$L__BB0_319;
$L__BB0_308:
	add.f32 	%f1161, %f122, 0f3F800000;
	add.f32 	%f2875, %f123, %f1161;
	bra.uni 	$L__BB0_319;
$L__BB0_309:
	add.f32 	%f2875, %f123, 0f3F800000;
	bra.uni 	$L__BB0_319;
$L__BB0_310:
	add.f32 	%f2875, %f123, 0f3F800000;
	bra.uni 	$L__BB0_319;
$L__BB0_311:
	add.f32 	%f2875, %f123, 0f3F800000;
	bra.uni 	$L__BB0_319;
$L__BB0_312:
	add.f32 	%f1164, %f123, 0f3F800000;
	add.f32 	%f2875, %f1164, %f122;
	bra.uni 	$L__BB0_319;
$L__BB0_313:
	add.f32 	%f1165, %f123, 0f3F800000;
	add.f32 	%f2875, %f1165, %f122;
	bra.uni 	$L__BB0_319;
$L__BB0_314:
	add.f32 	%f1166, %f122, 0f3F800000;
	add.f32 	%f2875, %f123, %f1166;
	bra.uni 	$L__BB0_319;
$L__BB0_315:
	add.f32 	%f1167, %f123, 0f3F800000;
	add.f32 	%f2875, %f1167, %f122;
	bra.uni 	$L__BB0_319;
$L__BB0_316:
	add.f32 	%f2875, %f123, 0f3F800000;
	bra.uni 	$L__BB0_319;
$L__BB0_317:
	add.f32 	%f2875, %f123, 0f3F800000;
	bra.uni 	$L__BB0_319;
$L__BB0_318:
	mov.f32 	%f2875, 0f7FFFFFFF;
$L__BB0_319:
	setp.lt.s32 	%p309, %r213, 1;
	ld.global.f32 	%f1171, [%rd18];
	mul.f32 	%f1172, %f1171, %f1171;
	div.rn.f32 	%f1173, %f1172, 0f41200000;
	add.f32 	%f1174, %f1173, 0f3F800000;
	setp.lt.f32 	%p310, %f1174, 0f00800000;
	mul.f32 	%f1175, %f1174, 0f4B000000;
	selp.f32 	%f1176, %f1175, %f1174, %p310;
	selp.f32 	%f1177, 0fC1B80000, 0f00000000, %p310;
	mov.b32 	%r447, %f1176;
	add.s32 	%r448, %r447, -1059760811;
	and.b32  	%r449, %r448, -8388608;
	sub.s32 	%r450, %r447, %r449;
	mov.b32 	%f1178, %r450;
	cvt.rn.f32.s32 	%f1179, %r449;
	fma.rn.f32 	%f1180, %f1179, 0f34000000, %f1177;
	add.f32 	%f1181, %f1178, 0fBF800000;
	fma.rn.f32 	%f1182, %f1181, 0fBE055027, 0f3E1039F6;
	fma.rn.f32 	%f1183, %f1182, %f1181, 0fBDF8CDCC;
	fma.rn.f32 	%f1184, %f1183, %f1181, 0f3E0F2955;
	fma.rn.f32 	%f1185, %f1184, %f1181, 0fBE2AD8B9;
	fma.rn.f32 	%f1186, %f1185, %f1181, 0f3E4CED0B;
	fma.rn.f32 	%f1187, %f1186, %f1181, 0fBE7FFF22;
	fma.rn.f32 	%f1188, %f1187, %f1181, 0f3EAAAA78;
	fma.rn.f32 	%f1189, %f1188, %f1181, 0fBF000000;
	mul.f32 	%f1190, %f1181, %f1189;
	fma.rn.f32 	%f1191, %f1190, %f1181, %f1181;
	fma.rn.f32 	%f1192, %f1180, 0f3F317218, %f1191;
	setp.gt.u32 	%p311, %r447, 2139095039;
	fma.rn.f32 	%f1193, %f1176, 0f7F800000, 0f7F800000;
	selp.f32 	%f1194, %f1193, %f1192, %p311;
	setp.eq.f32 	%p312, %f1176, 0f00000000;
	mov.f32 	%f1195, 0fC05CA0CF;
	sub.f32 	%f1196, %f1195, %f1194;
	selp.f32 	%f1197, 0f7F800000, %f1196, %p312;
	sub.f32 	%f1198, %f1197, %f2875;
	ld.global.f32 	%f1199, [%rd20];
	mul.f32 	%f1200, %f1199, %f1199;
	div.rn.f32 	%f1201, %f1200, 0f41200000;
	add.f32 	%f1202, %f1201, 0f3F800000;
	setp.lt.f32 	%p313, %f1202, 0f00800000;
	mul.f32 	%f1203, %f1202, 0f4B000000;
	selp.f32 	%f1204, %f1203, %f1202, %p313;
	selp.f32 	%f1205, 0fC1B80000, 0f00000000, %p313;
	mov.b32 	%r451, %f1204;
	add.s32 	%r452, %r451, -1059760811;
	and.b32  	%r453, %r452, -8388608;
	sub.s32 	%r454, %r451, %r453;
	mov.b32 	%f1206, %r454;
	cvt.rn.f32.s32 	%f1207, %r453;
	fma.rn.f32 	%f1208, %f1207, 0f34000000, %f1205;
	add.f32 	%f1209, %f1206, 0fBF800000;
	fma.rn.f32 	%f1210, %f1209, 0fBE055027, 0f3E1039F6;
	fma.rn.f32 	%f1211, %f1210, %f1209, 0fBDF8CDCC;
	fma.rn.f32 	%f1212, %f1211, %f1209, 0f3E0F2955;
	fma.rn.f32 	%f1213, %f1212, %f1209, 0fBE2AD8B9;
	fma.rn.f32 	%f1214, %f1213, %f1209, 0f3E4CED0B;
	fma.rn.f32 	%f1215, %f1214, %f1209, 0fBE7FFF22;
	fma.rn.f32 	%f1216, %f1215, %f1209, 0f3EAAAA78;
	fma.rn.f32 	%f1217, %f1216, %f1209, 0fBF000000;
	mul.f32 	%f1218, %f1209, %f1217;
	fma.rn.f32 	%f1219, %f1218, %f1209, %f1209;
	fma.rn.f32 	%f1220, %f1208, 0f3F317218, %f1219;
	setp.gt.u32 	%p314, %r451, 2139095039;
	fma.rn.f32 	%f1221, %f1204, 0f7F800000, 0f7F800000;
	selp.f32 	%f1222, %f1221, %f1220, %p314;
	setp.eq.f32 	%p315, %f1204, 0f00000000;
	sub.f32 	%f1223, %f1195, %f1222;
	selp.f32 	%f1224, 0f7F800000, %f1223, %p315;
	add.f32 	%f1225, %f1198, %f1224;
	ld.global.f32 	%f1226, [%rd21];
	mul.f32 	%f1227, %f1226, %f1226;
	div.rn.f32 	%f1228, %f1227, 0f41200000;
	add.f32 	%f1229, %f1228, 0f3F800000;
	setp.lt.f32 	%p316, %f1229, 0f00800000;
	mul.f32 	%f1230, %f1229, 0f4B000000;
	selp.f32 	%f1231, %f1230, %f1229, %p316;
	selp.f32 	%f1232, 0fC1B80000, 0f00000000, %p316;
	mov.b32 	%r455, %f1231;
	add.s32 	%r456, %r455, -1059760811;
	and.b32  	%r457, %r456, -8388608;
	sub.s32 	%r458, %r455, %r457;
	mov.b32 	%f1233, %r458;
	cvt.rn.f32.s32 	%f1234, %r457;
	fma.rn.f32 	%f1235, %f1234, 0f34000000, %f1232;
	add.f32 	%f1236, %f1233, 0fBF800000;
	fma.rn.f32 	%f1237, %f1236, 0fBE055027, 0f3E1039F6;
	fma.rn.f32 	%f1238, %f1237, %f1236, 0fBDF8CDCC;
	fma.rn.f32 	%f1239, %f1238, %f1236, 0f3E0F2955;
	fma.rn.f32 	%f1240, %f1239, %f1236, 0fBE2AD8B9;
	fma.rn.f32 	%f1241, %f1240, %f1236, 0f3E4CED0B;
	fma.rn.f32 	%f1242, %f1241, %f1236, 0fBE7FFF22;
	fma.rn.f32 	%f1243, %f1242, %f1236, 0f3EAAAA78;
	fma.rn.f32 	%f1244, %f1243, %f1236, 0fBF000000;
	mul.f32 	%f1245, %f1236, %f1244;
	fma.rn.f32 	%f1246, %f1245, %f1236, %f1236;
	fma.rn.f32 	%f1247, %f1235, 0f3F317218, %f1246;
	setp.gt.u32 	%p317, %r455, 2139095039;
	fma.rn.f32 	%f1248, %f1231, 0f7F800000, 0f7F800000;
	selp.f32 	%f1249, %f1248, %f1247, %p317;
	setp.eq.f32 	%p318, %f1231, 0f00000000;
	sub.f32 	%f1250, %f1195, %f1249;
	selp.f32 	%f1251, 0f7F800000, %f1250, %p318;
	add.f32 	%f1252, %f1225, %f1251;
	ld.global.f32 	%f1253, [%rd22];
	mul.f32 	%f1254, %f1253, %f1253;
	div.rn.f32 	%f1255, %f1254, 0f41200000;
	add.f32 	%f1256, %f1255, 0f3F800000;
	setp.lt.f32 	%p319, %f1256, 0f00800000;
	mul.f32 	%f1257, %f1256, 0f4B000000;
	selp.f32 	%f1258, %f1257, %f1256, %p319;
	selp.f32 	%f1259, 0fC1B80000, 0f00000000, %p319;
	mov.b32 	%r459, %f1258;
	add.s32 	%r460, %r459, -1059760811;
	and.b32  	%r461, %r460, -8388608;
	sub.s32 	%r462, %r459, %r461;
	mov.b32 	%f1260, %r462;
	cvt.rn.f32.s32 	%f1261, %r461;
	fma.rn.f32 	%f1262, %f1261, 0f34000000, %f1259;
	add.f32 	%f1263, %f1260, 0fBF800000;
	fma.rn.f32 	%f1264, %f1263, 0fBE055027, 0f3E1039F6;
	fma.rn.f32 	%f1265, %f1264, %f1263, 0fBDF8CDCC;
	fma.rn.f32 	%f1266, %f1265, %f1263, 0f3E0F2955;
	fma.rn.f32 	%f1267, %f1266, %f1263, 0fBE2AD8B9;
	fma.rn.f32 	%f1268, %f1267, %f1263, 0f3E4CED0B;
	fma.rn.f32 	%f1269, %f1268, %f1263, 0fBE7FFF22;
	fma.rn.f32 	%f1270, %f1269, %f1263, 0f3EAAAA78;
	fma.rn.f32 	%f1271, %f1270, %f1263, 0fBF000000;
	mul.f32 	%f1272, %f1263, %f1271;
	fma.rn.f32 	%f1273, %f1272, %f1263, %f1263;
	fma.rn.f32 	%f1274, %f1262, 0f3F317218, %f1273;
	setp.gt.u32 	%p320, %r459, 2139095039;
	fma.rn.f32 	%f1275, %f1258, 0f7F800000, 0f7F800000;
	selp.f32 	%f1276, %f1275, %f1274, %p320;
	setp.eq.f32 	%p321, %f1258, 0f00000000;
	sub.f32 	%f1277, %f1195, %f1276;
	selp.f32 	%f1278, 0f7F800000, %f1277, %p321;
	add.f32 	%f1279, %f1252, %f1278;
	ld.global.f32 	%f1280, [%rd23];
	mul.f32 	%f1281, %f1280, %f1280;
	div.rn.f32 	%f1282, %f1281, 0f41200000;
	add.f32 	%f1283, %f1282, 0f3F800000;
	setp.lt.f32 	%p322, %f1283, 0f00800000;
	mul.f32 	%f1284, %f1283, 0f4B000000;
	selp.f32 	%f1285, %f1284, %f1283, %p322;
	selp.f32 	%f1286, 0fC1B80000, 0f00000000, %p322;
	mov.b32 	%r463, %f1285;
	add.s32 	%r464, %r463, -1059760811;
	and.b32  	%r465, %r464, -8388608;
	sub.s32 	%r466, %r463, %r465;
	mov.b32 	%f1287, %r466;
	cvt.rn.f32.s32 	%f1288, %r465;
	fma.rn.f32 	%f1289, %f1288, 0f34000000, %f1286;
	add.f32 	%f1290, %f1287, 0fBF800000;
	fma.rn.f32 	%f1291, %f1290, 0fBE055027, 0f3E1039F6;
	fma.rn.f32 	%f1292, %f1291, %f1290, 0fBDF8CDCC;
	fma.rn.f32 	%f1293, %f1292, %f1290, 0f3E0F2955;
	fma.rn.f32 	%f1294, %f1293, %f1290, 0fBE2AD8B9;
	fma.rn.f32 	%f1295, %f1294, %f1290, 0f3E4CED0B;
	fma.rn.f32 	%f1296, %f1295, %f1290, 0fBE7FFF22;
	fma.rn.f32 	%f1297, %f1296, %f1290, 0f3EAAAA78;
	fma.rn.f32 	%f1298, %f1297, %f1290, 0fBF000000;
	mul.f32 	%f1299, %f1290, %f1298;
	fma.rn.f32 	%f1300, %f1299, %f1290, %f1290;
	fma.rn.f32 	%f1301, %f1289, 0f3F317218, %f1300;
	setp.gt.u32 	%p323, %r463, 2139095039;
	fma.rn.f32 	%f1302, %f1285, 0f7F800000, 0f7F800000;
	selp.f32 	%f1303, %f1302, %f1301, %p323;
	setp.eq.f32 	%p324, %f1285, 0f00000000;
	sub.f32 	%f1304, %f1195, %f1303;
	selp.f32 	%f1305, 0f7F800000, %f1304, %p324;
	add.f32 	%f1306, %f1279, %f1305;
	ld.global.f32 	%f1307, [%rd24];
	mul.f32 	%f1308, %f1307, %f1307;
	div.rn.f32 	%f1309, %f1308, 0f41200000;
	add.f32 	%f1310, %f1309, 0f3F800000;
	setp.lt.f32 	%p325, %f1310, 0f00800000;
	mul.f32 	%f1311, %f1310, 0f4B000000;
	selp.f32 	%f1312, %f1311, %f1310, %p325;
	selp.f32 	%f1313, 0fC1B80000, 0f00000000, %p325;
	mov.b32 	%r467, %f1312;
	add.s32 	%r468, %r467, -1059760811;
	and.b32  	%r469, %r468, -8388608;
	sub.s32 	%r470, %r467, %r469;
	mov.b32 	%f1314, %r470;
	cvt.rn.f32.s32 	%f1315, %r469;
	fma.rn.f32 	%f1316, %f1315, 0f34000000, %f1313;
	add.f32 	%f1317, %f1314, 0fBF800000;
	fma.rn.f32 	%f1318, %f1317, 0fBE055027, 0f3E1039F6;
	fma.rn.f32 	%f1319, %f1318, %f1317, 0fBDF8CDCC;
	fma.rn.f32 	%f1320, %f1319, %f1317, 0f3E0F2955;
	fma.rn.f32 	%f1321, %f1320, %f1317, 0fBE2AD8B9;
	fma.rn.f32 	%f1322, %f1321, %f1317, 0f3E4CED0B;
	fma.rn.f32 	%f1323, %f1322, %f1317, 0fBE7FFF22;
	fma.rn.f32 	%f1324, %f1323, %f1317, 0f3EAAAA78;
	fma.rn.f32 	%f1325, %f1324, %f1317, 0fBF000000;
	mul.f32 	%f1326, %f1317, %f1325;
	fma.rn.f32 	%f1327, %f1326, %f1317, %f1317;
	fma.rn.f32 	%f1328, %f1316, 0f3F317218, %f1327;
	setp.gt.u32 	%p326, %r467, 2139095039;
	fma.rn.f32 	%f1329, %f1312, 0f7F800000, 0f7F800000;
	selp.f32 	%f1330, %f1329, %f1328, %p326;
	setp.eq.f32 	%p327, %f1312, 0f00000000;
	sub.f32 	%f1331, %f1195, %f1330;
	selp.f32 	%f1332, 0f7F800000, %f1331, %p327;
	add.f32 	%f1333, %f1306, %f1332;
	ld.global.f32 	%f1334, [%rd25];
	mul.f32 	%f1335, %f1334, %f1334;
	div.rn.f32 	%f1336, %f1335, 0f41200000;
	add.f32 	%f1337, %f1336, 0f3F800000;
	setp.lt.f32 	%p328, %f1337, 0f00800000;
	mul.f32 	%f1338, %f1337, 0f4B000000;
	selp.f32 	%f1339, %f1338, %f1337, %p328;
	selp.f32 	%f1340, 0fC1B80000, 0f00000000, %p328;
	mov.b32 	%r471, %f1339;
	add.s32 	%r472, %r471, -1059760811;
	and.b32  	%r473, %r472, -8388608;
	sub.s32 	%r474, %r471, %r473;
	mov.b32 	%f1341, %r474;
	cvt.rn.f32.s32 	%f1342, %r473;
	fma.rn.f32 	%f1343, %f1342, 0f34000000, %f1340;
	add.f32 	%f1344, %f1341, 0fBF800000;
	fma.rn.f32 	%f1345, %f1344, 0fBE055027, 0f3E1039F6;
	fma.rn.f32 	%f1346, %f1345, %f1344, 0fBDF8CDCC;
	fma.rn.f32 	%f1347, %f1346, %f1344, 0f3E0F2955;
	fma.rn.f32 	%f1348, %f1347, %f1344, 0fBE2AD8B9;
	fma.rn.f32 	%f1349, %f1348, %f1344, 0f3E4CED0B;
	fma.rn.f32 	%f1350, %f1349, %f1344, 0fBE7FFF22;
	fma.rn.f32 	%f1351, %f1350, %f1344, 0f3EAAAA78;
	fma.rn.f32 	%f1352, %f1351, %f1344, 0fBF000000;
	mul.f32 	%f1353, %f1344, %f1352;
	fma.rn.f32 	%f1354, %f1353, %f1344, %f1344;
	fma.rn.f32 	%f1355, %f1343, 0f3F317218, %f1354;
	setp.gt.u32 	%p329, %r471, 2139095039;
	fma.rn.f32 	%f1356, %f1339, 0f7F800000, 0f7F800000;
	selp.f32 	%f1357, %f1356, %f1355, %p329;
	setp.eq.f32 	%p330, %f1339, 0f00000000;
	sub.f32 	%f1358, %f1195, %f1357;
	selp.f32 	%f1359, 0f7F800000, %f1358, %p330;
	add.f32 	%f2901, %f1333, %f1359;
	mov.f32 	%f2902, 0f00000000;
	@%p309 bra 	$L__BB0_445;
	mov.f32 	%f2876, 0f00000000;
	mov.b32 	%r924, 0;
$L__BB0_321:
	mul.wide.u32 	%rd132, %r924, 12;
	add.s64 	%rd133, %rd2, %rd132;
	ld.global.f32 	%f151, [%rd133];
	mov.b32 	%r925, 7;
$L__BB0_322:
	setp.lt.u32 	%p331, %r925, 4;
	@%p331 bra 	$L__BB0_324;
	mul.wide.u32 	%rd160, %r925, 4;
	add.s64 	%rd161, %rd11, %rd160;
	st.local.f32 	[%rd161], %f151;
	bra.uni 	$L__BB0_441;
$L__BB0_324:
	shl.b32 	%r478, %r925, 1;
	add.s32 	%r479, %r925, -1;
	mul.lo.s32 	%r480, %r479, %r212;
	mul.wide.s32 	%rd134, %r480, 4;
	add.s64 	%rd135, %rd17, %rd134;
	ld.global.u32 	%r477, [%rd135];
	mul.wide.u32 	%rd136, %r478, 4;
	add.s64 	%rd137, %rd11, %rd136;
	ld.local.v2.f32 	{%f152, %f153}, [%rd137];
	add.s64 	%rd138, %rd18, %rd134;
	ld.global.f32 	%f154, [%rd138];
	setp.gt.s32 	%p332, %r477, 11;
	@%p332 bra 	$L__BB0_347;
	setp.gt.s32 	%p350, %r477, 4;
	@%p350 bra 	$L__BB0_335;
	setp.gt.s32 	%p360, %r477, 1;
	@%p360 bra 	$L__BB0_331;
	setp.eq.s32 	%p364, %r477, -99;
	@%p364 bra 	$L__BB0_379;
	setp.eq.s32 	%p365, %r477, 0;
	@%p365 bra 	$L__BB0_373;
	setp.eq.s32 	%p366, %r477, 1;
	@%p366 bra 	$L__BB0_330;
	bra.uni 	$L__BB0_369;
$L__BB0_330:
	rcp.rn.f32 	%f2883, %f152;
	bra.uni 	$L__BB0_440;
$L__BB0_331:
	setp.eq.s32 	%p361, %r477, 2;
	mov.f32 	%f2883, %f152;
	@%p361 bra 	$L__BB0_440;
	setp.eq.s32 	%p362, %r477, 3;
	mov.f32 	%f2883, %f153;
	@%p362 bra 	$L__BB0_440;
	setp.eq.s32 	%p363, %r477, 4;
	@%p363 bra 	$L__BB0_334;
	bra.uni 	$L__BB0_369;
$L__BB0_334:
	add.f32 	%f2883, %f152, %f153;
	bra.uni 	$L__BB0_440;
$L__BB0_335:
	setp.gt.s32 	%p351, %r477, 7;
	@%p351 bra 	$L__BB0_340;
	setp.eq.s32 	%p357, %r477, 5;
	@%p357 bra 	$L__BB0_374;
	setp.eq.s32 	%p358, %r477, 6;
	@%p358 bra 	$L__BB0_375;
	setp.eq.s32 	%p359, %r477, 7;
	@%p359 bra 	$L__BB0_339;
	bra.uni 	$L__BB0_369;
$L__BB0_339:
	add.f32 	%f2883, %f152, %f154;
	bra.uni 	$L__BB0_440;
$L__BB0_340:
	setp.gt.s32 	%p352, %r477, 9;
	@%p352 bra 	$L__BB0_344;
	setp.eq.s32 	%p355, %r477, 8;
	@%p355 bra 	$L__BB0_376;
	setp.eq.s32 	%p356, %r477, 9;
	@%p356 bra 	$L__BB0_343;
	bra.uni 	$L__BB0_369;
$L__BB0_343:
	mul.f32 	%f2883, %f152, %f154;
	bra.uni 	$L__BB0_440;
$L__BB0_344:
	setp.eq.s32 	%p353, %r477, 10;
	@%p353 bra 	$L__BB0_377;
	setp.eq.s32 	%p354, %r477, 11;
	@%p354 bra 	$L__BB0_346;
	bra.uni 	$L__BB0_369;
$L__BB0_346:
	div.rn.f32 	%f2883, %f153, %f152;
	bra.uni 	$L__BB0_440;
$L__BB0_347:
	setp.gt.s32 	%p333, %r477, 17;
	@%p333 bra 	$L__BB0_361;
	setp.gt.s32 	%p343, %r477, 14;
	@%p343 bra 	$L__BB0_355;
	setp.eq.s32 	%p347, %r477, 12;
	@%p347 bra 	$L__BB0_380;
	setp.eq.s32 	%p348, %r477, 13;
	@%p348 bra 	$L__BB0_391;
	setp.eq.s32 	%p349, %r477, 14;
	@%p349 bra 	$L__BB0_352;
	bra.uni 	$L__BB0_369;
$L__BB0_352:
	mul.f32 	%f1793, %f153, 0f3F000000;
	cvt.rzi.f32.f32 	%f1794, %f1793;
	add.f32 	%f1795, %f1794, %f1794;
	sub.f32 	%f1796, %f153, %f1795;
	abs.f32 	%f177, %f1796;
	abs.f32 	%f178, %f152;
	setp.lt.f32 	%p470, %f178, 0f00800000;
	mul.f32 	%f1797, %f178, 0f4B800000;
	selp.f32 	%f1798, %f1797, %f178, %p470;
	selp.f32 	%f1799, 0fC1C00000, 0f00000000, %p470;
	mov.b32 	%r584, %f1798;
	add.s32 	%r585, %r584, -1060439283;
	and.b32  	%r586, %r585, -8388608;
	sub.s32 	%r587, %r584, %r586;
	mov.b32 	%f1800, %r587;
	cvt.rn.f32.s32 	%f1801, %r586;
	fma.rn.f32 	%f1802, %f1801, 0f34000000, %f1799;
	add.f32 	%f1803, %f1800, 0fBF800000;
	add.f32 	%f1804, %f1800, 0f3F800000;
	rcp.approx.ftz.f32 	%f1805, %f1804;
	add.f32 	%f1806, %f1803, %f1803;
	mul.f32 	%f1807, %f1806, %f1805;
	mul.f32 	%f1808, %f1807, %f1807;
	sub.f32 	%f1809, %f1803, %f1807;
	add.f32 	%f1810, %f1809, %f1809;
	neg.f32 	%f1811, %f1807;
	fma.rn.f32 	%f1812, %f1811, %f1803, %f1810;
	mul.rn.f32 	%f1813, %f1805, %f1812;
	fma.rn.f32 	%f1814, %f1808, 0f3A2C32E4, 0f3B52E7DB;
	fma.rn.f32 	%f1815, %f1814, %f1808, 0f3C93BB73;
	fma.rn.f32 	%f1816, %f1815, %f1808, 0f3DF6384F;
	mul.rn.f32 	%f1817, %f1816, %f1808;
	fma.rn.f32 	%f1818, %f1807, 0f3FB8AA3B, %f1802;
	sub.f32 	%f1819, %f1802, %f1818;
	fma.rn.f32 	%f1820, %f1807, 0f3FB8AA3B, %f1819;
	fma.rn.f32 	%f1821, %f1813, 0f3FB8AA3B, %f1820;
	fma.rn.f32 	%f1822, %f1807, 0f32A55E34, %f1821;
	mul.f32 	%f1823, %f1817, 0f40400000;
	fma.rn.f32 	%f1824, %f1823, %f1813, %f1822;
	fma.rn.f32 	%f1825, %f1817, %f1807, %f1824;
	add.rn.f32 	%f1826, %f1818, %f1825;
	neg.f32 	%f1827, %f1818;
	add.rn.f32 	%f1828, %f1826, %f1827;
	neg.f32 	%f1829, %f1828;
	add.rn.f32 	%f1830, %f1825, %f1829;
	mul.rn.f32 	%f1831, %f1826, %f153;
	neg.f32 	%f1832, %f1831;
	fma.rn.f32 	%f1833, %f1826, %f153, %f1832;
	fma.rn.f32 	%f1834, %f1830, %f153, %f1833;
	cvt.rni.f32.f32 	%f1835, %f1831;
	sub.f32 	%f1836, %f1831, %f1835;
	add.f32 	%f1837, %f1836, %f1834;
	fma.rn.f32 	%f1838, %f1837, 0f391FCB8E, 0f3AAF85ED;
	fma.rn.f32 	%f1839, %f1838, %f1837, 0f3C1D9856;
	fma.rn.f32 	%f1840, %f1839, %f1837, 0f3D6357BB;
	fma.rn.f32 	%f1841, %f1840, %f1837, 0f3E75FDEC;
	fma.rn.f32 	%f1842, %f1841, %f1837, 0f3F317218;
	fma.rn.f32 	%f1843, %f1842, %f1837, 0f3F800000;
	cvt.rzi.s32.f32 	%r588, %f1835;
	setp.gt.f32 	%p471, %f1835, 0f00000000;
	selp.b32 	%r589, 0, -2097152000, %p471;
	add.s32 	%r590, %r589, 2130706432;
	mov.b32 	%f1844, %r590;
	mul.f32 	%f1845, %f1843, %f1844;
	shl.b32 	%r591, %r588, 23;
	sub.s32 	%r592, %r591, %r589;
	mov.b32 	%f1846, %r592;
	mul.f32 	%f1847, %f1845, %f1846;
	abs.f32 	%f1848, %f1831;
	setp.gt.f32 	%p472, %f1848, 0f43180000;
	setp.lt.f32 	%p473, %f1831, 0f00000000;
	selp.f32 	%f1849, 0f00000000, 0f7F800000, %p473;
	selp.f32 	%f179, %f1849, %f1847, %p472;
	setp.eq.f32 	%p474, %f152, 0f3F800000;
	setp.eq.f32 	%p475, %f153, 0f00000000;
	or.pred  	%p476, %p474, %p475;
	mov.f32 	%f2883, 0f3F800000;
	@%p476 bra 	$L__BB0_440;
	setp.num.f32 	%p477, %f178, %f178;
	abs.f32 	%f1850, %f153;
	setp.num.f32 	%p478, %f1850, %f1850;
	and.pred  	%p479, %p477, %p478;
	@%p479 bra 	$L__BB0_392;
	add.rn.f32 	%f2883, %f152, %f153;
	bra.uni 	$L__BB0_440;
$L__BB0_355:
	setp.eq.s32 	%p344, %r477, 15;
	@%p344 bra 	$L__BB0_397;
	setp.eq.s32 	%p345, %r477, 16;
	@%p345 bra 	$L__BB0_405;
	setp.eq.s32 	%p346, %r477, 17;
	@%p346 bra 	$L__BB0_358;
	bra.uni 	$L__BB0_369;
$L__BB0_358:
	mul.f32 	%f1601, %f152, 0f3F000000;
	cvt.rzi.f32.f32 	%f1602, %f1601;
	add.f32 	%f1603, %f1602, %f1602;
	sub.f32 	%f1604, %f152, %f1603;
	abs.f32 	%f198, %f1604;
	abs.f32 	%f199, %f154;
	setp.lt.f32 	%p407, %f199, 0f00800000;
	mul.f32 	%f1605, %f199, 0f4B800000;
	selp.f32 	%f1606, %f1605, %f199, %p407;
	selp.f32 	%f1607, 0fC1C00000, 0f00000000, %p407;
	mov.b32 	%r542, %f1606;
	add.s32 	%r543, %r542, -1060439283;
	and.b32  	%r544, %r543, -8388608;
	sub.s32 	%r545, %r542, %r544;
	mov.b32 	%f1608, %r545;
	cvt.rn.f32.s32 	%f1609, %r544;
	fma.rn.f32 	%f1610, %f1609, 0f34000000, %f1607;
	add.f32 	%f1611, %f1608, 0fBF800000;
	add.f32 	%f1612, %f1608, 0f3F800000;
	rcp.approx.ftz.f32 	%f1613, %f1612;
	add.f32 	%f1614, %f1611, %f1611;
	mul.f32 	%f1615, %f1614, %f1613;
	mul.f32 	%f1616, %f1615, %f1615;
	sub.f32 	%f1617, %f1611, %f1615;
	add.f32 	%f1618, %f1617, %f1617;
	neg.f32 	%f1619, %f1615;
	fma.rn.f32 	%f1620, %f1619, %f1611, %f1618;
	mul.rn.f32 	%f1621, %f1613, %f1620;
	fma.rn.f32 	%f1622, %f1616, 0f3A2C32E4, 0f3B52E7DB;
	fma.rn.f32 	%f1623, %f1622, %f1616, 0f3C93BB73;
	fma.rn.f32 	%f1624, %f1623, %f1616, 0f3DF6384F;
	mul.rn.f32 	%f1625, %f1624, %f1616;
	fma.rn.f32 	%f1626, %f1615, 0f3FB8AA3B, %f1610;
	sub.f32 	%f1627, %f1610, %f1626;
	fma.rn.f32 	%f1628, %f1615, 0f3FB8AA3B, %f1627;
	fma.rn.f32 	%f1629, %f1621, 0f3FB8AA3B, %f1628;
	fma.rn.f32 	%f1630, %f1615, 0f32A55E34, %f1629;
	mul.f32 	%f1631, %f1625, 0f40400000;
	fma.rn.f32 	%f1632, %f1631, %f1621, %f1630;
	fma.rn.f32 	%f1633, %f1625, %f1615, %f1632;
	add.rn.f32 	%f1634, %f1626, %f1633;
	neg.f32 	%f1635, %f1626;
	add.rn.f32 	%f1636, %f1634, %f1635;
	neg.f32 	%f1637, %f1636;
	add.rn.f32 	%f1638, %f1633, %f1637;
	mul.rn.f32 	%f1639, %f1634, %f152;
	neg.f32 	%f1640, %f1639;
	fma.rn.f32 	%f1641, %f1634, %f152, %f1640;
	fma.rn.f32 	%f1642, %f1638, %f152, %f1641;
	cvt.rni.f32.f32 	%f1643, %f1639;
	sub.f32 	%f1644, %f1639, %f1643;
	add.f32 	%f1645, %f1644, %f1642;
	fma.rn.f32 	%f1646, %f1645, 0f391FCB8E, 0f3AAF85ED;
	fma.rn.f32 	%f1647, %f1646, %f1645, 0f3C1D9856;
	fma.rn.f32 	%f1648, %f1647, %f1645, 0f3D6357BB;
	fma.rn.f32 	%f1649, %f1648, %f1645, 0f3E75FDEC;
	fma.rn.f32 	%f1650, %f1649, %f1645, 0f3F317218;
	fma.rn.f32 	%f1651, %f1650, %f1645, 0f3F800000;
	cvt.rzi.s32.f32 	%r546, %f1643;
	setp.gt.f32 	%p408, %f1643, 0f00000000;
	selp.b32 	%r547, 0, -2097152000, %p408;
	add.s32 	%r548, %r547, 2130706432;
	mov.b32 	%f1652, %r548;
	mul.f32 	%f1653, %f1651, %f1652;
	shl.b32 	%r549, %r546, 23;
	sub.s32 	%r550, %r549, %r547;
	mov.b32 	%f1654, %r550;
	mul.f32 	%f1655, %f1653, %f1654;
	abs.f32 	%f1656, %f1639;
	setp.gt.f32 	%p409, %f1656, 0f43180000;
	setp.lt.f32 	%p410, %f1639, 0f00000000;
	selp.f32 	%f1657, 0f00000000, 0f7F800000, %p410;
	selp.f32 	%f200, %f1657, %f1655, %p409;
	setp.eq.f32 	%p411, %f154, 0f3F800000;
	setp.eq.f32 	%p412, %f152, 0f00000000;
	or.pred  	%p413, %p411, %p412;
	mov.f32 	%f2883, 0f3F800000;
	@%p413 bra 	$L__BB0_440;
	setp.num.f32 	%p414, %f199, %f199;
	abs.f32 	%f1658, %f152;
	setp.num.f32 	%p415, %f1658, %f1658;
	and.pred  	%p416, %p414, %p415;
	@%p416 bra 	$L__BB0_413;
	add.rn.f32 	%f2883, %f154, %f152;
	bra.uni 	$L__BB0_440;
$L__BB0_361:
	setp.gt.s32 	%p334, %r477, 20;
	@%p334 bra 	$L__BB0_366;
	setp.eq.s32 	%p340, %r477, 18;
	@%p340 bra 	$L__BB0_378;
	setp.eq.s32 	%p341, %r477, 19;
	@%p341 bra 	$L__BB0_381;
	setp.eq.s32 	%p342, %r477, 20;
	@%p342 bra 	$L__BB0_365;
	bra.uni 	$L__BB0_369;
$L__BB0_365:
	abs.f32 	%f1561, %f152;
	fma.rn.f32 	%f1562, %f1561, 0fBF000000, 0f3F000000;
	rsqrt.approx.ftz.f32 	%f1563, %f1562;
	mul.f32 	%f1564, %f1562, %f1563;
	mul.f32 	%f1565, %f1563, 0fBF000000;
	fma.rn.f32 	%f1566, %f1564, %f1565, 0f3F000000;
	fma.rn.f32 	%f1567, %f1564, %f1566, %f1564;
	setp.eq.f32 	%p396, %f1561, 0f3F800000;
	selp.f32 	%f1568, 0f00000000, %f1567, %p396;
	setp.gt.f32 	%p397, %f1561, 0f3F0F5C29;
	selp.f32 	%f1569, %f1568, %f1561, %p397;
	mul.f32 	%f1570, %f1569, %f1569;
	fma.rn.f32 	%f1571, %f1570, 0f3D4DD2F7, 0f3C99CA97;
	fma.rn.f32 	%f1572, %f1571, %f1570, 0f3D3F90E8;
	fma.rn.f32 	%f1573, %f1572, %f1570, 0f3D993CCF;
	fma.rn.f32 	%f1574, %f1573, %f1570, 0f3E2AAC04;
	mul.f32 	%f1575, %f1570, %f1574;
	fma.rn.f32 	%f1576, %f1575, %f1569, %f1569;
	mul.f32 	%f1577, %f1576, 0fC0000000;
	fma.rn.f32 	%f1578, 0f3F6EE581, 0f3FD774EB, %f1577;
	selp.f32 	%f1579, %f1578, %f1576, %p397;
	setp.num.f32 	%p398, %f1579, %f1579;
	copysign.f32 	%f1580, %f152, %f1579;
	selp.f32 	%f2883, %f1580, %f1579, %p398;
	bra.uni 	$L__BB0_440;
$L__BB0_366:
	setp.gt.s32 	%p335, %r477, 22;
	@%p335 bra 	$L__BB0_370;
	setp.eq.s32 	%p338, %r477, 21;
	@%p338 bra 	$L__BB0_390;
	setp.eq.s32 	%p339, %r477, 22;
	@%p339 bra 	$L__BB0_418;
$L__BB0_369:
	mov.f32 	%f2883, 0f7FFFFFFF;
	bra.uni 	$L__BB0_440;
$L__BB0_370:
	setp.eq.s32 	%p336, %r477, 23;
	@%p336 bra 	$L__BB0_428;
	setp.eq.s32 	%p337, %r477, 24;
	@%p337 bra 	$L__BB0_372;
	bra.uni 	$L__BB0_369;
$L__BB0_372:
	abs.f32 	%f2883, %f152;
	bra.uni 	$L__BB0_440;
$L__BB0_373:
	add.f32 	%f2883, %f152, 0f3F800000;
	bra.uni 	$L__BB0_440;
$L__BB0_374:
	sub.f32 	%f2883, %f152, %f153;
	bra.uni 	$L__BB0_440;
$L__BB0_375:
	sub.f32 	%f2883, %f153, %f152;
	bra.uni 	$L__BB0_440;
$L__BB0_376:
	mul.f32 	%f2883, %f152, %f153;
	bra.uni 	$L__BB0_440;
$L__BB0_377:
	div.rn.f32 	%f2883, %f152, %f153;
	bra.uni 	$L__BB0_440;
$L__BB0_378:
	sqrt.rn.f32 	%f2883, %f152;
	bra.uni 	$L__BB0_440;
$L__BB0_379:
	mul.f32 	%f2883, %f152, %f152;
	bra.uni 	$L__BB0_440;
$L__BB0_380:
	setp.lt.f32 	%p491, %f152, 0f00800000;
	mul.f32 	%f1867, %f152, 0f4B000000;
	selp.f32 	%f1868, %f1867, %f152, %p491;
	selp.f32 	%f1869, 0fC1B80000, 0f00000000, %p491;
	mov.b32 	%r600, %f1868;
	add.s32 	%r601, %r600, -1059760811;
	and.b32  	%r602, %r601, -8388608;
	sub.s32 	%r603, %r600, %r602;
	mov.b32 	%f1870, %r603;
	cvt.rn.f32.s32 	%f1871, %r602;
	fma.rn.f32 	%f1872, %f1871, 0f34000000, %f1869;
	add.f32 	%f1873, %f1870, 0fBF800000;
	fma.rn.f32 	%f1874, %f1873, 0fBE055027, 0f3E1039F6;
	fma.rn.f32 	%f1875, %f1874, %f1873, 0fBDF8CDCC;
	fma.rn.f32 	%f1876, %f1875, %f1873, 0f3E0F2955;
	fma.rn.f32 	%f1877, %f1876, %f1873, 0fBE2AD8B9;
	fma.rn.f32 	%f1878, %f1877, %f1873, 0f3E4CED0B;
	fma.rn.f32 	%f1879, %f1878, %f1873, 0fBE7FFF22;
	fma.rn.f32 	%f1880, %f1879, %f1873, 0f3EAAAA78;
	fma.rn.f32 	%f1881, %f1880, %f1873, 0fBF000000;
	mul.f32 	%f1882, %f1873, %f1881;
	fma.rn.f32 	%f1883, %f1882, %f1873, %f1873;
	fma.rn.f32 	%f1884, %f1872, 0f3F317218, %f1883;
	setp.gt.u32 	%p492, %r600, 2139095039;
	fma.rn.f32 	%f1885, %f1868, 0f7F800000, 0f7F800000;
	selp.f32 	%f1886, %f1885, %f1884, %p492;
	setp.eq.f32 	%p493, %f1868, 0f00000000;
	selp.f32 	%f2883, 0fFF800000, %f1886, %p493;
	bra.uni 	$L__BB0_440;
$L__BB0_381:
	mul.f32 	%f1581, %f152, 0f3F22F983;
	cvt.rni.s32.f32 	%r929, %f1581;
	cvt.rn.f32.s32 	%f1582, %r929;
	fma.rn.f32 	%f1583, %f1582, 0fBFC90FDA, %f152;
	fma.rn.f32 	%f1584, %f1582, 0fB3A22168, %f1583;
	fma.rn.f32 	%f2877, %f1582, 0fA7C234C5, %f1584;
	abs.f32 	%f169, %f152;
	setp.ltu.f32 	%p399, %f169, 0f47CE4780;
	@%p399 bra 	$L__BB0_389;
	setp.neu.f32 	%p400, %f169, 0f7F800000;
	@%p400 bra 	$L__BB0_384;
	mov.f32 	%f1587, 0f00000000;
	mul.rn.f32 	%f2877, %f152, %f1587;
	mov.b32 	%r929, 0;
	bra.uni 	$L__BB0_389;
$L__BB0_384:
	mov.b32 	%r86, %f152;
	mov.b64 	%rd240, 0;
	mov.b32 	%r926, 0;
$L__BB0_385:
	.pragma "nounroll";
	mul.wide.u32 	%rd148, %r926, 4;
	mov.u64 	%rd149, __cudart_i2opi_f;
	add.s64 	%rd150, %rd149, %rd148;
	ld.global.nc.u32 	%r521, [%rd150];
	shl.b32 	%r522, %r86, 8;
	or.b32  	%r523, %r522, -2147483648;
	mad.wide.u32 	%rd151, %r521, %r523, %rd240;
	shr.u64 	%rd240, %rd151, 32;
	add.s64 	%rd152, %rd10, %rd148;
	st.local.u32 	[%rd152], %rd151;
	add.s32 	%r926, %r926, 1;
	setp.ne.s32 	%p401, %r926, 6;
	@%p401 bra 	$L__BB0_385;
	shr.u32 	%r524, %r86, 23;
	st.local.u32 	[%rd10+24], %rd240;
	and.b32  	%r89, %r524, 31;
	and.b32  	%r525, %r524, 224;
	add.s32 	%r526, %r525, -128;
	shr.u32 	%r527, %r526, 5;
	mul.wide.u32 	%rd153, %r527, 4;
	sub.s64 	%rd44, %rd10, %rd153;
	ld.local.u32 	%r927, [%rd44+24];
	ld.local.u32 	%r928, [%rd44+20];
	setp.eq.s32 	%p402, %r89, 0;
	@%p402 bra 	$L__BB0_388;
	shf.l.wrap.b32 	%r927, %r928, %r927, %r89;
	ld.local.u32 	%r528, [%rd44+16];
	shf.l.wrap.b32 	%r928, %r528, %r928, %r89;
$L__BB0_388:
	shr.u32 	%r529, %r927, 30;
	shf.l.wrap.b32 	%r530, %r928, %r927, 2;
	shl.b32 	%r531, %r928, 2;
	shr.u32 	%r532, %r530, 31;
	add.s32 	%r533, %r532, %r529;
	neg.s32 	%r534, %r533;
	setp.lt.s32 	%p403, %r86, 0;
	selp.b32 	%r929, %r534, %r533, %p403;
	xor.b32  	%r535, %r530, %r86;
	shr.s32 	%r536, %r530, 31;
	xor.b32  	%r537, %r536, %r530;
	xor.b32  	%r538, %r536, %r531;
	cvt.u64.u32 	%rd154, %r537;
	shl.b64 	%rd155, %rd154, 32;
	cvt.u64.u32 	%rd156, %r538;
	or.b64  	%rd157, %rd155, %rd156;
	cvt.rn.f64.s64 	%fd16, %rd157;
	mul.f64 	%fd17, %fd16, 0d3BF921FB54442D19;
	cvt.rn.f32.f64 	%f1585, %fd17;
	neg.f32 	%f1586, %f1585;
	setp.lt.s32 	%p404, %r535, 0;
	selp.f32 	%f2877, %f1586, %f1585, %p404;
$L__BB0_389:
	mul.rn.f32 	%f1588, %f2877, %f2877;
	and.b32  	%r540, %r929, 1;
	setp.eq.b32 	%p405, %r540, 1;
	selp.f32 	%f1589, 0f3F800000, %f2877, %p405;
	fma.rn.f32 	%f1590, %f1588, %f1589, 0f00000000;
	fma.rn.f32 	%f1591, %f1588, 0f37CBAC00, 0fBAB607ED;
	selp.f32 	%f1592, %f1591, 0fB94D4153, %p405;
	selp.f32 	%f1593, 0f3D2AAABB, 0f3C0885E4, %p405;
	fma.rn.f32 	%f1594, %f1592, %f1588, %f1593;
	selp.f32 	%f1595, 0fBEFFFFFF, 0fBE2AAAA8, %p405;
	fma.rn.f32 	%f1596, %f1594, %f1588, %f1595;
	fma.rn.f32 	%f1597, %f1596, %f1590, %f1589;
	and.b32  	%r541, %r929, 2;
	setp.eq.s32 	%p406, %r541, 0;
	mov.f32 	%f1598, 0f00000000;
	sub.f32 	%f1599, %f1598, %f1597;
	selp.f32 	%f2883, %f1597, %f1599, %p406;
	bra.uni 	$L__BB0_440;
$L__BB0_390:
	abs.f32 	%f1544, %f152;
	setp.gt.f32 	%p394, %f1544, 0f3F800000;
	rcp.approx.ftz.f32 	%f1545, %f1544;
	selp.f32 	%f1546, %f1545, %f1544, %p394;
	mul.f32 	%f1547, %f1546, %f1546;
	fma.rn.f32 	%f1548, %f1547, 0f3B2090AA, 0fBC6BE14F;
	fma.rn.f32 	%f1549, %f1548, %f1547, 0f3D23397E;
	fma.rn.f32 	%f1550, %f1549, %f1547, 0fBD948A7A;
	fma.rn.f32 	%f1551, %f1550, %f1547, 0f3DD76B21;
	fma.rn.f32 	%f1552, %f1551, %f1547, 0fBE111E88;
	fma.rn.f32 	%f1553, %f1552, %f1547, 0f3E4CAF60;
	fma.rn.f32 	%f1554, %f1553, %f1547, 0fBEAAAA27;
	mul.f32 	%f1555, %f1547, %f1554;
	fma.rn.f32 	%f1556, %f1555, %f1546, %f1546;
	neg.f32 	%f1557, %f1556;
	fma.rn.f32 	%f1558, 0f3F6EE581, 0f3FD774EB, %f1557;
	selp.f32 	%f1559, %f1558, %f1556, %p394;
	setp.num.f32 	%p395, %f1544, %f1544;
	copysign.f32 	%f1560, %f152, %f1559;
	selp.f32 	%f2883, %f1560, %f1559, %p395;
	bra.uni 	$L__BB0_440;
$L__BB0_391:
	fma.rn.f32 	%f1856, %f152, 0f3BBB989D, 0f3F000000;
	cvt.sat.f32.f32 	%f1857, %f1856;
	mov.f32 	%f1858, 0f4B400001;
	mov.f32 	%f1859, 0f437C0000;
	fma.rm.f32 	%f1860, %f1857, %f1859, %f1858;
	add.f32 	%f1861, %f1860, 0fCB40007F;
	neg.f32 	%f1862, %f1861;
	fma.rn.f32 	%f1863, %f152, 0f3FB8AA3B, %f1862;
	fma.rn.f32 	%f1864, %f152, 0f32A57060, %f1863;
	mov.b32 	%r598, %f1860;
	shl.b32 	%r599, %r598, 23;
	mov.b32 	%f1865, %r599;
	ex2.approx.ftz.f32 	%f1866, %f1864;
	mul.f32 	%f2883, %f1866, %f1865;
	bra.uni 	$L__BB0_440;
$L__BB0_392:
	setp.neu.f32 	%p480, %f152, 0f00000000;
	setp.neu.f32 	%p481, %f178, 0f7F800000;
	and.pred  	%p482, %p480, %p481;
	@%p482 bra 	$L__BB0_394;
	setp.neu.f32 	%p489, %f177, 0f3F800000;
	add.f32 	%f1855, %f152, %f152;
	mov.b32 	%r593, %f1855;
	setp.lt.f32 	%p490, %f153, 0f00000000;
	xor.b32  	%r594, %r593, 2139095040;
	selp.b32 	%r595, %r594, %r593, %p490;
	and.b32  	%r596, %r595, 2147483647;
	selp.b32 	%r597, %r596, %r595, %p489;
	mov.b32 	%f2883, %r597;
	bra.uni 	$L__BB0_440;
$L__BB0_394:
	setp.eq.f32 	%p483, %f152, 0fBF800000;
	setp.eq.f32 	%p484, %f1850, 0f7F800000;
	and.pred  	%p485, %p483, %p484;
	@%p485 bra 	$L__BB0_440;
	setp.geu.f32 	%p486, %f152, 0f00000000;
	mov.f32 	%f2883, %f179;
	@%p486 bra 	$L__BB0_440;
	setp.neu.f32 	%p487, %f177, 0f3F800000;
	neg.f32 	%f1852, %f179;
	selp.f32 	%f1853, %f179, %f1852, %p487;
	cvt.rmi.f32.f32 	%f1854, %f153;
	setp.neu.f32 	%p488, %f153, %f1854;
	selp.f32 	%f2883, 0f7FFFFFFF, %f1853, %p488;
	bra.uni 	$L__BB0_440;
$L__BB0_397:
	mul.f32 	%f1729, %f154, 0f3F000000;
	cvt.rzi.f32.f32 	%f1730, %f1729;
	add.f32 	%f1731, %f1730, %f1730;
	sub.f32 	%f1732, %f154, %f1731;
	abs.f32 	%f184, %f1732;
	abs.f32 	%f185, %f152;
	setp.lt.f32 	%p449, %f185, 0f00800000;
	mul.f32 	%f1733, %f185, 0f4B800000;
	selp.f32 	%f1734, %f1733, %f185, %p449;
	selp.f32 	%f1735, 0fC1C00000, 0f00000000, %p449;
	mov.b32 	%r570, %f1734;
	add.s32 	%r571, %r570, -1060439283;
	and.b32  	%r572, %r571, -8388608;
	sub.s32 	%r573, %r570, %r572;
	mov.b32 	%f1736, %r573;
	cvt.rn.f32.s32 	%f1737, %r572;
	fma.rn.f32 	%f1738, %f1737, 0f34000000, %f1735;
	add.f32 	%f1739, %f1736, 0fBF800000;
	add.f32 	%f1740, %f1736, 0f3F800000;
	rcp.approx.ftz.f32 	%f1741, %f1740;
	add.f32 	%f1742, %f1739, %f1739;
	mul.f32 	%f1743, %f1742, %f1741;
	mul.f32 	%f1744, %f1743, %f1743;
	sub.f32 	%f1745, %f1739, %f1743;
	add.f32 	%f1746, %f1745, %f1745;
	neg.f32 	%f1747, %f1743;
	fma.rn.f32 	%f1748, %f1747, %f1739, %f1746;
	mul.rn.f32 	%f1749, %f1741, %f1748;
	fma.rn.f32 	%f1750, %f1744, 0f3A2C32E4, 0f3B52E7DB;
	fma.rn.f32 	%f1751, %f1750, %f1744, 0f3C93BB73;
	fma.rn.f32 	%f1752, %f1751, %f1744, 0f3DF6384F;
	mul.rn.f32 	%f1753, %f1752, %f1744;
	fma.rn.f32 	%f1754, %f1743, 0f3FB8AA3B, %f1738;
	sub.f32 	%f1755, %f1738, %f1754;
	fma.rn.f32 	%f1756, %f1743, 0f3FB8AA3B, %f1755;
	fma.rn.f32 	%f1757, %f1749, 0f3FB8AA3B, %f1756;
	fma.rn.f32 	%f1758, %f1743, 0f32A55E34, %f1757;
	mul.f32 	%f1759, %f1753, 0f40400000;
	fma.rn.f32 	%f1760, %f1759, %f1749, %f1758;
	fma.rn.f32 	%f1761, %f1753, %f1743, %f1760;
	add.rn.f32 	%f1762, %f1754, %f1761;
	neg.f32 	%f1763, %f1754;
	add.rn.f32 	%f1764, %f1762, %f1763;
	neg.f32 	%f1765, %f1764;
	add.rn.f32 	%f1766, %f1761, %f1765;
	mul.rn.f32 	%f1767, %f1762, %f154;
	neg.f32 	%f1768, %f1767;
	fma.rn.f32 	%f1769, %f1762, %f154, %f1768;
	fma.rn.f32 	%f1770, %f1766, %f154, %f1769;
	cvt.rni.f32.f32 	%f1771, %f1767;
	sub.f32 	%f1772, %f1767, %f1771;
	add.f32 	%f1773, %f1772, %f1770;
	fma.rn.f32 	%f1774, %f1773, 0f391FCB8E, 0f3AAF85ED;
	fma.rn.f32 	%f1775, %f1774, %f1773, 0f3C1D9856;
	fma.rn.f32 	%f1776, %f1775, %f1773, 0f3D6357BB;
	fma.rn.f32 	%f1777, %f1776, %f1773, 0f3E75FDEC;
	fma.rn.f32 	%f1778, %f1777, %f1773, 0f3F317218;
	fma.rn.f32 	%f1779, %f1778, %f1773, 0f3F800000;
	cvt.rzi.s32.f32 	%r574, %f1771;
	setp.gt.f32 	%p450, %f1771, 0f00000000;
	selp.b32 	%r575, 0, -2097152000, %p450;
	add.s32 	%r576, %r575, 2130706432;
	mov.b32 	%f1780, %r576;
	mul.f32 	%f1781, %f1779, %f1780;
	shl.b32 	%r577, %r574, 23;
	sub.s32 	%r578, %r577, %r575;
	mov.b32 	%f1782, %r578;
	mul.f32 	%f1783, %f1781, %f1782;
	abs.f32 	%f1784, %f1767;
	setp.gt.f32 	%p451, %f1784, 0f43180000;
	setp.lt.f32 	%p452, %f1767, 0f00000000;
	selp.f32 	%f1785, 0f00000000, 0f7F800000, %p452;
	selp.f32 	%f186, %f1785, %f1783, %p451;
	setp.eq.f32 	%p453, %f152, 0f3F800000;
	setp.eq.f32 	%p454, %f154, 0f00000000;
	or.pred  	%p455, %p453, %p454;
	mov.f32 	%f2883, 0f3F800000;
	@%p455 bra 	$L__BB0_440;
	setp.num.f32 	%p456, %f185, %f185;
	abs.f32 	%f1786, %f154;
	setp.num.f32 	%p457, %f1786, %f1786;
	and.pred  	%p458, %p456, %p457;
	@%p458 bra 	$L__BB0_400;
	add.rn.f32 	%f2883, %f152, %f154;
	bra.uni 	$L__BB0_440;
$L__BB0_400:
	setp.neu.f32 	%p459, %f152, 0f00000000;
	setp.neu.f32 	%p460, %f185, 0f7F800000;
	and.pred  	%p461, %p459, %p460;
	@%p461 bra 	$L__BB0_402;
	setp.neu.f32 	%p468, %f184, 0f3F800000;
	add.f32 	%f1791, %f152, %f152;
	mov.b32 	%r579, %f1791;
	setp.lt.f32 	%p469, %f154, 0f00000000;
	xor.b32  	%r580, %r579, 2139095040;
	selp.b32 	%r581, %r580, %r579, %p469;
	and.b32  	%r582, %r581, 2147483647;
	selp.b32 	%r583, %r582, %r581, %p468;
	mov.b32 	%f2883, %r583;
	bra.uni 	$L__BB0_440;
$L__BB0_402:
	setp.eq.f32 	%p462, %f152, 0fBF800000;
	setp.eq.f32 	%p463, %f1786, 0f7F800000;
	and.pred  	%p464, %p462, %p463;
	@%p464 bra 	$L__BB0_440;
	setp.geu.f32 	%p465, %f152, 0f00000000;
	mov.f32 	%f2883, %f186;
	@%p465 bra 	$L__BB0_440;
	setp.neu.f32 	%p466, %f184, 0f3F800000;
	neg.f32 	%f1788, %f186;
	selp.f32 	%f1789, %f186, %f1788, %p466;
	cvt.rmi.f32.f32 	%f1790, %f154;
	setp.neu.f32 	%p467, %f154, %f1790;
	selp.f32 	%f2883, 0f7FFFFFFF, %f1789, %p467;
	bra.uni 	$L__BB0_440;
$L__BB0_405:
	mul.f32 	%f1665, %f152, 0f3F000000;
	cvt.rzi.f32.f32 	%f1666, %f1665;
	add.f32 	%f1667, %f1666, %f1666;
	sub.f32 	%f1668, %f152, %f1667;
	abs.f32 	%f191, %f1668;
	abs.f32 	%f192, %f153;
	setp.lt.f32 	%p428, %f192, 0f00800000;
	mul.f32 	%f1669, %f192, 0f4B800000;
	selp.f32 	%f1670, %f1669, %f192, %p428;
	selp.f32 	%f1671, 0fC1C00000, 0f00000000, %p428;
	mov.b32 	%r556, %f1670;
	add.s32 	%r557, %r556, -1060439283;
	and.b32  	%r558, %r557, -8388608;
	sub.s32 	%r559, %r556, %r558;
	mov.b32 	%f1672, %r559;
	cvt.rn.f32.s32 	%f1673, %r558;
	fma.rn.f32 	%f1674, %f1673, 0f34000000, %f1671;
	add.f32 	%f1675, %f1672, 0fBF800000;
	add.f32 	%f1676, %f1672, 0f3F800000;
	rcp.approx.ftz.f32 	%f1677, %f1676;
	add.f32 	%f1678, %f1675, %f1675;
	mul.f32 	%f1679, %f1678, %f1677;
	mul.f32 	%f1680, %f1679, %f1679;
	sub.f32 	%f1681, %f1675, %f1679;
	add.f32 	%f1682, %f1681, %f1681;
	neg.f32 	%f1683, %f1679;
	fma.rn.f32 	%f1684, %f1683, %f1675, %f1682;
	mul.rn.f32 	%f1685, %f1677, %f1684;
	fma.rn.f32 	%f1686, %f1680, 0f3A2C32E4, 0f3B52E7DB;
	fma.rn.f32 	%f1687, %f1686, %f1680, 0f3C93BB73;
	fma.rn.f32 	%f1688, %f1687, %f1680, 0f3DF6384F;
	mul.rn.f32 	%f1689, %f1688, %f1680;
	fma.rn.f32 	%f1690, %f1679, 0f3FB8AA3B, %f1674;
	sub.f32 	%f1691, %f1674, %f1690;
	fma.rn.f32 	%f1692, %f1679, 0f3FB8AA3B, %f1691;
	fma.rn.f32 	%f1693, %f1685, 0f3FB8AA3B, %f1692;
	fma.rn.f32 	%f1694, %f1679, 0f32A55E34, %f1693;
	mul.f32 	%f1695, %f1689, 0f40400000;
	fma.rn.f32 	%f1696, %f1695, %f1685, %f1694;
	fma.rn.f32 	%f1697, %f1689, %f1679, %f1696;
	add.rn.f32 	%f1698, %f1690, %f1697;
	neg.f32 	%f1699, %f1690;
	add.rn.f32 	%f1700, %f1698, %f1699;
	neg.f32 	%f1701, %f1700;
	add.rn.f32 	%f1702, %f1697, %f1701;
	mul.rn.f32 	%f1703, %f1698, %f152;
	neg.f32 	%f1704, %f1703;
	fma.rn.f32 	%f1705, %f1698, %f152, %f1704;
	fma.rn.f32 	%f1706, %f1702, %f152, %f1705;
	cvt.rni.f32.f32 	%f1707, %f1703;
	sub.f32 	%f1708, %f1703, %f1707;
	add.f32 	%f1709, %f1708, %f1706;
	fma.rn.f32 	%f1710, %f1709, 0f391FCB8E, 0f3AAF85ED;
	fma.rn.f32 	%f1711, %f1710, %f1709, 0f3C1D9856;
	fma.rn.f32 	%f1712, %f1711, %f1709, 0f3D6357BB;
	fma.rn.f32 	%f1713, %f1712, %f1709, 0f3E75FDEC;
	fma.rn.f32 	%f1714, %f1713, %f1709, 0f3F317218;
	fma.rn.f32 	%f1715, %f1714, %f1709, 0f3F800000;
	cvt.rzi.s32.f32 	%r560, %f1707;
	setp.gt.f32 	%p429, %f1707, 0f00000000;
	selp.b32 	%r561, 0, -2097152000, %p429;
	add.s32 	%r562, %r561, 2130706432;
	mov.b32 	%f1716, %r562;
	mul.f32 	%f1717, %f1715, %f1716;
	shl.b32 	%r563, %r560, 23;
	sub.s32 	%r564, %r563, %r561;
	mov.b32 	%f1718, %r564;
	mul.f32 	%f1719, %f1717, %f1718;
	abs.f32 	%f1720, %f1703;
	setp.gt.f32 	%p430, %f1720, 0f43180000;
	setp.lt.f32 	%p431, %f1703, 0f00000000;
	selp.f32 	%f1721, 0f00000000, 0f7F800000, %p431;
	selp.f32 	%f193, %f1721, %f1719, %p430;
	setp.eq.f32 	%p432, %f153, 0f3F800000;
	setp.eq.f32 	%p433, %f152, 0f00000000;
	or.pred  	%p434, %p432, %p433;
	mov.f32 	%f2883, 0f3F800000;
	@%p434 bra 	$L__BB0_440;
	setp.num.f32 	%p435, %f192, %f192;
	abs.f32 	%f1722, %f152;
	setp.num.f32 	%p436, %f1722, %f1722;
	and.pred  	%p437, %p435, %p436;
	@%p437 bra 	$L__BB0_408;
	add.rn.f32 	%f2883, %f153, %f152;
	bra.uni 	$L__BB0_440;
$L__BB0_408:
	setp.neu.f32 	%p438, %f153, 0f00000000;
	setp.neu.f32 	%p439, %f192, 0f7F800000;
	and.pred  	%p440, %p438, %p439;
	@%p440 bra 	$L__BB0_410;
	setp.neu.f32 	%p447, %f191, 0f3F800000;
	add.f32 	%f1727, %f153, %f153;
	mov.b32 	%r565, %f1727;
	setp.lt.f32 	%p448, %f152, 0f00000000;
	xor.b32  	%r566, %r565, 2139095040;
	selp.b32 	%r567, %r566, %r565, %p448;
	and.b32  	%r568, %r567, 2147483647;
	selp.b32 	%r569, %r568, %r567, %p447;
	mov.b32 	%f2883, %r569;
	bra.uni 	$L__BB0_440;
$L__BB0_410:
	setp.eq.f32 	%p441, %f153, 0fBF800000;
	setp.eq.f32 	%p442, %f1722, 0f7F800000;
	and.pred  	%p443, %p441, %p442;
	@%p443 bra 	$L__BB0_440;
	setp.geu.f32 	%p444, %f153, 0f00000000;
	mov.f32 	%f2883, %f193;
	@%p444 bra 	$L__BB0_440;
	setp.neu.f32 	%p445, %f191, 0f3F800000;
	neg.f32 	%f1724, %f193;
	selp.f32 	%f1725, %f193, %f1724, %p445;
	cvt.rmi.f32.f32 	%f1726, %f152;
	setp.neu.f32 	%p446, %f152, %f1726;
	selp.f32 	%f2883, 0f7FFFFFFF, %f1725, %p446;
	bra.uni 	$L__BB0_440;
$L__BB0_413:
	setp.neu.f32 	%p417, %f154, 0f00000000;
	setp.neu.f32 	%p418, %f199, 0f7F800000;
	and.pred  	%p419, %p417, %p418;
	@%p419 bra 	$L__BB0_415;
	setp.neu.f32 	%p426, %f198, 0f3F800000;
	add.f32 	%f1663, %f154, %f154;
	mov.b32 	%r551, %f1663;
	setp.lt.f32 	%p427, %f152, 0f00000000;
	xor.b32  	%r552, %r551, 2139095040;
	selp.b32 	%r553, %r552, %r551, %p427;
	and.b32  	%r554, %r553, 2147483647;
	selp.b32 	%r555, %r554, %r553, %p426;
	mov.b32 	%f2883, %r555;
	bra.uni 	$L__BB0_440;
$L__BB0_415:
	setp.eq.f32 	%p420, %f154, 0fBF800000;
	setp.eq.f32 	%p421, %f1658, 0f7F800000;
	and.pred  	%p422, %p420, %p421;
	@%p422 bra 	$L__BB0_440;
	setp.geu.f32 	%p423, %f154, 0f00000000;
	mov.f32 	%f2883, %f200;
	@%p423 bra 	$L__BB0_440;
	setp.neu.f32 	%p424, %f198, 0f3F800000;
	neg.f32 	%f1660, %f200;
	selp.f32 	%f1661, %f200, %f1660, %p424;
	cvt.rmi.f32.f32 	%f1662, %f152;
	setp.neu.f32 	%p425, %f152, %f1662;
	selp.f32 	%f2883, 0f7FFFFFFF, %f1661, %p425;
	bra.uni 	$L__BB0_440;
$L__BB0_418:
	abs.f32 	%f205, %f152;
	setp.ltu.f32 	%p377, %f205, 0f3FC00000;
	@%p377 bra 	$L__BB0_424;
	setp.geu.f32 	%p378, %f152, 0f00000000;
	setp.gt.f32 	%p379, %f205, 0f42246666;
	selp.f32 	%f206, 0f42246666, %f152, %p379;
	abs.f32 	%f207, %f206;
	setp.lt.f32 	%p380, %f207, 0f00800000;
	mul.f32 	%f1422, %f207, 0f4B800000;
	selp.f32 	%f1423, %f1422, %f207, %p380;
	selp.f32 	%f1424, 0fC1C00000, 0f00000000, %p380;
	mov.b32 	%r506, %f1423;
	add.s32 	%r507, %r506, -1060439283;
	and.b32  	%r508, %r507, -8388608;
	sub.s32 	%r509, %r506, %r508;
	mov.b32 	%f1425, %r509;
	cvt.rn.f32.s32 	%f1426, %r508;
	fma.rn.f32 	%f1427, %f1426, 0f34000000, %f1424;
	add.f32 	%f1428, %f1425, 0fBF800000;
	add.f32 	%f1429, %f1425, 0f3F800000;
	rcp.approx.ftz.f32 	%f1430, %f1429;
	add.f32 	%f1431, %f1428, %f1428;
	mul.f32 	%f1432, %f1431, %f1430;
	mul.f32 	%f1433, %f1432, %f1432;
	sub.f32 	%f1434, %f1428, %f1432;
	add.f32 	%f1435, %f1434, %f1434;
	neg.f32 	%f1436, %f1432;
	fma.rn.f32 	%f1437, %f1436, %f1428, %f1435;
	mul.rn.f32 	%f1438, %f1430, %f1437;
	fma.rn.f32 	%f1439, %f1433, 0f3A2C32E4, 0f3B52E7DB;
	fma.rn.f32 	%f1440, %f1439, %f1433, 0f3C93BB73;
	fma.rn.f32 	%f1441, %f1440, %f1433, 0f3DF6384F;
	mul.rn.f32 	%f1442, %f1441, %f1433;
	fma.rn.f32 	%f1443, %f1432, 0f3FB8AA3B, %f1427;
	sub.f32 	%f1444, %f1427, %f1443;
	fma.rn.f32 	%f1445, %f1432, 0f3FB8AA3B, %f1444;
	fma.rn.f32 	%f1446, %f1438, 0f3FB8AA3B, %f1445;
	fma.rn.f32 	%f1447, %f1432, 0f32A55E34, %f1446;
	fma.rn.f32 	%f1448, %f1442, %f1432, %f1447;
	add.rn.f32 	%f1449, %f1443, %f1448;
	neg.f32 	%f1450, %f1443;
	add.rn.f32 	%f1451, %f1449, %f1450;
	neg.f32 	%f1452, %f1451;
	add.rn.f32 	%f1453, %f1448, %f1452;
	add.f32 	%f1454, %f207, 0fBF000000;
	mul.rn.f32 	%f1455, %f1449, %f1454;
	neg.f32 	%f1456, %f1455;
	fma.rn.f32 	%f1457, %f1449, %f1454, %f1456;
	fma.rn.f32 	%f1458, %f1453, %f1454, %f1457;
	mov.f32 	%f1459, 0f3FB8AA3B;
	mul.rn.f32 	%f1460, %f1459, %f207;
	neg.f32 	%f1461, %f1460;
	fma.rn.f32 	%f1462, %f207, 0f3FB8AA3B, %f1461;
	fma.rn.f32 	%f1463, %f207, 0f32A57060, %f1462;
	add.rn.f32 	%f2878, %f1455, %f1461;
	add.rn.f32 	%f1464, %f2878, %f1460;
	neg.f32 	%f1465, %f1464;
	add.rn.f32 	%f1466, %f2878, %f1465;
	add.rn.f32 	%f1467, %f1455, %f1465;
	neg.f32 	%f1468, %f1466;
	add.rn.f32 	%f1469, %f1461, %f1468;
	add.rn.f32 	%f1470, %f1467, %f1469;
	sub.f32 	%f1471, %f1458, %f1463;
	add.f32 	%f2879, %f1471, %f1470;
	@%p378 bra 	$L__BB0_421;
	neg.f32 	%f1472, %f2878;
	neg.f32 	%f2879, %f2879;
	setp.gt.f32 	%p381, %f207, 0f42040000;
	mov.f32 	%f1473, 0f42400000;
	sub.f32 	%f1474, %f1473, %f2878;
	selp.f32 	%f2878, %f1474, %f1472, %p381;
$L__BB0_421:
	cvt.rni.f32.f32 	%f1475, %f2878;
	sub.f32 	%f1476, %f2878, %f1475;
	add.f32 	%f1477, %f2879, %f1476;
	fma.rn.f32 	%f1478, %f1477, 0f391FCB8E, 0f3AAF85ED;
	fma.rn.f32 	%f1479, %f1478, %f1477, 0f3C1D9856;
	fma.rn.f32 	%f1480, %f1479, %f1477, 0f3D6357BB;
	fma.rn.f32 	%f1481, %f1480, %f1477, 0f3E75FDEC;
	fma.rn.f32 	%f1482, %f1481, %f1477, 0f3F317218;
	fma.rn.f32 	%f1483, %f1482, %f1477, 0f3F800000;
	cvt.rzi.s32.f32 	%r510, %f1475;
	setp.gt.f32 	%p383, %f1475, 0f00000000;
	selp.b32 	%r511, 0, -2097152000, %p383;
	add.s32 	%r512, %r511, 2130706432;
	mov.b32 	%f1484, %r512;
	mul.f32 	%f1485, %f1483, %f1484;
	shl.b32 	%r513, %r510, 23;
	sub.s32 	%r514, %r513, %r511;
	mov.b32 	%f1486, %r514;
	mul.f32 	%f1487, %f1485, %f1486;
	mul.f32 	%f214, %f1487, 0f40206C99;
	rcp.approx.ftz.f32 	%f215, %f207;
	fma.rn.f32 	%f1488, %f215, 0f388F7971, 0fB8543ED8;
	fma.rn.f32 	%f1489, %f1488, %f215, 0fB9DDA6BE;
	fma.rn.f32 	%f1490, %f1489, %f215, 0f3A820ABE;
	fma.rn.f32 	%f1491, %f1490, %f215, 0fB9920AFD;
	fma.rn.f32 	%f1492, %f1491, %f215, 0fBB2F4D64;
	fma.rn.f32 	%f1493, %f1492, %f215, 0f3B638732;
	fma.rn.f32 	%f216, %f1493, %f215, 0f3DAAAAAC;
	@%p378 bra 	$L__BB0_423;
	mul.f32 	%f1495, %f215, %f216;
	fma.rn.f32 	%f1496, %f1495, %f206, %f206;
	add.f32 	%f1497, %f207, %f207;
	cvt.rni.f32.f32 	%f1498, %f1497;
	cvt.rzi.s32.f32 	%r515, %f1498;
	fma.rn.f32 	%f1499, %f1498, 0fBF000000, %f207;
	mul.rn.f32 	%f1500, %f1499, %f1499;
	fma.rn.f32 	%f1501, %f1500, 0fBF17ACC9, 0f40233590;
	fma.rn.f32 	%f1502, %f1500, 0f3E684E12, 0fBFAAD2E0;
	fma.rn.f32 	%f1503, %f1501, %f1500, 0fC0A55DF6;
	fma.rn.f32 	%f1504, %f1502, %f1500, 0f4081E0CF;
	fma.rn.f32 	%f1505, %f1500, %f1499, 0f00000000;
	fma.rn.f32 	%f1506, %f1504, %f1500, 0fC09DE9E6;
	fma.rn.f32 	%f1507, %f1503, %f1505, 0f00000000;
	fma.rn.f32 	%f1508, %f1506, %f1500, 0f3F800000;
	fma.rn.f32 	%f1509, %f1499, 0f40490FDB, %f1507;
	and.b32  	%r516, %r515, 1;
	setp.eq.b32 	%p384, %r516, 1;
	selp.f32 	%f1510, %f1508, %f1509, %p384;
	and.b32  	%r517, %r515, 2;
	setp.eq.s32 	%p385, %r517, 0;
	mov.f32 	%f1511, 0f00000000;
	sub.f32 	%f1512, %f1511, %f1510;
	selp.f32 	%f1513, %f1510, %f1512, %p385;
	mul.rn.f32 	%f1514, %f1496, %f1513;
	neg.f32 	%f1515, %f1514;
	fma.rn.f32 	%f1516, %f1496, %f1513, %f1515;
	mov.f32 	%f1517, 0f3F800000;
	div.approx.f32 	%f1518, %f1517, %f1514;
	neg.f32 	%f1519, %f1518;
	mul.f32 	%f1520, %f1518, %f1519;
	mul.f32 	%f1521, %f1516, %f1520;
	mul.f32 	%f1522, %f214, %f1521;
	fma.rn.f32 	%f1523, %f214, %f1518, %f1522;
	mul.f32 	%f1524, %f1523, 0f3F000000;
	setp.gt.f32 	%p386, %f207, 0f42040000;
	mul.f32 	%f1525, %f1524, 0f27800000;
	selp.f32 	%f2880, %f1525, %f1524, %p386;
	bra.uni 	$L__BB0_425;
$L__BB0_423:
	mul.f32 	%f1494, %f215, %f216;
	fma.rn.f32 	%f2883, %f1494, %f214, %f214;
	bra.uni 	$L__BB0_440;
$L__BB0_424:
	setp.geu.f32 	%p387, %f152, 0f00000000;
	setp.lt.f32 	%p388, %f152, 0fBF000000;
	selp.f32 	%f1526, %f152, 0f3F800000, %p388;
	setp.eq.f32 	%p389, %f152, 0f00000000;
	cvt.rni.f32.f32 	%f1527, %f152;
	sub.f32 	%f1528, %f152, %f1527;
	selp.f32 	%f1529, %f152, %f1528, %p389;
	setp.le.f32 	%p390, %f152, 0f3F000000;
	selp.f32 	%f1530, %f1529, 0f3F800000, %p390;
	mul.f32 	%f1531, %f1526, %f1530;
	fma.rn.f32 	%f1532, %f1529, 0fBA8C9F66, 0f3BE903D7;
	fma.rn.f32 	%f1533, %f1532, %f1529, 0fBC1E00B0;
	fma.rn.f32 	%f1534, %f1533, %f1529, 0fBD2CC522;
	fma.rn.f32 	%f1535, %f1534, %f1529, 0f3E2A89B3;
	fma.rn.f32 	%f1536, %f1535, %f1529, 0fBD2C0C05;
	fma.rn.f32 	%f1537, %f1536, %f1529, 0fBF27E7A2;
	fma.rn.f32 	%f1538, %f1537, %f1529, 0f3F13C468;
	fma.rn.f32 	%f1539, %f1538, %f1531, 0f00000000;
	fma.rn.f32 	%f1540, %f1539, %f1529, %f1531;
	mov.f32 	%f1541, 0f3F800000;
	div.approx.f32 	%f2880, %f1541, %f1540;
	mov.f32 	%f2883, %f2880;
	@%p387 bra 	$L__BB0_440;
$L__BB0_425:
	cvt.rzi.f32.f32 	%f1543, %f152;
	setp.eq.f32 	%p391, %f152, %f1543;
	mov.f32 	%f2883, 0f7FFFFFFF;
	@%p391 bra 	$L__BB0_440;
	setp.geu.f32 	%p392, %f152, 0fC2246666;
	mov.f32 	%f2883, %f2880;
	@%p392 bra 	$L__BB0_440;
	cvt.rzi.s32.f32 	%r518, %f152;
	and.b32  	%r519, %r518, 1;
	setp.eq.b32 	%p393, %r519, 1;
	selp.f32 	%f2883, 0f00000000, %f2880, %p393;
	bra.uni 	$L__BB0_440;
$L__BB0_428:
	abs.f32 	%f222, %f152;
	setp.gtu.f32 	%p367, %f222, 0f41000000;
	@%p367 bra 	$L__BB0_430;
	add.f32 	%f1361, %f222, 0fC019E8A9;
	add.f32 	%f1362, %f1361, 0fB3E971B3;
	fma.rn.f32 	%f1363, %f1362, 0fA6B3B8E7, 0fA9ACA9B3;
	fma.rn.f32 	%f1364, %f1363, %f1362, 0f2C3F0E18;
	fma.rn.f32 	%f1365, %f1364, %f1362, 0fACD41781;
	fma.rn.f32 	%f1366, %f1365, %f1362, 0fAFE90F38;
	fma.rn.f32 	%f1367, %f1366, %f1362, 0f3020305B;
	fma.rn.f32 	%f1368, %f1367, %f1362, 0f33797143;
	fma.rn.f32 	%f1369, %f1368, %f1362, 0f30F76F85;
	fma.rn.f32 	%f1370, %f1369, %f1362, 0fB6B6DFC6;
	fma.rn.f32 	%f1371, %f1370, %f1362, 0fB6F665C9;
	fma.rn.f32 	%f1372, %f1371, %f1362, 0f399E2DEB;
	fma.rn.f32 	%f1373, %f1372, %f1362, 0f3A4AE334;
	fma.rn.f32 	%f1374, %f1373, %f1362, 0fBBEEAA1B;
	fma.rn.f32 	%f1375, %f1374, %f1362, 0fBCDA7747;
	mul.f32 	%f1376, %f1362, %f1375;
	add.f32 	%f1377, %f222, 0fC0B0A47B;
	add.f32 	%f1378, %f1377, 0f339A7A37;
	mul.f32 	%f1379, %f1378, %f1376;
	add.f32 	%f1380, %f222, 0fC10A75AB;
	add.f32 	%f1381, %f1380, 0fB4CCCDED;
	mul.f32 	%f2883, %f1381, %f1379;
	bra.uni 	$L__BB0_440;
$L__BB0_430:
	abs.f32 	%f1383, %f222;
	setp.eq.f32 	%p368, %f1383, 0f7F800000;
	mov.f32 	%f2883, 0f00000000;
	@%p368 bra 	$L__BB0_440;
	rcp.approx.ftz.f32 	%f1384, %f222;
	mul.f32 	%f1385, %f1384, %f1384;
	fma.rn.f32 	%f1386, %f1385, 0f4056FE93, 0fBF03B7C2;
	fma.rn.f32 	%f1387, %f1386, %f1385, 0f3DD3B3F3;
	fma.rn.f32 	%f1388, %f1387, %f1385, 0fBD7FFFB6;
	fma.rn.f32 	%f1389, %f1388, %f1385, 0f3F800000;
	fma.rn.f32 	%f1390, %f1385, 0f3F91E009, 0fBE52412D;
	fma.rn.f32 	%f1391, %f1390, %f1385, 0f3D854ED1;
	fma.rn.f32 	%f1392, %f1391, %f1385, 0fBDFFFFFF;
	fma.rn.f32 	%f224, %f1392, %f1384, %f222;
	rsqrt.approx.f32 	%f1393, %f222;
	mul.f32 	%f1394, %f1393, 0f3F4C422A;
	mul.f32 	%f225, %f1389, %f1394;
	mul.f32 	%f1395, %f224, 0f3F22F983;
	cvt.rni.s32.f32 	%r933, %f1395;
	cvt.rn.f32.s32 	%f1396, %r933;
	fma.rn.f32 	%f1397, %f1396, 0fBFC90FDA, %f224;
	fma.rn.f32 	%f1398, %f1396, 0fB3A22168, %f1397;
	fma.rn.f32 	%f2881, %f1396, 0fA7C234C5, %f1398;
	abs.f32 	%f227, %f224;
	setp.ltu.f32 	%p369, %f227, 0f47CE4780;
	@%p369 bra 	$L__BB0_439;
	setp.neu.f32 	%p370, %f227, 0f7F800000;
	@%p370 bra 	$L__BB0_434;
	mov.f32 	%f1401, 0f00000000;
	mul.rn.f32 	%f2881, %f224, %f1401;
	mov.b32 	%r933, 0;
	bra.uni 	$L__BB0_439;
$L__BB0_434:
	mov.b32 	%r99, %f224;
	mov.b64 	%rd243, 0;
	mov.b32 	%r930, 0;
	mov.u64 	%rd241, __cudart_i2opi_f;
	mov.u64 	%rd242, %rd9;
$L__BB0_435:
	.pragma "nounroll";
	ld.global.nc.u32 	%r482, [%rd241];
	shl.b32 	%r483, %r99, 8;
	or.b32  	%r484, %r483, -2147483648;
	mad.wide.u32 	%rd141, %r482, %r484, %rd243;
	shr.u64 	%rd243, %rd141, 32;
	st.local.u32 	[%rd242], %rd141;
	add.s32 	%r930, %r930, 1;
	add.s64 	%rd242, %rd242, 4;
	add.s64 	%rd241, %rd241, 4;
	setp.ne.s32 	%p371, %r930, 6;
	@%p371 bra 	$L__BB0_435;
	shr.u32 	%r485, %r99, 23;
	st.local.u32 	[%rd9+24], %rd243;
	and.b32  	%r102, %r485, 31;
	and.b32  	%r486, %r485, 224;
	add.s32 	%r487, %r486, -128;
	shr.u32 	%r488, %r487, 5;
	mul.wide.u32 	%rd142, %r488, 4;
	sub.s64 	%rd51, %rd9, %rd142;
	ld.local.u32 	%r931, [%rd51+24];
	ld.local.u32 	%r932, [%rd51+20];
	setp.eq.s32 	%p372, %r102, 0;
	@%p372 bra 	$L__BB0_438;
	shf.l.wrap.b32 	%r931, %r932, %r931, %r102;
	ld.local.u32 	%r489, [%rd51+16];
	shf.l.wrap.b32 	%r932, %r489, %r932, %r102;
$L__BB0_438:
	shr.u32 	%r490, %r931, 30;
	shf.l.wrap.b32 	%r491, %r932, %r931, 2;
	shl.b32 	%r492, %r932, 2;
	shr.u32 	%r493, %r491, 31;
	add.s32 	%r494, %r493, %r490;
	neg.s32 	%r495, %r494;
	setp.lt.s32 	%p373, %r99, 0;
	selp.b32 	%r933, %r495, %r494, %p373;
	xor.b32  	%r496, %r491, %r99;
	shr.s32 	%r497, %r491, 31;
	xor.b32  	%r498, %r497, %r491;
	xor.b32  	%r499, %r497, %r492;
	cvt.u64.u32 	%rd143, %r498;
	shl.b64 	%rd144, %rd143, 32;
	cvt.u64.u32 	%rd145, %r499;
	or.b64  	%rd146, %rd144, %rd145;
	cvt.rn.f64.s64 	%fd14, %rd146;
	mul.f64 	%fd15, %fd14, 0d3BF921FB54442D19;
	cvt.rn.f32.f64 	%f1399, %fd15;
	neg.f32 	%f1400, %f1399;
	setp.lt.s32 	%p374, %r496, 0;
	selp.f32 	%f2881, %f1400, %f1399, %p374;
$L__BB0_439:
	and.b32  	%r501, %r933, 3;
	cvt.rn.f32.u32 	%f1402, %r501;
	fma.rn.f32 	%f1403, %f1402, 0f3FC90FDB, 0fBF490FDB;
	add.f32 	%f1404, %f2881, %f1403;
	mul.f32 	%f1405, %f1404, 0f3F22F983;
	cvt.rni.s32.f32 	%r502, %f1405;
	cvt.rn.f32.s32 	%f1406, %r502;
	fma.rn.f32 	%f1407, %f1406, 0fBFC90FDA, %f1404;
	fma.rn.f32 	%f1408, %f1406, 0fB3A22168, %f1407;
	add.s32 	%r503, %r502, 1;
	mul.rn.f32 	%f1409, %f1408, %f1408;
	and.b32  	%r504, %r502, 1;
	setp.eq.b32 	%p375, %r504, 1;
	selp.f32 	%f1410, %f1408, 0f3F800000, %p375;
	fma.rn.f32 	%f1411, %f1409, %f1410, 0f00000000;
	fma.rn.f32 	%f1412, %f1409, 0f37CBAC00, 0fBAB607ED;
	selp.f32 	%f1413, 0fB94D4153, %f1412, %p375;
	selp.f32 	%f1414, 0f3C0885E4, 0f3D2AAABB, %p375;
	fma.rn.f32 	%f1415, %f1413, %f1409, %f1414;
	selp.f32 	%f1416, 0fBE2AAAA8, 0fBEFFFFFF, %p375;
	fma.rn.f32 	%f1417, %f1415, %f1409, %f1416;
	fma.rn.f32 	%f1418, %f1417, %f1411, %f1410;
	and.b32  	%r505, %r503, 2;
	setp.eq.s32 	%p376, %r505, 0;
	mov.f32 	%f1419, 0f00000000;
	sub.f32 	%f1420, %f1419, %f1418;
	selp.f32 	%f1421, %f1418, %f1420, %p376;
	mul.f32 	%f2883, %f225, %f1421;
$L__BB0_440:
	mul.wide.u32 	%rd158, %r925, 4;
	add.s64 	%rd159, %rd11, %rd158;
	st.local.f32 	[%rd159], %f2883;
$L__BB0_441:
	add.s32 	%r111, %r925, -1;
	setp.gt.u32 	%p494, %r925, 1;
	mov.f32 	%f2902, 0fFF800000;
	mov.u32 	%r925, %r111;
	@%p494 bra 	$L__BB0_322;
	ld.local.f32 	%f235, [%rd11+4];
	abs.f32 	%f1889, %f235;
	setp.equ.f32 	%p495, %f1889, 0f7F800000;
	@%p495 bra 	$L__BB0_445;
	mul.wide.u32 	%rd162, %r924, 12;
	add.s64 	%rd163, %rd2, %rd162;
	ld.global.f32 	%f1891, [%rd163+4];
	sub.f32 	%f1892, %f235, %f1891;
	ld.global.f32 	%f1893, [%rd163+8];
	mul.f32 	%f1894, %f1892, %f1892;
	cvt.f64.f32 	%fd18, %f1894;
	cvt.f64.f32 	%fd19, %f1893;
	add.f64 	%fd20, %fd19, %fd19;
	mul.f64 	%fd21, %fd20, %fd19;
	div.rn.f64 	%fd22, %fd18, %fd21;
	setp.lt.f32 	%p496, %f1893, 0f00800000;
	mul.f32 	%f1895, %f1893, 0f4B000000;
	selp.f32 	%f1896, %f1895, %f1893, %p496;
	selp.f32 	%f1897, 0fC1B80000, 0f00000000, %p496;
	mov.b32 	%r604, %f1896;
	add.s32 	%r605, %r604, -1059760811;
	and.b32  	%r606, %r605, -8388608;
	sub.s32 	%r607, %r604, %r606;
	mov.b32 	%f1898, %r607;
	cvt.rn.f32.s32 	%f1899, %r606;
	fma.rn.f32 	%f1900, %f1899, 0f34000000, %f1897;
	add.f32 	%f1901, %f1898, 0fBF800000;
	fma.rn.f32 	%f1902, %f1901, 0fBE055027, 0f3E1039F6;
	fma.rn.f32 	%f1903, %f1902, %f1901, 0fBDF8CDCC;
	fma.rn.f32 	%f1904, %f1903, %f1901, 0f3E0F2955;
	fma.rn.f32 	%f1905, %f1904, %f1901, 0fBE2AD8B9;
	fma.rn.f32 	%f1906, %f1905, %f1901, 0f3E4CED0B;
	fma.rn.f32 	%f1907, %f1906, %f1901, 0fBE7FFF22;
	fma.rn.f32 	%f1908, %f1907, %f1901, 0f3EAAAA78;
	fma.rn.f32 	%f1909, %f1908, %f1901, 0fBF000000;
	mul.f32 	%f1910, %f1901, %f1909;
	fma.rn.f32 	%f1911, %f1910, %f1901, %f1901;
	fma.rn.f32 	%f1912, %f1900, 0f3F317218, %f1911;
	setp.gt.u32 	%p497, %r604, 2139095039;
	fma.rn.f32 	%f1913, %f1896, 0f7F800000, 0f7F800000;
	selp.f32 	%f1914, %f1913, %f1912, %p497;
	setp.eq.f32 	%p498, %f1896, 0f00000000;
	selp.f32 	%f1915, 0fFF800000, %f1914, %p498;
	cvt.f64.f32 	%fd23, %f1915;
	fma.rn.f64 	%fd24, %fd23, 0d4000000000000000, 0d3FFD67F1C0000000;
	mul.f64 	%fd25, %fd24, 0dBFE0000000000000;
	sub.f64 	%fd26, %fd25, %fd22;
	cvt.rn.f32.f64 	%f236, %fd26;
	abs.f32 	%f1916, %f236;
	setp.equ.f32 	%p499, %f1916, 0f7F800000;
	@%p499 bra 	$L__BB0_445;
	add.f32 	%f2876, %f2876, %f236;
	add.s32 	%r924, %r924, 1;
	setp.ne.s32 	%p500, %r924, %r213;
	mov.f32 	%f2902, %f2876;
	@%p500 bra 	$L__BB0_321;
$L__BB0_445:
	add.f32 	%f2903, %f2901, %f2902;
	abs.f32 	%f1917, %f2903;
	setp.equ.f32 	%p501, %f1917, 0f7F800000;
	@%p501 bra 	$L__BB0_449;
	setp.gt.f32 	%p502, %f2903, %f119;
	@%p502 bra 	$L__BB0_704;
$L__BB0_447:
	mad.lo.s32 	%r608, %r969, 1103515245, 12345;
	and.b32  	%r969, %r608, 2147483647;
	setp.gt.u32 	%p503, %r969, 2146999999;
	@%p503 bra 	$L__BB0_447;
	mul.hi.u32 	%r609, %r969, 2048461347;
	shr.u32 	%r610, %r609, 10;
	cvt.rn.f32.u32 	%f1918, %r610;
	div.rn.f32 	%f1919, %f1918, 0f49742400;
	sub.f32 	%f1920, %f2903, %f119;
	fma.rn.f32 	%f1921, %f1920, 0f3BBB989D, 0f3F000000;
	cvt.sat.f32.f32 	%f1922, %f1921;
	mov.f32 	%f1923, 0f4B400001;
	mov.f32 	%f1924, 0f437C0000;
	fma.rm.f32 	%f1925, %f1922, %f1924, %f1923;
	add.f32 	%f1926, %f1925, 0fCB40007F;
	neg.f32 	%f1927, %f1926;
	fma.rn.f32 	%f1928, %f1920, 0f3FB8AA3B, %f1927;
	fma.rn.f32 	%f1929, %f1920, 0f32A57060, %f1928;
	mov.b32 	%r611, %f1925;
	shl.b32 	%r612, %r611, 23;
	mov.b32 	%f1930, %r612;
	ex2.approx.ftz.f32 	%f1931, %f1929;
	mul.f32 	%f1932, %f1931, %f1930;
	setp.lt.f32 	%p504, %f1919, %f1932;
	@%p504 bra 	$L__BB0_704;
$L__BB0_449:
	abs.f32 	%f1933, %f119;
	setp.equ.f32 	%p505, %f1933, 0f7F800000;
	@%p505 bra 	$L__BB0_704;
	st.global.u32 	[%rd34], %r44;
	mov.f32 	%f2901, %f121;
	mov.f32 	%f2902, %f120;
	mov.f32 	%f2903, %f119;
	@%p242 bra 	$L__BB0_704;
	ld.local.u32 	%r613, [%rd35+4];
	st.global.u32 	[%rd37], %r613;
	setp.eq.s32 	%p507, %r904, 5;
	mov.f32 	%f2901, %f121;
	mov.f32 	%f2902, %f120;
	mov.f32 	%f2903, %f119;
	@%p507 bra 	$L__BB0_704;
	ld.local.u32 	%r614, [%rd35+8];
	add.s64 	%rd52, %rd37, %rd19;
	st.global.u32 	[%rd52], %r614;
	setp.eq.s32 	%p508, %r904, 4;
	mov.f32 	%f2901, %f121;
	mov.f32 	%f2902, %f120;
	mov.f32 	%f2903, %f119;
	@%p508 bra 	$L__BB0_704;
	ld.local.u32 	%r615, [%rd35+12];
	add.s64 	%rd53, %rd52, %rd19;
	st.global.u32 	[%rd53], %r615;
	setp.eq.s32 	%p509, %r904, 3;
	mov.f32 	%f2901, %f121;
	mov.f32 	%f2902, %f120;
	mov.f32 	%f2903, %f119;
	@%p509 bra 	$L__BB0_704;
	ld.local.u32 	%r616, [%rd35+16];
	add.s64 	%rd54, %rd53, %rd19;
	st.global.u32 	[%rd54], %r616;
	setp.eq.s32 	%p510, %r904, 2;
	mov.f32 	%f2901, %f121;
	mov.f32 	%f2902, %f120;
	mov.f32 	%f2903, %f119;
	@%p510 bra 	$L__BB0_704;
	ld.local.u32 	%r617, [%rd35+20];
	add.s64 	%rd55, %rd54, %rd19;
	st.global.u32 	[%rd55], %r617;
	setp.eq.s32 	%p511, %r904, 1;
	mov.f32 	%f2901, %f121;
	mov.f32 	%f2902, %f120;
	mov.f32 	%f2903, %f119;
	@%p511 bra 	$L__BB0_704;
	ld.local.u32 	%r618, [%rd35+24];
	add.s64 	%rd164, %rd55, %rd19;
	st.global.u32 	[%rd164], %r618;
	mov.f32 	%f2901, %f121;
	mov.f32 	%f2902, %f120;
	mov.f32 	%f2903, %f119;
	bra.uni 	$L__BB0_704;
$L__BB0_457:
	mad.lo.s32 	%r619, %r969, 1103515245, 12345;
	and.b32  	%r969, %r619, 2147483647;
	setp.gt.u32 	%p512, %r969, 1879048184;
	@%p512 bra 	$L__BB0_457;
	mul.hi.u32 	%r620, %r969, -2147483639;
	shr.u32 	%r621, %r620, 27;
	mul.lo.s32 	%r622, %r621, %r212;
	mul.wide.s32 	%rd165, %r622, 4;
	add.s64 	%rd56, %rd18, %rd165;
	ld.global.f32 	%f240, [%rd56];
$L__BB0_459:
	mov.u32 	%r118, %r969;
	mad.lo.s32 	%r969, %r118, 1103515245, 12345;
	setp.gt.u32 	%p513, %r118, 1;
	@%p513 bra 	$L__BB0_459;
	setp.eq.s32 	%p514, %r118, 0;
	@%p514 bra 	$L__BB0_461;
	bra.uni 	$L__BB0_474;
$L__BB0_461:
	mov.u32 	%r938, %r969;
$L__BB0_462:
	mad.lo.s32 	%r679, %r938, 1103515245, 12345;
	and.b32  	%r938, %r679, 2147483647;
	setp.gt.u32 	%p539, %r938, 2146999999;
	@%p539 bra 	$L__BB0_462;
	mov.u32 	%r939, %r938;
$L__BB0_464:
	mad.lo.s32 	%r969, %r939, 1103515245, 12345;
	setp.gt.u32 	%p540, %r939, 1;
	mov.u32 	%r939, %r969;
	@%p540 bra 	$L__BB0_464;
	mul.hi.u32 	%r680, %r938, 2048461347;
	shr.u32 	%r681, %r680, 10;
	cvt.rn.f32.u32 	%f2027, %r681;
	div.rn.f32 	%f2028, %f2027, 0f49742400;
	mul.hi.u32 	%r682, %r969, 2048461347;
	shr.u32 	%r683, %r682, 10;
	cvt.rn.f32.u32 	%f2029, %r683;
	div.rn.f32 	%f2030, %f2029, 0f49742400;
	setp.lt.f32 	%p541, %f2028, 0f00800000;
	mul.f32 	%f2031, %f2028, 0f4B000000;
	selp.f32 	%f2032, %f2031, %f2028, %p541;
	selp.f32 	%f2033, 0fC1B80000, 0f00000000, %p541;
	mov.b32 	%r684, %f2032;
	add.s32 	%r685, %r684, -1059760811;
	and.b32  	%r686, %r685, -8388608;
	sub.s32 	%r687, %r684, %r686;
	mov.b32 	%f2034, %r687;
	cvt.rn.f32.s32 	%f2035, %r686;
	fma.rn.f32 	%f2036, %f2035, 0f34000000, %f2033;
	add.f32 	%f2037, %f2034, 0fBF800000;
	fma.rn.f32 	%f2038, %f2037, 0fBE055027, 0f3E1039F6;
	fma.rn.f32 	%f2039, %f2038, %f2037, 0fBDF8CDCC;
	fma.rn.f32 	%f2040, %f2039, %f2037, 0f3E0F2955;
	fma.rn.f32 	%f2041, %f2040, %f2037, 0fBE2AD8B9;
	fma.rn.f32 	%f2042, %f2041, %f2037, 0f3E4CED0B;
	fma.rn.f32 	%f2043, %f2042, %f2037, 0fBE7FFF22;
	fma.rn.f32 	%f2044, %f2043, %f2037, 0f3EAAAA78;
	fma.rn.f32 	%f2045, %f2044, %f2037, 0fBF000000;
	mul.f32 	%f2046, %f2037, %f2045;
	fma.rn.f32 	%f2047, %f2046, %f2037, %f2037;
	fma.rn.f32 	%f2048, %f2036, 0f3F317218, %f2047;
	setp.gt.u32 	%p542, %r684, 2139095039;
	fma.rn.f32 	%f2049, %f2032, 0f7F800000, 0f7F800000;
	selp.f32 	%f2050, %f2049, %f2048, %p542;
	setp.eq.f32 	%p543, %f2032, 0f00000000;
	mul.f32 	%f2051, %f2050, 0fC0000000;
	selp.f32 	%f241, 0f7F800000, %f2051, %p543;
	cvt.f64.f32 	%fd35, %f2030;
	mul.f64 	%fd36, %fd35, 0d401921FB5444261E;
	cvt.rn.f32.f64 	%f242, %fd36;
	mul.f32 	%f2052, %f242, 0f3F22F983;
	cvt.rni.s32.f32 	%r943, %f2052;
	cvt.rn.f32.s32 	%f2053, %r943;
	fma.rn.f32 	%f2054, %f2053, 0fBFC90FDA, %f242;
	fma.rn.f32 	%f2055, %f2053, 0fB3A22168, %f2054;
	fma.rn.f32 	%f2885, %f2053, 0fA7C234C5, %f2055;
	abs.f32 	%f244, %f242;
	setp.ltu.f32 	%p544, %f244, 0f47CE4780;
	@%p544 bra 	$L__BB0_473;
	setp.neu.f32 	%p545, %f244, 0f7F800000;
	@%p545 bra 	$L__BB0_468;
	mov.f32 	%f2058, 0f00000000;
	mul.rn.f32 	%f2885, %f242, %f2058;
	mov.b32 	%r943, 0;
	bra.uni 	$L__BB0_473;
$L__BB0_468:
	mov.b32 	%r125, %f242;
	shl.b32 	%r689, %r125, 8;
	or.b32  	%r126, %r689, -2147483648;
	mov.b64 	%rd244, 0;
	mov.b32 	%r940, 0;
$L__BB0_469:
	.pragma "nounroll";
	mul.wide.u32 	%rd189, %r940, 4;
	add.s64 	%rd191, %rd190, %rd189;
	ld.global.nc.u32 	%r690, [%rd191];
	mad.wide.u32 	%rd192, %r690, %r126, %rd244;
	shr.u64 	%rd244, %rd192, 32;
	add.s64 	%rd193, %rd8, %rd189;
	st.local.u32 	[%rd193], %rd192;
	add.s32 	%r940, %r940, 1;
	setp.ne.s32 	%p546, %r940, 6;
	@%p546 bra 	$L__BB0_469;
	shr.u32 	%r691, %r125, 23;
	st.local.u32 	[%rd8+24], %rd244;
	and.b32  	%r129, %r691, 31;
	and.b32  	%r692, %r691, 224;
	add.s32 	%r693, %r692, -128;
	shr.u32 	%r694, %r693, 5;
	mul.wide.u32 	%rd194, %r694, 4;
	sub.s64 	%rd59, %rd8, %rd194;
	ld.local.u32 	%r941, [%rd59+24];
	ld.local.u32 	%r942, [%rd59+20];
	setp.eq.s32 	%p547, %r129, 0;
	@%p547 bra 	$L__BB0_472;
	shf.l.wrap.b32 	%r941, %r942, %r941, %r129;
	ld.local.u32 	%r695, [%rd59+16];
	shf.l.wrap.b32 	%r942, %r695, %r942, %r129;
$L__BB0_472:
	shr.u32 	%r696, %r941, 30;
	shf.l.wrap.b32 	%r697, %r942, %r941, 2;
	shl.b32 	%r698, %r942, 2;
	shr.u32 	%r699, %r697, 31;
	add.s32 	%r943, %r699, %r696;
	xor.b32  	%r700, %r697, %r125;
	shr.s32 	%r701, %r697, 31;
	xor.b32  	%r702, %r701, %r697;
	xor.b32  	%r703, %r701, %r698;
	cvt.u64.u32 	%rd195, %r702;
	shl.b64 	%rd196, %rd195, 32;
	cvt.u64.u32 	%rd197, %r703;
	or.b64  	%rd198, %rd196, %rd197;
	cvt.rn.f64.s64 	%fd37, %rd198;
	mul.f64 	%fd38, %fd37, 0d3BF921FB54442D19;
	cvt.rn.f32.f64 	%f2056, %fd38;
	neg.f32 	%f2057, %f2056;
	setp.lt.s32 	%p548, %r700, 0;
	selp.f32 	%f2885, %f2057, %f2056, %p548;
$L__BB0_473:
	mul.rn.f32 	%f2059, %f2885, %f2885;
	and.b32  	%r705, %r943, 1;
	setp.eq.b32 	%p549, %r705, 1;
	selp.f32 	%f2060, 0f3F800000, %f2885, %p549;
	fma.rn.f32 	%f2061, %f2059, %f2060, 0f00000000;
	fma.rn.f32 	%f2062, %f2059, 0f37CBAC00, 0fBAB607ED;
	selp.f32 	%f2063, %f2062, 0fB94D4153, %p549;
	selp.f32 	%f2064, 0f3D2AAABB, 0f3C0885E4, %p549;
	fma.rn.f32 	%f2065, %f2063, %f2059, %f2064;
	selp.f32 	%f2066, 0fBEFFFFFF, 0fBE2AAAA8, %p549;
	fma.rn.f32 	%f2067, %f2065, %f2059, %f2066;
	fma.rn.f32 	%f2068, %f2067, %f2061, %f2060;
	and.b32  	%r706, %r943, 2;
	setp.eq.s32 	%p550, %r706, 0;
	mov.f32 	%f2069, 0f00000000;
	sub.f32 	%f2070, %f2069, %f2068;
	selp.f32 	%f2071, %f2068, %f2070, %p550;
	sqrt.rn.f32 	%f2072, %f241;
	mul.f32 	%f2888, %f2072, %f2071;
	bra.uni 	$L__BB0_498;
$L__BB0_474:
	mad.lo.s32 	%r623, %r969, 1103515245, 12345;
	and.b32  	%r969, %r623, 2147483647;
	setp.gt.u32 	%p515, %r969, 2146999999;
	@%p515 bra 	$L__BB0_474;
	mov.u32 	%r945, %r969;
$L__BB0_476:
	mad.lo.s32 	%r950, %r945, 1103515245, 12345;
	setp.gt.u32 	%p516, %r945, 1;
	mov.u32 	%r945, %r950;
	@%p516 bra 	$L__BB0_476;
	mul.hi.u32 	%r624, %r969, 2048461347;
	shr.u32 	%r625, %r624, 10;
	cvt.rn.f32.u32 	%f1934, %r625;
	div.rn.f32 	%f1935, %f1934, 0f49742400;
	mul.hi.u32 	%r626, %r950, 2048461347;
	shr.u32 	%r627, %r626, 10;
	cvt.rn.f32.u32 	%f1936, %r627;
	div.rn.f32 	%f1937, %f1936, 0f49742400;
	setp.lt.f32 	%p517, %f1935, 0f00800000;
	mul.f32 	%f1938, %f1935, 0f4B000000;
	selp.f32 	%f1939, %f1938, %f1935, %p517;
	selp.f32 	%f1940, 0fC1B80000, 0f00000000, %p517;
	mov.b32 	%r628, %f1939;
	add.s32 	%r629, %r628, -1059760811;
	and.b32  	%r630, %r629, -8388608;
	sub.s32 	%r631, %r628, %r630;
	mov.b32 	%f1941, %r631;
	cvt.rn.f32.s32 	%f1942, %r630;
	fma.rn.f32 	%f1943, %f1942, 0f34000000, %f1940;
	add.f32 	%f1944, %f1941, 0fBF800000;
	fma.rn.f32 	%f1945, %f1944, 0fBE055027, 0f3E1039F6;
	fma.rn.f32 	%f1946, %f1945, %f1944, 0fBDF8CDCC;
	fma.rn.f32 	%f1947, %f1946, %f1944, 0f3E0F2955;
	fma.rn.f32 	%f1948, %f1947, %f1944, 0fBE2AD8B9;
	fma.rn.f32 	%f1949, %f1948, %f1944, 0f3E4CED0B;
	fma.rn.f32 	%f1950, %f1949, %f1944, 0fBE7FFF22;
	fma.rn.f32 	%f1951, %f1950, %f1944, 0f3EAAAA78;
	fma.rn.f32 	%f1952, %f1951, %f1944, 0fBF000000;
	mul.f32 	%f1953, %f1944, %f1952;
	fma.rn.f32 	%f1954, %f1953, %f1944, %f1944;
	fma.rn.f32 	%f1955, %f1943, 0f3F317218, %f1954;
	setp.gt.u32 	%p518, %r628, 2139095039;
	fma.rn.f32 	%f1956, %f1939, 0f7F800000, 0f7F800000;
	selp.f32 	%f1957, %f1956, %f1955, %p518;
	setp.eq.f32 	%p519, %f1939, 0f00000000;
	mul.f32 	%f1958, %f1957, 0fC0000000;
	selp.f32 	%f249, 0f7F800000, %f1958, %p519;
	cvt.f64.f32 	%fd27, %f1937;
	mul.f64 	%fd28, %fd27, 0d401921FB5444261E;
	cvt.rn.f32.f64 	%f250, %fd28;
	mul.f32 	%f1959, %f250, 0f3F22F983;
	cvt.rni.s32.f32 	%r949, %f1959;
	cvt.rn.f32.s32 	%f1960, %r949;
	fma.rn.f32 	%f1961, %f1960, 0fBFC90FDA, %f250;
	fma.rn.f32 	%f1962, %f1960, 0fB3A22168, %f1961;
	fma.rn.f32 	%f2886, %f1960, 0fA7C234C5, %f1962;
	abs.f32 	%f252, %f250;
	setp.ltu.f32 	%p520, %f252, 0f47CE4780;
	@%p520 bra 	$L__BB0_485;
	setp.neu.f32 	%p521, %f252, 0f7F800000;
	@%p521 bra 	$L__BB0_480;
	mov.f32 	%f1965, 0f00000000;
	mul.rn.f32 	%f2886, %f250, %f1965;
	mov.b32 	%r949, 0;
	bra.uni 	$L__BB0_485;
$L__BB0_480:
	mov.b32 	%r143, %f250;
	shl.b32 	%r633, %r143, 8;
	or.b32  	%r144, %r633, -2147483648;
	mov.b64 	%rd245, 0;
	mov.b32 	%r946, 0;
$L__BB0_481:
	.pragma "nounroll";
	mul.wide.u32 	%rd167, %r946, 4;
	mov.u64 	%rd168, __cudart_i2opi_f;
	add.s64 	%rd169, %rd168, %rd167;
	ld.global.nc.u32 	%r634, [%rd169];
	mad.wide.u32 	%rd170, %r634, %r144, %rd245;
	shr.u64 	%rd245, %rd170, 32;
	add.s64 	%rd171, %rd7, %rd167;
	st.local.u32 	[%rd171], %rd170;
	add.s32 	%r946, %r946, 1;
	setp.ne.s32 	%p522, %r946, 6;
	@%p522 bra 	$L__BB0_481;
	shr.u32 	%r635, %r143, 23;
	st.local.u32 	[%rd7+24], %rd245;
	and.b32  	%r147, %r635, 31;
	and.b32  	%r636, %r635, 224;
	add.s32 	%r637, %r636, -128;
	shr.u32 	%r638, %r637, 5;
	mul.wide.u32 	%rd172, %r638, 4;
	sub.s64 	%rd62, %rd7, %rd172;
	ld.local.u32 	%r947, [%rd62+24];
	ld.local.u32 	%r948, [%rd62+20];
	setp.eq.s32 	%p523, %r147, 0;
	@%p523 bra 	$L__BB0_484;
	shf.l.wrap.b32 	%r947, %r948, %r947, %r147;
	ld.local.u32 	%r639, [%rd62+16];
	shf.l.wrap.b32 	%r948, %r639, %r948, %r147;
$L__BB0_484:
	shr.u32 	%r640, %r947, 30;
	shf.l.wrap.b32 	%r641, %r948, %r947, 2;
	shl.b32 	%r642, %r948, 2;
	shr.u32 	%r643, %r641, 31;
	add.s32 	%r949, %r643, %r640;
	xor.b32  	%r644, %r641, %r143;
	shr.s32 	%r645, %r641, 31;
	xor.b32  	%r646, %r645, %r641;
	xor.b32  	%r647, %r645, %r642;
	cvt.u64.u32 	%rd173, %r646;
	shl.b64 	%rd174, %rd173, 32;
	cvt.u64.u32 	%rd175, %r647;
	or.b64  	%rd176, %rd174, %rd175;
	cvt.rn.f64.s64 	%fd29, %rd176;
	mul.f64 	%fd30, %fd29, 0d3BF921FB54442D19;
	cvt.rn.f32.f64 	%f1963, %fd30;
	neg.f32 	%f1964, %f1963;
	setp.lt.s32 	%p524, %r644, 0;
	selp.f32 	%f2886, %f1964, %f1963, %p524;
$L__BB0_485:
	mul.rn.f32 	%f1966, %f2886, %f2886;
	and.b32  	%r649, %r949, 1;
	setp.eq.b32 	%p525, %r649, 1;
	selp.f32 	%f1967, 0f3F800000, %f2886, %p525;
	fma.rn.f32 	%f1968, %f1966, %f1967, 0f00000000;
	fma.rn.f32 	%f1969, %f1966, 0f37CBAC00, 0fBAB607ED;
	selp.f32 	%f1970, %f1969, 0fB94D4153, %p525;
	selp.f32 	%f1971, 0f3D2AAABB, 0f3C0885E4, %p525;
	fma.rn.f32 	%f1972, %f1970, %f1966, %f1971;
	selp.f32 	%f1973, 0fBEFFFFFF, 0fBE2AAAA8, %p525;
	fma.rn.f32 	%f1974, %f1972, %f1966, %f1973;
	fma.rn.f32 	%f1975, %f1974, %f1968, %f1967;
	and.b32  	%r650, %r949, 2;
	setp.eq.s32 	%p526, %r650, 0;
	mov.f32 	%f1976, 0f00000000;
	sub.f32 	%f1977, %f1976, %f1975;
	selp.f32 	%f1978, %f1975, %f1977, %p526;
	sqrt.rn.f32 	%f1979, %f249;
	mul.f32 	%f256, %f1979, %f1978;
$L__BB0_486:
	mad.lo.s32 	%r651, %r950, 1103515245, 12345;
	and.b32  	%r950, %r651, 2147483647;
	setp.gt.u32 	%p527, %r950, 2146999999;
	@%p527 bra 	$L__BB0_486;
	mov.u32 	%r951, %r950;
$L__BB0_488:
	mad.lo.s32 	%r969, %r951, 1103515245, 12345;
	setp.gt.u32 	%p528, %r951, 1;
	mov.u32 	%r951, %r969;
	@%p528 bra 	$L__BB0_488;
	mul.hi.u32 	%r652, %r950, 2048461347;
	shr.u32 	%r653, %r652, 10;
	cvt.rn.f32.u32 	%f1980, %r653;
	div.rn.f32 	%f1981, %f1980, 0f49742400;
	mul.hi.u32 	%r654, %r969, 2048461347;
	shr.u32 	%r655, %r654, 10;
	cvt.rn.f32.u32 	%f1982, %r655;
	div.rn.f32 	%f1983, %f1982, 0f49742400;
	setp.lt.f32 	%p529, %f1981, 0f00800000;
	mul.f32 	%f1984, %f1981, 0f4B000000;
	selp.f32 	%f1985, %f1984, %f1981, %p529;
	selp.f32 	%f1986, 0fC1B80000, 0f00000000, %p529;
	mov.b32 	%r656, %f1985;
	add.s32 	%r657, %r656, -1059760811;
	and.b32  	%r658, %r657, -8388608;
	sub.s32 	%r659, %r656, %r658;
	mov.b32 	%f1987, %r659;
	cvt.rn.f32.s32 	%f1988, %r658;
	fma.rn.f32 	%f1989, %f1988, 0f34000000, %f1986;
	add.f32 	%f1990, %f1987, 0fBF800000;
	fma.rn.f32 	%f1991, %f1990, 0fBE055027, 0f3E1039F6;
	fma.rn.f32 	%f1992, %f1991, %f1990, 0fBDF8CDCC;
	fma.rn.f32 	%f1993, %f1992, %f1990, 0f3E0F2955;
	fma.rn.f32 	%f1994, %f1993, %f1990, 0fBE2AD8B9;
	fma.rn.f32 	%f1995, %f1994, %f1990, 0f3E4CED0B;
	fma.rn.f32 	%f1996, %f1995, %f1990, 0fBE7FFF22;
	fma.rn.f32 	%f1997, %f1996, %f1990, 0f3EAAAA78;
	fma.rn.f32 	%f1998, %f1997, %f1990, 0fBF000000;
	mul.f32 	%f1999, %f1990, %f1998;
	fma.rn.f32 	%f2000, %f1999, %f1990, %f1990;
	fma.rn.f32 	%f2001, %f1989, 0f3F317218, %f2000;
	setp.gt.u32 	%p530, %r656, 2139095039;
	fma.rn.f32 	%f2002, %f1985, 0f7F800000, 0f7F800000;
	selp.f32 	%f2003, %f2002, %f2001, %p530;
	setp.eq.f32 	%p531, %f1985, 0f00000000;
	mul.f32 	%f2004, %f2003, 0fC0000000;
	selp.f32 	%f257, 0f7F800000, %f2004, %p531;
	cvt.f64.f32 	%fd31, %f1983;
	mul.f64 	%fd32, %fd31, 0d401921FB5444261E;
	cvt.rn.f32.f64 	%f258, %fd32;
	mul.f32 	%f2005, %f258, 0f3F22F983;
	cvt.rni.s32.f32 	%r955, %f2005;
	cvt.rn.f32.s32 	%f2006, %r955;
	fma.rn.f32 	%f2007, %f2006, 0fBFC90FDA, %f258;
	fma.rn.f32 	%f2008, %f2006, 0fB3A22168, %f2007;
	fma.rn.f32 	%f2887, %f2006, 0fA7C234C5, %f2008;
	abs.f32 	%f260, %f258;
	setp.ltu.f32 	%p532, %f260, 0f47CE4780;
	@%p532 bra 	$L__BB0_497;
	setp.neu.f32 	%p533, %f260, 0f7F800000;
	@%p533 bra 	$L__BB0_492;
	mov.f32 	%f2011, 0f00000000;
	mul.rn.f32 	%f2887, %f258, %f2011;
	mov.b32 	%r955, 0;
	bra.uni 	$L__BB0_497;
$L__BB0_492:
	mov.b32 	%r161, %f258;
	shl.b32 	%r661, %r161, 8;
	or.b32  	%r162, %r661, -2147483648;
	mov.b64 	%rd246, 0;
	mov.b32 	%r952, 0;
$L__BB0_493:
	.pragma "nounroll";
	mul.wide.u32 	%rd178, %r952, 4;
	mov.u64 	%rd179, __cudart_i2opi_f;
	add.s64 	%rd180, %rd179, %rd178;
	ld.global.nc.u32 	%r662, [%rd180];
	mad.wide.u32 	%rd181, %r662, %r162, %rd246;
	shr.u64 	%rd246, %rd181, 32;
	add.s64 	%rd182, %rd6, %rd178;
	st.local.u32 	[%rd182], %rd181;
	add.s32 	%r952, %r952, 1;
	setp.ne.s32 	%p534, %r952, 6;
	@%p534 bra 	$L__BB0_493;
	shr.u32 	%r663, %r161, 23;
	st.local.u32 	[%rd6+24], %rd246;
	and.b32  	%r165, %r663, 31;
	and.b32  	%r664, %r663, 224;
	add.s32 	%r665, %r664, -128;
	shr.u32 	%r666, %r665, 5;
	mul.wide.u32 	%rd183, %r666, 4;
	sub.s64 	%rd65, %rd6, %rd183;
	ld.local.u32 	%r953, [%rd65+24];
	ld.local.u32 	%r954, [%rd65+20];
	setp.eq.s32 	%p535, %r165, 0;
	@%p535 bra 	$L__BB0_496;
	shf.l.wrap.b32 	%r953, %r954, %r953, %r165;
	ld.local.u32 	%r667, [%rd65+16];
	shf.l.wrap.b32 	%r954, %r667, %r954, %r165;
$L__BB0_496:
	shr.u32 	%r668, %r953, 30;
	shf.l.wrap.b32 	%r669, %r954, %r953, 2;
	shl.b32 	%r670, %r954, 2;
	shr.u32 	%r671, %r669, 31;
	add.s32 	%r955, %r671, %r668;
	xor.b32  	%r672, %r669, %r161;
	shr.s32 	%r673, %r669, 31;
	xor.b32  	%r674, %r673, %r669;
	xor.b32  	%r675, %r673, %r670;
	cvt.u64.u32 	%rd184, %r674;
	shl.b64 	%rd185, %rd184, 32;
	cvt.u64.u32 	%rd186, %r675;
	or.b64  	%rd187, %rd185, %rd186;
	cvt.rn.f64.s64 	%fd33, %rd187;
	mul.f64 	%fd34, %fd33, 0d3BF921FB54442D19;
	cvt.rn.f32.f64 	%f2009, %fd34;
	neg.f32 	%f2010, %f2009;
	setp.lt.s32 	%p536, %r672, 0;
	selp.f32 	%f2887, %f2010, %f2009, %p536;
$L__BB0_497:
	mul.rn.f32 	%f2012, %f2887, %f2887;
	and.b32  	%r677, %r955, 1;
	setp.eq.b32 	%p537, %r677, 1;
	selp.f32 	%f2013, 0f3F800000, %f2887, %p537;
	fma.rn.f32 	%f2014, %f2012, %f2013, 0f00000000;
	fma.rn.f32 	%f2015, %f2012, 0f37CBAC00, 0fBAB607ED;
	selp.f32 	%f2016, %f2015, 0fB94D4153, %p537;
	selp.f32 	%f2017, 0f3D2AAABB, 0f3C0885E4, %p537;
	fma.rn.f32 	%f2018, %f2016, %f2012, %f2017;
	selp.f32 	%f2019, 0fBEFFFFFF, 0fBE2AAAA8, %p537;
	fma.rn.f32 	%f2020, %f2018, %f2012, %f2019;
	fma.rn.f32 	%f2021, %f2020, %f2014, %f2013;
	and.b32  	%r678, %r955, 2;
	setp.eq.s32 	%p538, %r678, 0;
	mov.f32 	%f2022, 0f00000000;
	sub.f32 	%f2023, %f2022, %f2021;
	selp.f32 	%f2024, %f2021, %f2023, %p538;
	sqrt.rn.f32 	%f2025, %f257;
	mul.f32 	%f2026, %f2025, %f2024;
	div.rn.f32 	%f2888, %f256, %f2026;
$L__BB0_498:
	fma.rn.f32 	%f2074, %f2888, 0f41200000, %f240;
	st.global.f32 	[%rd56], %f2074;
	ld.global.u32 	%r707, [%rd15];
	mov.f32 	%f266, 0f3F800000;
	setp.gt.u32 	%p551, %r707, 24;
	@%p551 bra 	$L__BB0_499;
	bra.uni 	$L__BB0_501;
$L__BB0_499:
	setp.eq.s32 	%p554, %r707, -99;
	@%p554 bra 	$L__BB0_500;
	bra.uni 	$L__BB0_504;
$L__BB0_500:
	mov.f32 	%f266, 0f40000000;
	bra.uni 	$L__BB0_505;
$L__BB0_501:
	mov.b32 	%r709, 1;
	shl.b32 	%r710, %r709, %r707;
	and.b32  	%r711, %r710, 33469059;
	setp.ne.s32 	%p552, %r711, 0;
	@%p552 bra 	$L__BB0_500;
	mov.b32 	%r712, 1;
	shl.b32 	%r713, %r712, %r707;
	and.b32  	%r714, %r713, 85360;
	setp.ne.s32 	%p553, %r714, 0;
	@%p553 bra 	$L__BB0_503;
	bra.uni 	$L__BB0_505;
$L__BB0_503:
	mov.f32 	%f266, 0f40400000;
	bra.uni 	$L__BB0_505;
$L__BB0_504:
	mov.f32 	%f266, 0f7FFFFFFF;
$L__BB0_505:
	ld.global.u32 	%r715, [%rd16];
	mov.f32 	%f267, 0f3F800000;
	setp.gt.u32 	%p555, %r715, 24;
	@%p555 bra 	$L__BB0_506;
	bra.uni 	$L__BB0_508;
$L__BB0_506:
	setp.eq.s32 	%p558, %r715, -99;
	@%p558 bra 	$L__BB0_507;
	bra.uni 	$L__BB0_511;
$L__BB0_507:
	mov.f32 	%f267, 0f40000000;
	bra.uni 	$L__BB0_512;
$L__BB0_508:
	mov.b32 	%r717, 1;
	shl.b32 	%r718, %r717, %r715;
	and.b32  	%r719, %r718, 33469059;
	setp.ne.s32 	%p556, %r719, 0;
	@%p556 bra 	$L__BB0_507;
	mov.b32 	%r720, 1;
	shl.b32 	%r721, %r720, %r715;
	and.b32  	%r722, %r721, 85360;
	setp.ne.s32 	%p557, %r722, 0;
	@%p557 bra 	$L__BB0_510;
	bra.uni 	$L__BB0_512;
$L__BB0_510:
	mov.f32 	%f267, 0f40400000;
	bra.uni 	$L__BB0_512;
$L__BB0_511:
	mov.f32 	%f267, 0f7FFFFFFF;
$L__BB0_512:
	ld.global.u32 	%r723, [%rd17];
	setp.gt.s32 	%p559, %r723, 11;
	@%p559 bra 	$L__BB0_535;
	setp.gt.s32 	%p577, %r723, 4;
	@%p577 bra 	$L__BB0_523;
	setp.gt.s32 	%p587, %r723, 1;
	@%p587 bra 	$L__BB0_519;
	setp.eq.s32 	%p591, %r723, -99;
	@%p591 bra 	$L__BB0_570;
	setp.eq.s32 	%p592, %r723, 0;
	@%p592 bra 	$L__BB0_569;
	setp.eq.s32 	%p593, %r723, 1;
	@%p593 bra 	$L__BB0_518;
	bra.uni 	$L__BB0_571;
$L__BB0_518:
	add.f32 	%f2891, %f267, 0f3F800000;
	bra.uni 	$L__BB0_572;
$L__BB0_519:
	setp.eq.s32 	%p588, %r723, 2;
	mov.f32 	%f2891, %f267;
	@%p588 bra 	$L__BB0_572;
	setp.eq.s32 	%p589, %r723, 3;
	mov.f32 	%f2891, %f266;
	@%p589 bra 	$L__BB0_572;
	setp.eq.s32 	%p590, %r723, 4;
	@%p590 bra 	$L__BB0_522;
	bra.uni 	$L__BB0_571;
$L__BB0_522:
	add.f32 	%f2089, %f267, 0f3F800000;
	add.f32 	%f2891, %f2089, %f266;
	bra.uni 	$L__BB0_572;
$L__BB0_523:
	setp.gt.s32 	%p578, %r723, 7;
	@%p578 bra 	$L__BB0_528;
	setp.eq.s32 	%p584, %r723, 5;
	@%p584 bra 	$L__BB0_568;
	setp.eq.s32 	%p585, %r723, 6;
	@%p585 bra 	$L__BB0_567;
	setp.eq.s32 	%p586, %r723, 7;
	@%p586 bra 	$L__BB0_527;
	bra.uni 	$L__BB0_571;
$L__BB0_527:
	add.f32 	%f2891, %f267, 0f3F800000;
	bra.uni 	$L__BB0_572;
$L__BB0_528:
	setp.gt.s32 	%p579, %r723, 9;
	@%p579 bra 	$L__BB0_532;
	setp.eq.s32 	%p582, %r723, 8;
	@%p582 bra 	$L__BB0_566;
	setp.eq.s32 	%p583, %r723, 9;
	@%p583 bra 	$L__BB0_531;
	bra.uni 	$L__BB0_571;
$L__BB0_531:
	add.f32 	%f2891, %f267, 0f3F800000;
	bra.uni 	$L__BB0_572;
$L__BB0_532:
	setp.eq.s32 	%p580, %r723, 10;
	@%p580 bra 	$L__BB0_565;
	setp.eq.s32 	%p581, %r723, 11;
	@%p581 bra 	$L__BB0_534;
	bra.uni 	$L__BB0_571;
$L__BB0_534:
	add.f32 	%f2084, %f267, 0f3F800000;
	add.f32 	%f2891, %f2084, %f266;
	bra.uni 	$L__BB0_572;
$L__BB0_535:
	setp.gt.s32 	%p560, %r723, 17;
	@%p560 bra 	$L__BB0_545;
	setp.gt.s32 	%p570, %r723, 14;
	@%p570 bra 	$L__BB0_541;
	setp.eq.s32 	%p574, %r723, 12;
	@%p574 bra 	$L__BB0_564;
	setp.eq.s32 	%p575, %r723, 13;
	@%p575 bra 	$L__BB0_563;
	setp.eq.s32 	%p576, %r723, 14;
	@%p576 bra 	$L__BB0_540;
	bra.uni 	$L__BB0_571;
$L__BB0_540:
	add.f32 	%f2083, %f267, 0f3F800000;
	add.f32 	%f2891, %f2083, %f266;
	bra.uni 	$L__BB0_572;
$L__BB0_541:
	setp.eq.s32 	%p571, %r723, 15;
	@%p571 bra 	$L__BB0_562;
	setp.eq.s32 	%p572, %r723, 16;
	@%p572 bra 	$L__BB0_561;
	setp.eq.s32 	%p573, %r723, 17;
	@%p573 bra 	$L__BB0_544;
	bra.uni 	$L__BB0_571;
$L__BB0_544:
	add.f32 	%f2891, %f267, 0f3F800000;
	bra.uni 	$L__BB0_572;
$L__BB0_545:
	setp.gt.s32 	%p561, %r723, 20;
	@%p561 bra 	$L__BB0_550;
	setp.eq.s32 	%p567, %r723, 18;
	@%p567 bra 	$L__BB0_560;
	setp.eq.s32 	%p568, %r723, 19;
	@%p568 bra 	$L__BB0_559;
	setp.eq.s32 	%p569, %r723, 20;
	@%p569 bra 	$L__BB0_549;
	bra.uni 	$L__BB0_571;
$L__BB0_549:
	add.f32 	%f2891, %f267, 0f3F800000;
	bra.uni 	$L__BB0_572;
$L__BB0_550:
	setp.gt.s32 	%p562, %r723, 22;
	@%p562 bra 	$L__BB0_554;
	setp.eq.s32 	%p565, %r723, 21;
	@%p565 bra 	$L__BB0_558;
	setp.eq.s32 	%p566, %r723, 22;
	@%p566 bra 	$L__BB0_553;
	bra.uni 	$L__BB0_571;
$L__BB0_553:
	add.f32 	%f2891, %f267, 0f3F800000;
	bra.uni 	$L__BB0_572;
$L__BB0_554:
	setp.eq.s32 	%p563, %r723, 23;
	@%p563 bra 	$L__BB0_557;
	setp.ne.s32 	%p564, %r723, 24;
	@%p564 bra 	$L__BB0_571;
	add.f32 	%f2891, %f267, 0f3F800000;
	bra.uni 	$L__BB0_572;
$L__BB0_557:
	add.f32 	%f2891, %f267, 0f3F800000;
	bra.uni 	$L__BB0_572;
$L__BB0_558:
	add.f32 	%f2891, %f267, 0f3F800000;
	bra.uni 	$L__BB0_572;
$L__BB0_559:
	add.f32 	%f2891, %f267, 0f3F800000;
	bra.uni 	$L__BB0_572;
$L__BB0_560:
	add.f32 	%f2891, %f267, 0f3F800000;
	bra.uni 	$L__BB0_572;
$L__BB0_561:
	add.f32 	%f2082, %f266, 0f3F800000;
	add.f32 	%f2891, %f267, %f2082;
	bra.uni 	$L__BB0_572;
$L__BB0_562:
	add.f32 	%f2891, %f267, 0f3F800000;
	bra.uni 	$L__BB0_572;
$L__BB0_563:
	add.f32 	%f2891, %f267, 0f3F800000;
	bra.uni 	$L__BB0_572;
$L__BB0_564:
	add.f32 	%f2891, %f267, 0f3F800000;
	bra.uni 	$L__BB0_572;
$L__BB0_565:
	add.f32 	%f2085, %f267, 0f3F800000;
	add.f32 	%f2891, %f2085, %f266;
	bra.uni 	$L__BB0_572;
$L__BB0_566:
	add.f32 	%f2086, %f267, 0f3F800000;
	add.f32 	%f2891, %f2086, %f266;
	bra.uni 	$L__BB0_572;
$L__BB0_567:
	add.f32 	%f2087, %f266, 0f3F800000;
	add.f32 	%f2891, %f267, %f2087;
	bra.uni 	$L__BB0_572;
$L__BB0_568:
	add.f32 	%f2088, %f267, 0f3F800000;
	add.f32 	%f2891, %f2088, %f266;
	bra.uni 	$L__BB0_572;
$L__BB0_569:
	add.f32 	%f2891, %f267, 0f3F800000;
	bra.uni 	$L__BB0_572;
$L__BB0_570:
	add.f32 	%f2891, %f267, 0f3F800000;
	bra.uni 	$L__BB0_572;
$L__BB0_571:
	mov.f32 	%f2891, 0f7FFFFFFF;
$L__BB0_572:
	setp.lt.s32 	%p594, %r213, 1;
	ld.global.f32 	%f2092, [%rd18];
	mul.f32 	%f2093, %f2092, %f2092;
	div.rn.f32 	%f2094, %f2093, 0f41200000;
	add.f32 	%f2095, %f2094, 0f3F800000;
	setp.lt.f32 	%p595, %f2095, 0f00800000;
	mul.f32 	%f2096, %f2095, 0f4B000000;
	selp.f32 	%f2097, %f2096, %f2095, %p595;
	selp.f32 	%f2098, 0fC1B80000, 0f00000000, %p595;
	mov.b32 	%r724, %f2097;
	add.s32 	%r725, %r724, -1059760811;
	and.b32  	%r726, %r725, -8388608;
	sub.s32 	%r727, %r724, %r726;
	mov.b32 	%f2099, %r727;
	cvt.rn.f32.s32 	%f2100, %r726;
	fma.rn.f32 	%f2101, %f2100, 0f34000000, %f2098;
	add.f32 	%f2102, %f2099, 0fBF800000;
	fma.rn.f32 	%f2103, %f2102, 0fBE055027, 0f3E1039F6;
	fma.rn.f32 	%f2104, %f2103, %f2102, 0fBDF8CDCC;
	fma.rn.f32 	%f2105, %f2104, %f2102, 0f3E0F2955;
	fma.rn.f32 	%f2106, %f2105, %f2102, 0fBE2AD8B9;
	fma.rn.f32 	%f2107, %f2106, %f2102, 0f3E4CED0B;
	fma.rn.f32 	%f2108, %f2107, %f2102, 0fBE7FFF22;
	fma.rn.f32 	%f2109, %f2108, %f2102, 0f3EAAAA78;
	fma.rn.f32 	%f2110, %f2109, %f2102, 0fBF000000;
	mul.f32 	%f2111, %f2102, %f2110;
	fma.rn.f32 	%f2112, %f2111, %f2102, %f2102;
	fma.rn.f32 	%f2113, %f2101, 0f3F317218, %f2112;
	setp.gt.u32 	%p596, %r724, 2139095039;
	fma.rn.f32 	%f2114, %f2097, 0f7F800000, 0f7F800000;
	selp.f32 	%f2115, %f2114, %f2113, %p596;
	setp.eq.f32 	%p597, %f2097, 0f00000000;
	mov.f32 	%f2116, 0fC05CA0CF;
	sub.f32 	%f2117, %f2116, %f2115;
	selp.f32 	%f2118, 0f7F800000, %f2117, %p597;
	sub.f32 	%f2119, %f2118, %f2891;
	ld.global.f32 	%f2120, [%rd20];
	mul.f32 	%f2121, %f2120, %f2120;
	div.rn.f32 	%f2122, %f2121, 0f41200000;
	add.f32 	%f2123, %f2122, 0f3F800000;
	setp.lt.f32 	%p598, %f2123, 0f00800000;
	mul.f32 	%f2124, %f2123, 0f4B000000;
	selp.f32 	%f2125, %f2124, %f2123, %p598;
	selp.f32 	%f2126, 0fC1B80000, 0f00000000, %p598;
	mov.b32 	%r728, %f2125;
	add.s32 	%r729, %r728, -1059760811;
	and.b32  	%r730, %r729, -8388608;
	sub.s32 	%r731, %r728, %r730;
	mov.b32 	%f2127, %r731;
	cvt.rn.f32.s32 	%f2128, %r730;
	fma.rn.f32 	%f2129, %f2128, 0f34000000, %f2126;
	add.f32 	%f2130, %f2127, 0fBF800000;
	fma.rn.f32 	%f2131, %f2130, 0fBE055027, 0f3E1039F6;
	fma.rn.f32 	%f2132, %f2131, %f2130, 0fBDF8CDCC;
	fma.rn.f32 	%f2133, %f2132, %f2130, 0f3E0F2955;
	fma.rn.f32 	%f2134, %f2133, %f2130, 0fBE2AD8B9;
	fma.rn.f32 	%f2135, %f2134, %f2130, 0f3E4CED0B;
	fma.rn.f32 	%f2136, %f2135, %f2130, 0fBE7FFF22;
	fma.rn.f32 	%f2137, %f2136, %f2130, 0f3EAAAA78;
	fma.rn.f32 	%f2138, %f2137, %f2130, 0fBF000000;
	mul.f32 	%f2139, %f2130, %f2138;
	fma.rn.f32 	%f2140, %f2139, %f2130, %f2130;
	fma.rn.f32 	%f2141, %f2129, 0f3F317218, %f2140;
	setp.gt.u32 	%p599, %r728, 2139095039;
	fma.rn.f32 	%f2142, %f2125, 0f7F800000, 0f7F800000;
	selp.f32 	%f2143, %f2142, %f2141, %p599;
	setp.eq.f32 	%p600, %f2125, 0f00000000;
	sub.f32 	%f2144, %f2116, %f2143;
	selp.f32 	%f2145, 0f7F800000, %f2144, %p600;
	add.f32 	%f2146, %f2119, %f2145;
	ld.global.f32 	%f2147, [%rd21];
	mul.f32 	%f2148, %f2147, %f2147;
	div.rn.f32 	%f2149, %f2148, 0f41200000;
	add.f32 	%f2150, %f2149, 0f3F800000;
	setp.lt.f32 	%p601, %f2150, 0f00800000;
	mul.f32 	%f2151, %f2150, 0f4B000000;
	selp.f32 	%f2152, %f2151, %f2150, %p601;
	selp.f32 	%f2153, 0fC1B80000, 0f00000000, %p601;
	mov.b32 	%r732, %f2152;
	add.s32 	%r733, %r732, -1059760811;
	and.b32  	%r734, %r733, -8388608;
	sub.s32 	%r735, %r732, %r734;
	mov.b32 	%f2154, %r735;
	cvt.rn.f32.s32 	%f2155, %r734;
	fma.rn.f32 	%f2156, %f2155, 0f34000000, %f2153;
	add.f32 	%f2157, %f2154, 0fBF800000;
	fma.rn.f32 	%f2158, %f2157, 0fBE055027, 0f3E1039F6;
	fma.rn.f32 	%f2159, %f2158, %f2157, 0fBDF8CDCC;
	fma.rn.f32 	%f2160, %f2159, %f2157, 0f3E0F2955;
	fma.rn.f32 	%f2161, %f2160, %f2157, 0fBE2AD8B9;
	fma.rn.f32 	%f2162, %f2161, %f2157, 0f3E4CED0B;
	fma.rn.f32 	%f2163, %f2162, %f2157, 0fBE7FFF22;
	fma.rn.f32 	%f2164, %f2163, %f2157, 0f3EAAAA78;
	fma.rn.f32 	%f2165, %f2164, %f2157, 0fBF000000;
	mul.f32 	%f2166, %f2157, %f2165;
	fma.rn.f32 	%f2167, %f2166, %f2157, %f2157;
	fma.rn.f32 	%f2168, %f2156, 0f3F317218, %f2167;
	setp.gt.u32 	%p602, %r732, 2139095039;
	fma.rn.f32 	%f2169, %f2152, 0f7F800000, 0f7F800000;
	selp.f32 	%f2170, %f2169, %f2168, %p602;
	setp.eq.f32 	%p603, %f2152, 0f00000000;
	sub.f32 	%f2171, %f2116, %f2170;
	selp.f32 	%f2172, 0f7F800000, %f2171, %p603;
	add.f32 	%f2173, %f2146, %f2172;
	ld.global.f32 	%f2174, [%rd22];
	mul.f32 	%f2175, %f2174, %f2174;
	div.rn.f32 	%f2176, %f2175, 0f41200000;
	add.f32 	%f2177, %f2176, 0f3F800000;
	setp.lt.f32 	%p604, %f2177, 0f00800000;
	mul.f32 	%f2178, %f2177, 0f4B000000;
	selp.f32 	%f2179, %f2178, %f2177, %p604;
	selp.f32 	%f2180, 0fC1B80000, 0f00000000, %p604;
	mov.b32 	%r736, %f2179;
	add.s32 	%r737, %r736, -1059760811;
	and.b32  	%r738, %r737, -8388608;
	sub.s32 	%r739, %r736, %r738;
	mov.b32 	%f2181, %r739;
	cvt.rn.f32.s32 	%f2182, %r738;
	fma.rn.f32 	%f2183, %f2182, 0f34000000, %f2180;
	add.f32 	%f2184, %f2181, 0fBF800000;
	fma.rn.f32 	%f2185, %f2184, 0fBE055027, 0f3E1039F6;
	fma.rn.f32 	%f2186, %f2185, %f2184, 0fBDF8CDCC;
	fma.rn.f32 	%f2187, %f2186, %f2184, 0f3E0F2955;
	fma.rn.f32 	%f2188, %f2187, %f2184, 0fBE2AD8B9;
	fma.rn.f32 	%f2189, %f2188, %f2184, 0f3E4CED0B;
	fma.rn.f32 	%f2190, %f2189, %f2184, 0fBE7FFF22;
	fma.rn.f32 	%f2191, %f2190, %f2184, 0f3EAAAA78;
	fma.rn.f32 	%f2192, %f2191, %f2184, 0fBF000000;
	mul.f32 	%f2193, %f2184, %f2192;
	fma.rn.f32 	%f2194, %f2193, %f2184, %f2184;
	fma.rn.f32 	%f2195, %f2183, 0f3F317218, %f2194;
	setp.gt.u32 	%p605, %r736, 2139095039;
	fma.rn.f32 	%f2196, %f2179, 0f7F800000, 0f7F800000;
	selp.f32 	%f2197, %f2196, %f2195, %p605;
	setp.eq.f32 	%p606, %f2179, 0f00000000;
	sub.f32 	%f2198, %f2116, %f2197;
	selp.f32 	%f2199, 0f7F800000, %f2198, %p606;
	add.f32 	%f2200, %f2173, %f2199;
	ld.global.f32 	%f2201, [%rd23];
	mul.f32 	%f2202, %f2201, %f2201;
	div.rn.f32 	%f2203, %f2202, 0f41200000;
	add.f32 	%f2204, %f2203, 0f3F800000;
	setp.lt.f32 	%p607, %f2204, 0f00800000;
	mul.f32 	%f2205, %f2204, 0f4B000000;
	selp.f32 	%f2206, %f2205, %f2204, %p607;
	selp.f32 	%f2207, 0fC1B80000, 0f00000000, %p607;
	mov.b32 	%r740, %f2206;
	add.s32 	%r741, %r740, -1059760811;
	and.b32  	%r742, %r741, -8388608;
	sub.s32 	%r743, %r740, %r742;
	mov.b32 	%f2208, %r743;
	cvt.rn.f32.s32 	%f2209, %r742;
	fma.rn.f32 	%f2210, %f2209, 0f34000000, %f2207;
	add.f32 	%f2211, %f2208, 0fBF800000;
	fma.rn.f32 	%f2212, %f2211, 0fBE055027, 0f3E1039F6;
	fma.rn.f32 	%f2213, %f2212, %f2211, 0fBDF8CDCC;
	fma.rn.f32 	%f2214, %f2213, %f2211, 0f3E0F2955;
	fma.rn.f32 	%f2215, %f2214, %f2211, 0fBE2AD8B9;
	fma.rn.f32 	%f2216, %f2215, %f2211, 0f3E4CED0B;
	fma.rn.f32 	%f2217, %f2216, %f2211, 0fBE7FFF22;
	fma.rn.f32 	%f2218, %f2217, %f2211, 0f3EAAAA78;
	fma.rn.f32 	%f2219, %f2218, %f2211, 0fBF000000;
	mul.f32 	%f2220, %f2211, %f2219;
	fma.rn.f32 	%f2221, %f2220, %f2211, %f2211;
	fma.rn.f32 	%f2222, %f2210, 0f3F317218, %f2221;
	setp.gt.u32 	%p608, %r740, 2139095039;
	fma.rn.f32 	%f2223, %f2206, 0f7F800000, 0f7F800000;
	selp.f32 	%f2224, %f2223, %f2222, %p608;
	setp.eq.f32 	%p609, %f2206, 0f00000000;
	sub.f32 	%f2225, %f2116, %f2224;
	selp.f32 	%f2226, 0f7F800000, %f2225, %p609;
	add.f32 	%f2227, %f2200, %f2226;
	ld.global.f32 	%f2228, [%rd24];
	mul.f32 	%f2229, %f2228, %f2228;
	div.rn.f32 	%f2230, %f2229, 0f41200000;
	add.f32 	%f2231, %f2230, 0f3F800000;
	setp.lt.f32 	%p610, %f2231, 0f00800000;
	mul.f32 	%f2232, %f2231, 0f4B000000;
	selp.f32 	%f2233, %f2232, %f2231, %p610;
	selp.f32 	%f2234, 0fC1B80000, 0f00000000, %p610;
	mov.b32 	%r744, %f2233;
	add.s32 	%r745, %r744, -1059760811;
	and.b32  	%r746, %r745, -8388608;
	sub.s32 	%r747, %r744, %r746;
	mov.b32 	%f2235, %r747;
	cvt.rn.f32.s32 	%f2236, %r746;
	fma.rn.f32 	%f2237, %f2236, 0f34000000, %f2234;
	add.f32 	%f2238, %f2235, 0fBF800000;
	fma.rn.f32 	%f2239, %f2238, 0fBE055027, 0f3E1039F6;
	fma.rn.f32 	%f2240, %f2239, %f2238, 0fBDF8CDCC;
	fma.rn.f32 	%f2241, %f2240, %f2238, 0f3E0F2955;
	fma.rn.f32 	%f2242, %f2241, %f2238, 0fBE2AD8B9;
	fma.rn.f32 	%f2243, %f2242, %f2238, 0f3E4CED0B;
	fma.rn.f32 	%f2244, %f2243, %f2238, 0fBE7FFF22;
	fma.rn.f32 	%f2245, %f2244, %f2238, 0f3EAAAA78;
	fma.rn.f32 	%f2246, %f2245, %f2238, 0fBF000000;
	mul.f32 	%f2247, %f2238, %f2246;
	fma.rn.f32 	%f2248, %f2247, %f2238, %f2238;
	fma.rn.f32 	%f2249, %f2237, 0f3F317218, %f2248;
	setp.gt.u32 	%p611, %r744, 2139095039;
	fma.rn.f32 	%f2250, %f2233, 0f7F800000, 0f7F800000;
	selp.f32 	%f2251, %f2250, %f2249, %p611;
	setp.eq.f32 	%p612, %f2233, 0f00000000;
	sub.f32 	%f2252, %f2116, %f2251;
	selp.f32 	%f2253, 0f7F800000, %f2252, %p612;
	add.f32 	%f2254, %f2227, %f2253;
	ld.global.f32 	%f2255, [%rd25];
	mul.f32 	%f2256, %f2255, %f2255;
	div.rn.f32 	%f2257, %f2256, 0f41200000;
	add.f32 	%f2258, %f2257, 0f3F800000;
	setp.lt.f32 	%p613, %f2258, 0f00800000;
	mul.f32 	%f2259, %f2258, 0f4B000000;
	selp.f32 	%f2260, %f2259, %f2258, %p613;
	selp.f32 	%f2261, 0fC1B80000, 0f00000000, %p613;
	mov.b32 	%r748, %f2260;
	add.s32 	%r749, %r748, -1059760811;
	and.b32  	%r750, %r749, -8388608;
	sub.s32 	%r751, %r748, %r750;
	mov.b32 	%f2262, %r751;
	cvt.rn.f32.s32 	%f2263, %r750;
	fma.rn.f32 	%f2264, %f2263, 0f34000000, %f2261;
	add.f32 	%f2265, %f2262, 0fBF800000;
	fma.rn.f32 	%f2266, %f2265, 0fBE055027, 0f3E1039F6;
	fma.rn.f32 	%f2267, %f2266, %f2265, 0fBDF8CDCC;
	fma.rn.f32 	%f2268, %f2267, %f2265, 0f3E0F2955;
	fma.rn.f32 	%f2269, %f2268, %f2265, 0fBE2AD8B9;
	fma.rn.f32 	%f2270, %f2269, %f2265, 0f3E4CED0B;
	fma.rn.f32 	%f2271, %f2270, %f2265, 0fBE7FFF22;
	fma.rn.f32 	%f2272, %f2271, %f2265, 0f3EAAAA78;
	fma.rn.f32 	%f2273, %f2272, %f2265, 0fBF000000;
	mul.f32 	%f2274, %f2265, %f2273;
	fma.rn.f32 	%f2275, %f2274, %f2265, %f2265;
	fma.rn.f32 	%f2276, %f2264, 0f3F317218, %f2275;
	setp.gt.u32 	%p614, %r748, 2139095039;
	fma.rn.f32 	%f2277, %f2260, 0f7F800000, 0f7F800000;
	selp.f32 	%f2278, %f2277, %f2276, %p614;
	setp.eq.f32 	%p615, %f2260, 0f00000000;
	sub.f32 	%f2279, %f2116, %f2278;
	selp.f32 	%f2280, 0f7F800000, %f2279, %p615;
	add.f32 	%f2901, %f2254, %f2280;
	mov.f32 	%f2902, 0f00000000;
	@%p594 bra 	$L__BB0_698;
	mov.f32 	%f2892, 0f00000000;
	mov.b32 	%r957, 0;
$L__BB0_574:
	mul.wide.u32 	%rd199, %r957, 12;
	add.s64 	%rd66, %rd2, %rd199;
	ld.global.f32 	%f295, [%rd66];
	mov.b32 	%r958, 7;
$L__BB0_575:
	setp.lt.u32 	%p616, %r958, 4;
	@%p616 bra 	$L__BB0_577;
	mul.wide.u32 	%rd229, %r958, 4;
	add.s64 	%rd230, %rd5, %rd229;
	st.local.f32 	[%rd230], %f295;
	bra.uni 	$L__BB0_694;
$L__BB0_577:
	shl.b32 	%r755, %r958, 1;
	add.s32 	%r756, %r958, -1;
	mul.lo.s32 	%r757, %r756, %r212;
	mul.wide.s32 	%rd200, %r757, 4;
	add.s64 	%rd201, %rd17, %rd200;
	ld.global.u32 	%r754, [%rd201];
	mul.wide.u32 	%rd202, %r755, 4;
	add.s64 	%rd203, %rd5, %rd202;
	ld.local.v2.f32 	{%f296, %f297}, [%rd203];
	add.s64 	%rd204, %rd18, %rd200;
	ld.global.f32 	%f298, [%rd204];
	setp.gt.s32 	%p617, %r754, 11;
	@%p617 bra 	$L__BB0_600;
	setp.gt.s32 	%p635, %r754, 4;
	@%p635 bra 	$L__BB0_588;
	setp.gt.s32 	%p645, %r754, 1;
	@%p645 bra 	$L__BB0_584;
	setp.eq.s32 	%p649, %r754, -99;
	@%p649 bra 	$L__BB0_632;
	setp.eq.s32 	%p650, %r754, 0;
	@%p650 bra 	$L__BB0_626;
	setp.eq.s32 	%p651, %r754, 1;
	@%p651 bra 	$L__BB0_583;
	bra.uni 	$L__BB0_622;
$L__BB0_583:
	rcp.rn.f32 	%f2899, %f296;
	bra.uni 	$L__BB0_693;
$L__BB0_584:
	setp.eq.s32 	%p646, %r754, 2;
	mov.f32 	%f2899, %f296;
	@%p646 bra 	$L__BB0_693;
	setp.eq.s32 	%p647, %r754, 3;
	mov.f32 	%f2899, %f297;
	@%p647 bra 	$L__BB0_693;
	setp.eq.s32 	%p648, %r754, 4;
	@%p648 bra 	$L__BB0_587;
	bra.uni 	$L__BB0_622;
$L__BB0_587:
	add.f32 	%f2899, %f296, %f297;
	bra.uni 	$L__BB0_693;
$L__BB0_588:
	setp.gt.s32 	%p636, %r754, 7;
	@%p636 bra 	$L__BB0_593;
	setp.eq.s32 	%p642, %r754, 5;
	@%p642 bra 	$L__BB0_627;
	setp.eq.s32 	%p643, %r754, 6;
	@%p643 bra 	$L__BB0_628;
	setp.eq.s32 	%p644, %r754, 7;
	@%p644 bra 	$L__BB0_592;
	bra.uni 	$L__BB0_622;
$L__BB0_592:
	add.f32 	%f2899, %f296, %f298;
	bra.uni 	$L__BB0_693;
$L__BB0_593:
	setp.gt.s32 	%p637, %r754, 9;
	@%p637 bra 	$L__BB0_597;
	setp.eq.s32 	%p640, %r754, 8;
	@%p640 bra 	$L__BB0_629;
	setp.eq.s32 	%p641, %r754, 9;
	@%p641 bra 	$L__BB0_596;
	bra.uni 	$L__BB0_622;
$L__BB0_596:
	mul.f32 	%f2899, %f296, %f298;
	bra.uni 	$L__BB0_693;
$L__BB0_597:
	setp.eq.s32 	%p638, %r754, 10;
	@%p638 bra 	$L__BB0_630;
	setp.eq.s32 	%p639, %r754, 11;
	@%p639 bra 	$L__BB0_599;
	bra.uni 	$L__BB0_622;
$L__BB0_599:
	div.rn.f32 	%f2899, %f297, %f296;
	bra.uni 	$L__BB0_693;
$L__BB0_600:
	setp.gt.s32 	%p618, %r754, 17;
	@%p618 bra 	$L__BB0_614;
	setp.gt.s32 	%p628, %r754, 14;
	@%p628 bra 	$L__BB0_608;
	setp.eq.s32 	%p632, %r754, 12;
	@%p632 bra 	$L__BB0_633;
	setp.eq.s32 	%p633, %r754, 13;
	@%p633 bra 	$L__BB0_644;
	setp.eq.s32 	%p634, %r754, 14;
	@%p634 bra 	$L__BB0_605;
	bra.uni 	$L__BB0_622;
$L__BB0_605:
	mul.f32 	%f2714, %f297, 0f3F000000;
	cvt.rzi.f32.f32 	%f2715, %f2714;
	add.f32 	%f2716, %f2715, %f2715;
	sub.f32 	%f2717, %f297, %f2716;
	abs.f32 	%f321, %f2717;
	abs.f32 	%f322, %f296;
	setp.lt.f32 	%p755, %f322, 0f00800000;
	mul.f32 	%f2718, %f322, 0f4B800000;
	selp.f32 	%f2719, %f2718, %f322, %p755;
	selp.f32 	%f2720, 0fC1C00000, 0f00000000, %p755;
	mov.b32 	%r859, %f2719;
	add.s32 	%r860, %r859, -1060439283;
	and.b32  	%r861, %r860, -8388608;
	sub.s32 	%r862, %r859, %r861;
	mov.b32 	%f2721, %r862;
	cvt.rn.f32.s32 	%f2722, %r861;
	fma.rn.f32 	%f2723, %f2722, 0f34000000, %f2720;
	add.f32 	%f2724, %f2721, 0fBF800000;
	add.f32 	%f2725, %f2721, 0f3F800000;
	rcp.approx.ftz.f32 	%f2726, %f2725;
	add.f32 	%f2727, %f2724, %f2724;
	mul.f32 	%f2728, %f2727, %f2726;
	mul.f32 	%f2729, %f2728, %f2728;
	sub.f32 	%f2730, %f2724, %f2728;
	add.f32 	%f2731, %f2730, %f2730;
	neg.f32 	%f2732, %f2728;
	fma.rn.f32 	%f2733, %f2732, %f2724, %f2731;
	mul.rn.f32 	%f2734, %f2726, %f2733;
	fma.rn.f32 	%f2735, %f2729, 0f3A2C32E4, 0f3B52E7DB;
	fma.rn.f32 	%f2736, %f2735, %f2729, 0f3C93BB73;
	fma.rn.f32 	%f2737, %f2736, %f2729, 0f3DF6384F;
	mul.rn.f32 	%f2738, %f2737, %f2729;
	fma.rn.f32 	%f2739, %f2728, 0f3FB8AA3B, %f2723;
	sub.f32 	%f2740, %f2723, %f2739;
	fma.rn.f32 	%f2741, %f2728, 0f3FB8AA3B, %f2740;
	fma.rn.f32 	%f2742, %f2734, 0f3FB8AA3B, %f2741;
	fma.rn.f32 	%f2743, %f2728, 0f32A55E34, %f2742;
	mul.f32 	%f2744, %f2738, 0f40400000;
	fma.rn.f32 	%f2745, %f2744, %f2734, %f2743;
	fma.rn.f32 	%f2746, %f2738, %f2728, %f2745;
	add.rn.f32 	%f2747, %f2739, %f2746;
	neg.f32 	%f2748, %f2739;
	add.rn.f32 	%f2749, %f2747, %f2748;
	neg.f32 	%f2750, %f2749;
	add.rn.f32 	%f2751, %f2746, %f2750;
	mul.rn.f32 	%f2752, %f2747, %f297;
	neg.f32 	%f2753, %f2752;
	fma.rn.f32 	%f2754, %f2747, %f297, %f2753;
	fma.rn.f32 	%f2755, %f2751, %f297, %f2754;
	cvt.rni.f32.f32 	%f2756, %f2752;
	sub.f32 	%f2757, %f2752, %f2756;
	add.f32 	%f2758, %f2757, %f2755;
	fma.rn.f32 	%f2759, %f2758, 0f391FCB8E, 0f3AAF85ED;
	fma.rn.f32 	%f2760, %f2759, %f2758, 0f3C1D9856;
	fma.rn.f32 	%f2761, %f2760, %f2758, 0f3D6357BB;
	fma.rn.f32 	%f2762, %f2761, %f2758, 0f3E75FDEC;
	fma.rn.f32 	%f2763, %f2762, %f2758, 0f3F317218;
	fma.rn.f32 	%f2764, %f2763, %f2758, 0f3F800000;
	cvt.rzi.s32.f32 	%r863, %f2756;
	setp.gt.f32 	%p756, %f2756, 0f00000000;
	selp.b32 	%r864, 0, -2097152000, %p756;
	add.s32 	%r865, %r864, 2130706432;
	mov.b32 	%f2765, %r865;
	mul.f32 	%f2766, %f2764, %f2765;
	shl.b32 	%r866, %r863, 23;
	sub.s32 	%r867, %r866, %r864;
	mov.b32 	%f2767, %r867;
	mul.f32 	%f2768, %f2766, %f2767;
	abs.f32 	%f2769, %f2752;
	setp.gt.f32 	%p757, %f2769, 0f43180000;
	setp.lt.f32 	%p758, %f2752, 0f00000000;
	selp.f32 	%f2770, 0f00000000, 0f7F800000, %p758;
	selp.f32 	%f323, %f2770, %f2768, %p757;
	setp.eq.f32 	%p759, %f296, 0f3F800000;
	setp.eq.f32 	%p760, %f297, 0f00000000;
	or.pred  	%p761, %p759, %p760;
	mov.f32 	%f2899, 0f3F800000;
	@%p761 bra 	$L__BB0_693;
	setp.num.f32 	%p762, %f322, %f322;
	abs.f32 	%f2771, %f297;
	setp.num.f32 	%p763, %f2771, %f2771;
	and.pred  	%p764, %p762, %p763;
	@%p764 bra 	$L__BB0_645;
	add.rn.f32 	%f2899, %f296, %f297;
	bra.uni 	$L__BB0_693;
$L__BB0_608:
	setp.eq.s32 	%p629, %r754, 15;
	@%p629 bra 	$L__BB0_650;
	setp.eq.s32 	%p630, %r754, 16;
	@%p630 bra 	$L__BB0_658;
	setp.eq.s32 	%p631, %r754, 17;
	@%p631 bra 	$L__BB0_611;
	bra.uni 	$L__BB0_622;
$L__BB0_611:
	mul.f32 	%f2522, %f296, 0f3F000000;
	cvt.rzi.f32.f32 	%f2523, %f2522;
	add.f32 	%f2524, %f2523, %f2523;
	sub.f32 	%f2525, %f296, %f2524;
	abs.f32 	%f342, %f2525;
	abs.f32 	%f343, %f298;
	setp.lt.f32 	%p692, %f343, 0f00800000;
	mul.f32 	%f2526, %f343, 0f4B800000;
	selp.f32 	%f2527, %f2526, %f343, %p692;
	selp.f32 	%f2528, 0fC1C00000, 0f00000000, %p692;
	mov.b32 	%r817, %f2527;
	add.s32 	%r818, %r817, -1060439283;
	and.b32  	%r819, %r818, -8388608;
	sub.s32 	%r820, %r817, %r819;
	mov.b32 	%f2529, %r820;
	cvt.rn.f32.s32 	%f2530, %r819;
	fma.rn.f32 	%f2531, %f2530, 0f34000000, %f2528;
	add.f32 	%f2532, %f2529, 0fBF800000;
	add.f32 	%f2533, %f2529, 0f3F800000;
	rcp.approx.ftz.f32 	%f2534, %f2533;
	add.f32 	%f2535, %f2532, %f2532;
	mul.f32 	%f2536, %f2535, %f2534;
	mul.f32 	%f2537, %f2536, %f2536;
	sub.f32 	%f2538, %f2532, %f2536;
	add.f32 	%f2539, %f2538, %f2538;
	neg.f32 	%f2540, %f2536;
	fma.rn.f32 	%f2541, %f2540, %f2532, %f2539;
	mul.rn.f32 	%f2542, %f2534, %f2541;
	fma.rn.f32 	%f2543, %f2537, 0f3A2C32E4, 0f3B52E7DB;
	fma.rn.f32 	%f2544, %f2543, %f2537, 0f3C93BB73;
	fma.rn.f32 	%f2545, %f2544, %f2537, 0f3DF6384F;
	mul.rn.f32 	%f2546, %f2545, %f2537;
	fma.rn.f32 	%f2547, %f2536, 0f3FB8AA3B, %f2531;
	sub.f32 	%f2548, %f2531, %f2547;
	fma.rn.f32 	%f2549, %f2536, 0f3FB8AA3B, %f2548;
	fma.rn.f32 	%f2550, %f2542, 0f3FB8AA3B, %f2549;
	fma.rn.f32 	%f2551, %f2536, 0f32A55E34, %f2550;
	mul.f32 	%f2552, %f2546, 0f40400000;
	fma.rn.f32 	%f2553, %f2552, %f2542, %f2551;
	fma.rn.f32 	%f2554, %f2546, %f2536, %f2553;
	add.rn.f32 	%f2555, %f2547, %f2554;
	neg.f32 	%f2556, %f2547;
	add.rn.f32 	%f2557, %f2555, %f2556;
	neg.f32 	%f2558, %f2557;
	add.rn.f32 	%f2559, %f2554, %f2558;
	mul.rn.f32 	%f2560, %f2555, %f296;
	neg.f32 	%f2561, %f2560;
	fma.rn.f32 	%f2562, %f2555, %f296, %f2561;
	fma.rn.f32 	%f2563, %f2559, %f296, %f2562;
	cvt.rni.f32.f32 	%f2564, %f2560;
	sub.f32 	%f2565, %f2560, %f2564;
	add.f32 	%f2566, %f2565, %f2563;
	fma.rn.f32 	%f2567, %f2566, 0f391FCB8E, 0f3AAF85ED;
	fma.rn.f32 	%f2568, %f2567, %f2566, 0f3C1D9856;
	fma.rn.f32 	%f2569, %f2568, %f2566, 0f3D6357BB;
	fma.rn.f32 	%f2570, %f2569, %f2566, 0f3E75FDEC;
	fma.rn.f32 	%f2571, %f2570, %f2566, 0f3F317218;
	fma.rn.f32 	%f2572, %f2571, %f2566, 0f3F800000;
	cvt.rzi.s32.f32 	%r821, %f2564;
	setp.gt.f32 	%p693, %f2564, 0f00000000;
	selp.b32 	%r822, 0, -2097152000, %p693;
	add.s32 	%r823, %r822, 2130706432;
	mov.b32 	%f2573, %r823;
	mul.f32 	%f2574, %f2572, %f2573;
	shl.b32 	%r824, %r821, 23;
	sub.s32 	%r825, %r824, %r822;
	mov.b32 	%f2575, %r825;
	mul.f32 	%f2576, %f2574, %f2575;
	abs.f32 	%f2577, %f2560;
	setp.gt.f32 	%p694, %f2577, 0f43180000;
	setp.lt.f32 	%p695, %f2560, 0f00000000;
	selp.f32 	%f2578, 0f00000000, 0f7F800000, %p695;
	selp.f32 	%f344, %f2578, %f2576, %p694;
	setp.eq.f32 	%p696, %f298, 0f3F800000;
	setp.eq.f32 	%p697, %f296, 0f00000000;
	or.pred  	%p698, %p696, %p697;
	mov.f32 	%f2899, 0f3F800000;
	@%p698 bra 	$L__BB0_693;
	setp.num.f32 	%p699, %f343, %f343;
	abs.f32 	%f2579, %f296;
	setp.num.f32 	%p700, %f2579, %f2579;
	and.pred  	%p701, %p699, %p700;
	@%p701 bra 	$L__BB0_666;
	add.rn.f32 	%f2899, %f298, %f296;
	bra.uni 	$L__BB0_693;
$L__BB0_614:
	setp.gt.s32 	%p619, %r754, 20;
	@%p619 bra 	$L__BB0_619;
	setp.eq.s32 	%p625, %r754, 18;
	@%p625 bra 	$L__BB0_631;
	setp.eq.s32 	%p626, %r754, 19;
	@%p626 bra 	$L__BB0_634;
	setp.eq.s32 	%p627, %r754, 20;
	@%p627 bra 	$L__BB0_618;
	bra.uni 	$L__BB0_622;
$L__BB0_618:
	abs.f32 	%f2482, %f296;
	fma.rn.f32 	%f2483, %f2482, 0fBF000000, 0f3F000000;
	rsqrt.approx.ftz.f32 	%f2484, %f2483;
	mul.f32 	%f2485, %f2483, %f2484;
	mul.f32 	%f2486, %f2484, 0fBF000000;
	fma.rn.f32 	%f2487, %f2485, %f2486, 0f3F000000;
	fma.rn.f32 	%f2488, %f2485, %f2487, %f2485;
	setp.eq.f32 	%p681, %f2482, 0f3F800000;
	selp.f32 	%f2489, 0f00000000, %f2488, %p681;
	setp.gt.f32 	%p682, %f2482, 0f3F0F5C29;
	selp.f32 	%f2490, %f2489, %f2482, %p682;
	mul.f32 	%f2491, %f2490, %f2490;
	fma.rn.f32 	%f2492, %f2491, 0f3D4DD2F7, 0f3C99CA97;
	fma.rn.f32 	%f2493, %f2492, %f2491, 0f3D3F90E8;
	fma.rn.f32 	%f2494, %f2493, %f2491, 0f3D993CCF;
	fma.rn.f32 	%f2495, %f2494, %f2491, 0f3E2AAC04;
	mul.f32 	%f2496, %f2491, %f2495;
	fma.rn.f32 	%f2497, %f2496, %f2490, %f2490;
	mul.f32 	%f2498, %f2497, 0fC0000000;
	fma.rn.f32 	%f2499, 0f3F6EE581, 0f3FD774EB, %f2498;
	selp.f32 	%f2500, %f2499, %f2497, %p682;
	setp.num.f32 	%p683, %f2500, %f2500;
	copysign.f32 	%f2501, %f296, %f2500;
	selp.f32 	%f2899, %f2501, %f2500, %p683;
	bra.uni 	$L__BB0_693;
$L__BB0_619:
	setp.gt.s32 	%p620, %r754, 22;
	@%p620 bra 	$L__BB0_623;
	setp.eq.s32 	%p623, %r754, 21;
	@%p623 bra 	$L__BB0_643;
	setp.eq.s32 	%p624, %r754, 22;
	@%p624 bra 	$L__BB0_671;
$L__BB0_622:
	mov.f32 	%f2899, 0f7FFFFFFF;
	bra.uni 	$L__BB0_693;
$L__BB0_623:
	setp.eq.s32 	%p621, %r754, 23;
	@%p621 bra 	$L__BB0_681;
	setp.eq.s32 	%p622, %r754, 24;
	@%p622 bra 	$L__BB0_625;
	bra.uni 	$L__BB0_622;
$L__BB0_625:
	abs.f32 	%f2899, %f296;
	bra.uni 	$L__BB0_693;
$L__BB0_626:
	add.f32 	%f2899, %f296, 0f3F800000;
	bra.uni 	$L__BB0_693;
$L__BB0_627:
	sub.f32 	%f2899, %f296, %f297;
	bra.uni 	$L__BB0_693;
$L__BB0_628:
	sub.f32 	%f2899, %f297, %f296;
	bra.uni 	$L__BB0_693;
$L__BB0_629:
	mul.f32 	%f2899, %f296, %f297;
	bra.uni 	$L__BB0_693;
$L__BB0_630:
	div.rn.f32 	%f2899, %f296, %f297;
	bra.uni 	$L__BB0_693;
$L__BB0_631:
	sqrt.rn.f32 	%f2899, %f296;
	bra.uni 	$L__BB0_693;
$L__BB0_632:
	mul.f32 	%f2899, %f296, %f296;
	bra.uni 	$L__BB0_693;
$L__BB0_633:
	setp.lt.f32 	%p776, %f296, 0f00800000;
	mul.f32 	%f2788, %f296, 0f4B000000;
	selp.f32 	%f2789, %f2788, %f296, %p776;
	selp.f32 	%f2790, 0fC1B80000, 0f00000000, %p776;
	mov.b32 	%r875, %f2789;
	add.s32 	%r876, %r875, -1059760811;
	and.b32  	%r877, %r876, -8388608;
	sub.s32 	%r878, %r875, %r877;
	mov.b32 	%f2791, %r878;
	cvt.rn.f32.s32 	%f2792, %r877;
	fma.rn.f32 	%f2793, %f2792, 0f34000000, %f2790;
	add.f32 	%f2794, %f2791, 0fBF800000;
	fma.rn.f32 	%f2795, %f2794, 0fBE055027, 0f3E1039F6;
	fma.rn.f32 	%f2796, %f2795, %f2794, 0fBDF8CDCC;
	fma.rn.f32 	%f2797, %f2796, %f2794, 0f3E0F2955;
	fma.rn.f32 	%f2798, %f2797, %f2794, 0fBE2AD8B9;
	fma.rn.f32 	%f2799, %f2798, %f2794, 0f3E4CED0B;
	fma.rn.f32 	%f2800, %f2799, %f2794, 0fBE7FFF22;
	fma.rn.f32 	%f2801, %f2800, %f2794, 0f3EAAAA78;
	fma.rn.f32 	%f2802, %f2801, %f2794, 0fBF000000;
	mul.f32 	%f2803, %f2794, %f2802;
	fma.rn.f32 	%f2804, %f2803, %f2794, %f2794;
	fma.rn.f32 	%f2805, %f2793, 0f3F317218, %f2804;
	setp.gt.u32 	%p777, %r875, 2139095039;
	fma.rn.f32 	%f2806, %f2789, 0f7F800000, 0f7F800000;
	selp.f32 	%f2807, %f2806, %f2805, %p777;
	setp.eq.f32 	%p778, %f2789, 0f00000000;
	selp.f32 	%f2899, 0fFF800000, %f2807, %p778;
	bra.uni 	$L__BB0_693;
$L__BB0_634:
	mul.f32 	%f2502, %f296, 0f3F22F983;
	cvt.rni.s32.f32 	%r962, %f2502;
	cvt.rn.f32.s32 	%f2503, %r962;
	fma.rn.f32 	%f2504, %f2503, 0fBFC90FDA, %f296;
	fma.rn.f32 	%f2505, %f2503, 0fB3A22168, %f2504;
	fma.rn.f32 	%f2893, %f2503, 0fA7C234C5, %f2505;
	abs.f32 	%f313, %f296;
	setp.ltu.f32 	%p684, %f313, 0f47CE4780;
	@%p684 bra 	$L__BB0_642;
	setp.neu.f32 	%p685, %f313, 0f7F800000;
	@%p685 bra 	$L__BB0_637;
	mov.f32 	%f2508, 0f00000000;
	mul.rn.f32 	%f2893, %f296, %f2508;
	mov.b32 	%r962, 0;
	bra.uni 	$L__BB0_642;
$L__BB0_637:
	mov.b32 	%r178, %f296;
	shl.b32 	%r797, %r178, 8;
	or.b32  	%r179, %r797, -2147483648;
	mov.b64 	%rd247, 0;
	mov.b32 	%r959, 0;
$L__BB0_638:
	.pragma "nounroll";
	mul.wide.u32 	%rd217, %r959, 4;
	mov.u64 	%rd218, __cudart_i2opi_f;
	add.s64 	%rd219, %rd218, %rd217;
	ld.global.nc.u32 	%r798, [%rd219];
	mad.wide.u32 	%rd220, %r798, %r179, %rd247;
	shr.u64 	%rd247, %rd220, 32;
	add.s64 	%rd221, %rd4, %rd217;
	st.local.u32 	[%rd221], %rd220;
	add.s32 	%r959, %r959, 1;
	setp.ne.s32 	%p686, %r959, 6;
	@%p686 bra 	$L__BB0_638;
	shr.u32 	%r799, %r178, 23;
	st.local.u32 	[%rd4+24], %rd247;
	and.b32  	%r182, %r799, 31;
	and.b32  	%r800, %r799, 224;
	add.s32 	%r801, %r800, -128;
	shr.u32 	%r802, %r801, 5;
	mul.wide.u32 	%rd222, %r802, 4;
	sub.s64 	%rd69, %rd4, %rd222;
	ld.local.u32 	%r960, [%rd69+24];
	ld.local.u32 	%r961, [%rd69+20];
	setp.eq.s32 	%p687, %r182, 0;
	@%p687 bra 	$L__BB0_641;
	shf.l.wrap.b32 	%r960, %r961, %r960, %r182;
	ld.local.u32 	%r803, [%rd69+16];
	shf.l.wrap.b32 	%r961, %r803, %r961, %r182;
$L__BB0_641:
	shr.u32 	%r804, %r960, 30;
	shf.l.wrap.b32 	%r805, %r961, %r960, 2;
	shl.b32 	%r806, %r961, 2;
	shr.u32 	%r807, %r805, 31;
	add.s32 	%r808, %r807, %r804;
	neg.s32 	%r809, %r808;
	setp.lt.s32 	%p688, %r178, 0;
	selp.b32 	%r962, %r809, %r808, %p688;
	xor.b32  	%r810, %r805, %r178;
	shr.s32 	%r811, %r805, 31;
	xor.b32  	%r812, %r811, %r805;
	xor.b32  	%r813, %r811, %r806;
	cvt.u64.u32 	%rd223, %r812;
	shl.b64 	%rd224, %rd223, 32;
	cvt.u64.u32 	%rd225, %r813;
	or.b64  	%rd226, %rd224, %rd225;
	cvt.rn.f64.s64 	%fd41, %rd226;
	mul.f64 	%fd42, %fd41, 0d3BF921FB54442D19;
	cvt.rn.f32.f64 	%f2506, %fd42;
	neg.f32 	%f2507, %f2506;
	setp.lt.s32 	%p689, %r810, 0;
	selp.f32 	%f2893, %f2507, %f2506, %p689;
$L__BB0_642:
	mul.rn.f32 	%f2509, %f2893, %f2893;
	and.b32  	%r815, %r962, 1;
	setp.eq.b32 	%p690, %r815, 1;
	selp.f32 	%f2510, 0f3F800000, %f2893, %p690;
	fma.rn.f32 	%f2511, %f2509, %f2510, 0f00000000;
	fma.rn.f32 	%f2512, %f2509, 0f37CBAC00, 0fBAB607ED;
	selp.f32 	%f2513, %f2512, 0fB94D4153, %p690;
	selp.f32 	%f2514, 0f3D2AAABB, 0f3C0885E4, %p690;
	fma.rn.f32 	%f2515, %f2513, %f2509, %f2514;
	selp.f32 	%f2516, 0fBEFFFFFF, 0fBE2AAAA8, %p690;
	fma.rn.f32 	%f2517, %f2515, %f2509, %f2516;
	fma.rn.f32 	%f2518, %f2517, %f2511, %f2510;
	and.b32  	%r816, %r962, 2;
	setp.eq.s32 	%p691, %r816, 0;
	mov.f32 	%f2519, 0f00000000;
	sub.f32 	%f2520, %f2519, %f2518;
	selp.f32 	%f2899, %f2518, %f2520, %p691;
	bra.uni 	$L__BB0_693;
$L__BB0_643:
	abs.f32 	%f2465, %f296;
	setp.gt.f32 	%p679, %f2465, 0f3F800000;
	rcp.approx.ftz.f32 	%f2466, %f2465;
	selp.f32 	%f2467, %f2466, %f2465, %p679;
	mul.f32 	%f2468, %f2467, %f2467;
	fma.rn.f32 	%f2469, %f2468, 0f3B2090AA, 0fBC6BE14F;
	fma.rn.f32 	%f2470, %f2469, %f2468, 0f3D23397E;
	fma.rn.f32 	%f2471, %f2470, %f2468, 0fBD948A7A;
	fma.rn.f32 	%f2472, %f2471, %f2468, 0f3DD76B21;
	fma.rn.f32 	%f2473, %f2472, %f2468, 0fBE111E88;
	fma.rn.f32 	%f2474, %f2473, %f2468, 0f3E4CAF60;
	fma.rn.f32 	%f2475, %f2474, %f2468, 0fBEAAAA27;
	mul.f32 	%f2476, %f2468, %f2475;
	fma.rn.f32 	%f2477, %f2476, %f2467, %f2467;
	neg.f32 	%f2478, %f2477;
	fma.rn.f32 	%f2479, 0f3F6EE581, 0f3FD774EB, %f2478;
	selp.f32 	%f2480, %f2479, %f2477, %p679;
	setp.num.f32 	%p680, %f2465, %f2465;
	copysign.f32 	%f2481, %f296, %f2480;
	selp.f32 	%f2899, %f2481, %f2480, %p680;
	bra.uni 	$L__BB0_693;
$L__BB0_644:
	fma.rn.f32 	%f2777, %f296, 0f3BBB989D, 0f3F000000;
	cvt.sat.f32.f32 	%f2778, %f2777;
	mov.f32 	%f2779, 0f4B400001;
	mov.f32 	%f2780, 0f437C0000;
	fma.rm.f32 	%f2781, %f2778, %f2780, %f2779;
	add.f32 	%f2782, %f2781, 0fCB40007F;
	neg.f32 	%f2783, %f2782;
	fma.rn.f32 	%f2784, %f296, 0f3FB8AA3B, %f2783;
	fma.rn.f32 	%f2785, %f296, 0f32A57060, %f2784;
	mov.b32 	%r873, %f2781;
	shl.b32 	%r874, %r873, 23;
	mov.b32 	%f2786, %r874;
	ex2.approx.ftz.f32 	%f2787, %f2785;
	mul.f32 	%f2899, %f2787, %f2786;
	bra.uni 	$L__BB0_693;
$L__BB0_645:
	setp.neu.f32 	%p765, %f296, 0f00000000;
	setp.neu.f32 	%p766, %f322, 0f7F800000;
	and.pred  	%p767, %p765, %p766;
	@%p767 bra 	$L__BB0_647;
	setp.neu.f32 	%p774, %f321, 0f3F800000;
	add.f32 	%f2776, %f296, %f296;
	mov.b32 	%r868, %f2776;
	setp.lt.f32 	%p775, %f297, 0f00000000;
	xor.b32  	%r869, %r868, 2139095040;
	selp.b32 	%r870, %r869, %r868, %p775;
	and.b32  	%r871, %r870, 2147483647;
	selp.b32 	%r872, %r871, %r870, %p774;
	mov.b32 	%f2899, %r872;
	bra.uni 	$L__BB0_693;
$L__BB0_647:
	setp.eq.f32 	%p768, %f296, 0fBF800000;
	setp.eq.f32 	%p769, %f2771, 0f7F800000;
	and.pred  	%p770, %p768, %p769;
	@%p770 bra 	$L__BB0_693;
	setp.geu.f32 	%p771, %f296, 0f00000000;
	mov.f32 	%f2899, %f323;
	@%p771 bra 	$L__BB0_693;
	setp.neu.f32 	%p772, %f321, 0f3F800000;
	neg.f32 	%f2773, %f323;
	selp.f32 	%f2774, %f323, %f2773, %p772;
	cvt.rmi.f32.f32 	%f2775, %f297;
	setp.neu.f32 	%p773, %f297, %f2775;
	selp.f32 	%f2899, 0f7FFFFFFF, %f2774, %p773;
	bra.uni 	$L__BB0_693;
$L__BB0_650:
	mul.f32 	%f2650, %f298, 0f3F000000;
	cvt.rzi.f32.f32 	%f2651, %f2650;
	add.f32 	%f2652, %f2651, %f2651;
	sub.f32 	%f2653, %f298, %f2652;
	abs.f32 	%f328, %f2653;
	abs.f32 	%f329, %f296;
	setp.lt.f32 	%p734, %f329, 0f00800000;
	mul.f32 	%f2654, %f329, 0f4B800000;
	selp.f32 	%f2655, %f2654, %f329, %p734;
	selp.f32 	%f2656, 0fC1C00000, 0f00000000, %p734;
	mov.b32 	%r845, %f2655;
	add.s32 	%r846, %r845, -1060439283;
	and.b32  	%r847, %r846, -8388608;
	sub.s32 	%r848, %r845, %r847;
	mov.b32 	%f2657, %r848;
	cvt.rn.f32.s32 	%f2658, %r847;
	fma.rn.f32 	%f2659, %f2658, 0f34000000, %f2656;
	add.f32 	%f2660, %f2657, 0fBF800000;
	add.f32 	%f2661, %f2657, 0f3F800000;
	rcp.approx.ftz.f32 	%f2662, %f2661;
	add.f32 	%f2663, %f2660, %f2660;
	mul.f32 	%f2664, %f2663, %f2662;
	mul.f32 	%f2665, %f2664, %f2664;
	sub.f32 	%f2666, %f2660, %f2664;
	add.f32 	%f2667, %f2666, %f2666;
	neg.f32 	%f2668, %f2664;
	fma.rn.f32 	%f2669, %f2668, %f2660, %f2667;
	mul.rn.f32 	%f2670, %f2662, %f2669;
	fma.rn.f32 	%f2671, %f2665, 0f3A2C32E4, 0f3B52E7DB;
	fma.rn.f32 	%f2672, %f2671, %f2665, 0f3C93BB73;
	fma.rn.f32 	%f2673, %f2672, %f2665, 0f3DF6384F;
	mul.rn.f32 	%f2674, %f2673, %f2665;
	fma.rn.f32 	%f2675, %f2664, 0f3FB8AA3B, %f2659;
	sub.f32 	%f2676, %f2659, %f2675;
	fma.rn.f32 	%f2677, %f2664, 0f3FB8AA3B, %f2676;
	fma.rn.f32 	%f2678, %f2670, 0f3FB8AA3B, %f2677;
	fma.rn.f32 	%f2679, %f2664, 0f32A55E34, %f2678;
	mul.f32 	%f2680, %f2674, 0f40400000;
	fma.rn.f32 	%f2681, %f2680, %f2670, %f2679;
	fma.rn.f32 	%f2682, %f2674, %f2664, %f2681;
	add.rn.f32 	%f2683, %f2675, %f2682;
	neg.f32 	%f2684, %f2675;
	add.rn.f32 	%f2685, %f2683, %f2684;
	neg.f32 	%f2686, %f2685;
	add.rn.f32 	%f2687, %f2682, %f2686;
	mul.rn.f32 	%f2688, %f2683, %f298;
	neg.f32 	%f2689, %f2688;
	fma.rn.f32 	%f2690, %f2683, %f298, %f2689;
	fma.rn.f32 	%f2691, %f2687, %f298, %f2690;
	cvt.rni.f32.f32 	%f2692, %f2688;
	sub.f32 	%f2693, %f2688, %f2692;
	add.f32 	%f2694, %f2693, %f2691;
	fma.rn.f32 	%f2695, %f2694, 0f391FCB8E, 0f3AAF85ED;
	fma.rn.f32 	%f2696, %f2695, %f2694, 0f3C1D9856;
	fma.rn.f32 	%f2697, %f2696, %f2694, 0f3D6357BB;
	fma.rn.f32 	%f2698, %f2697, %f2694, 0f3E75FDEC;
	fma.rn.f32 	%f2699, %f2698, %f2694, 0f3F317218;
	fma.rn.f32 	%f2700, %f2699, %f2694, 0f3F800000;
	cvt.rzi.s32.f32 	%r849, %f2692;
	setp.gt.f32 	%p735, %f2692, 0f00000000;
	selp.b32 	%r850, 0, -2097152000, %p735;
	add.s32 	%r851, %r850, 2130706432;
	mov.b32 	%f2701, %r851;
	mul.f32 	%f2702, %f2700, %f2701;
	shl.b32 	%r852, %r849, 23;
	sub.s32 	%r853, %r852, %r850;
	mov.b32 	%f2703, %r853;
	mul.f32 	%f2704, %f2702, %f2703;
	abs.f32 	%f2705, %f2688;
	setp.gt.f32 	%p736, %f2705, 0f43180000;
	setp.lt.f32 	%p737, %f2688, 0f00000000;
	selp.f32 	%f2706, 0f00000000, 0f7F800000, %p737;
	selp.f32 	%f330, %f2706, %f2704, %p736;
	setp.eq.f32 	%p738, %f296, 0f3F800000;
	setp.eq.f32 	%p739, %f298, 0f00000000;
	or.pred  	%p740, %p738, %p739;
	mov.f32 	%f2899, 0f3F800000;
	@%p740 bra 	$L__BB0_693;
	setp.num.f32 	%p741, %f329, %f329;
	abs.f32 	%f2707, %f298;
	setp.num.f32 	%p742, %f2707, %f2707;
	and.pred  	%p743, %p741, %p742;
	@%p743 bra 	$L__BB0_653;
	add.rn.f32 	%f2899, %f296, %f298;
	bra.uni 	$L__BB0_693;
$L__BB0_653:
	setp.neu.f32 	%p744, %f296, 0f00000000;
	setp.neu.f32 	%p745, %f329, 0f7F800000;
	and.pred  	%p746, %p744, %p745;
	@%p746 bra 	$L__BB0_655;
	setp.neu.f32 	%p753, %f328, 0f3F800000;
	add.f32 	%f2712, %f296, %f296;
	mov.b32 	%r854, %f2712;
	setp.lt.f32 	%p754, %f298, 0f00000000;
	xor.b32  	%r855, %r854, 2139095040;
	selp.b32 	%r856, %r855, %r854, %p754;
	and.b32  	%r857, %r856, 2147483647;
	selp.b32 	%r858, %r857, %r856, %p753;
	mov.b32 	%f2899, %r858;
	bra.uni 	$L__BB0_693;
$L__BB0_655:
	setp.eq.f32 	%p747, %f296, 0fBF800000;
	setp.eq.f32 	%p748, %f2707, 0f7F800000;
	and.pred  	%p749, %p747, %p748;
	@%p749 bra 	$L__BB0_693;
	setp.geu.f32 	%p750, %f296, 0f00000000;
	mov.f32 	%f2899, %f330;
	@%p750 bra 	$L__BB0_693;
	setp.neu.f32 	%p751, %f328, 0f3F800000;
	neg.f32 	%f2709, %f330;
	selp.f32 	%f2710, %f330, %f2709, %p751;
	cvt.rmi.f32.f32 	%f2711, %f298;
	setp.neu.f32 	%p752, %f298, %f2711;
	selp.f32 	%f2899, 0f7FFFFFFF, %f2710, %p752;
	bra.uni 	$L__BB0_693;
$L__BB0_658:
	mul.f32 	%f2586, %f296, 0f3F000000;
	cvt.rzi.f32.f32 	%f2587, %f2586;
	add.f32 	%f2588, %f2587, %f2587;
	sub.f32 	%f2589, %f296, %f2588;
	abs.f32 	%f335, %f2589;
	abs.f32 	%f336, %f297;
	setp.lt.f32 	%p713, %f336, 0f00800000;
	mul.f32 	%f2590, %f336, 0f4B800000;
	selp.f32 	%f2591, %f2590, %f336, %p713;
	selp.f32 	%f2592, 0fC1C00000, 0f00000000, %p713;
	mov.b32 	%r831, %f2591;
	add.s32 	%r832, %r831, -1060439283;
	and.b32  	%r833, %r832, -8388608;
	sub.s32 	%r834, %r831, %r833;
	mov.b32 	%f2593, %r834;
	cvt.rn.f32.s32 	%f2594, %r833;
	fma.rn.f32 	%f2595, %f2594, 0f34000000, %f2592;
	add.f32 	%f2596, %f2593, 0fBF800000;
	add.f32 	%f2597, %f2593, 0f3F800000;
	rcp.approx.ftz.f32 	%f2598, %f2597;
	add.f32 	%f2599, %f2596, %f2596;
	mul.f32 	%f2600, %f2599, %f2598;
	mul.f32 	%f2601, %f2600, %f2600;
	sub.f32 	%f2602, %f2596, %f2600;
	add.f32 	%f2603, %f2602, %f2602;
	neg.f32 	%f2604, %f2600;
	fma.rn.f32 	%f2605, %f2604, %f2596, %f2603;
	mul.rn.f32 	%f2606, %f2598, %f2605;
	fma.rn.f32 	%f2607, %f2601, 0f3A2C32E4, 0f3B52E7DB;
	fma.rn.f32 	%f2608, %f2607, %f2601, 0f3C93BB73;
	fma.rn.f32 	%f2609, %f2608, %f2601, 0f3DF6384F;
	mul.rn.f32 	%f2610, %f2609, %f2601;
	fma.rn.f32 	%f2611, %f2600, 0f3FB8AA3B, %f2595;
	sub.f32 	%f2612, %f2595, %f2611;
	fma.rn.f32 	%f2613, %f2600, 0f3FB8AA3B, %f2612;
	fma.rn.f32 	%f2614, %f2606, 0f3FB8AA3B, %f2613;
	fma.rn.f32 	%f2615, %f2600, 0f32A55E34, %f2614;
	mul.f32 	%f2616, %f2610, 0f40400000;
	fma.rn.f32 	%f2617, %f2616, %f2606, %f2615;
	fma.rn.f32 	%f2618, %f2610, %f2600, %f2617;
	add.rn.f32 	%f2619, %f2611, %f2618;
	neg.f32 	%f2620, %f2611;
	add.rn.f32 	%f2621, %f2619, %f2620;
	neg.f32 	%f2622, %f2621;
	add.rn.f32 	%f2623, %f2618, %f2622;
	mul.rn.f32 	%f2624, %f2619, %f296;
	neg.f32 	%f2625, %f2624;
	fma.rn.f32 	%f2626, %f2619, %f296, %f2625;
	fma.rn.f32 	%f2627, %f2623, %f296, %f2626;
	cvt.rni.f32.f32 	%f2628, %f2624;
	sub.f32 	%f2629, %f2624, %f2628;
	add.f32 	%f2630, %f2629, %f2627;
	fma.rn.f32 	%f2631, %f2630, 0f391FCB8E, 0f3AAF85ED;
	fma.rn.f32 	%f2632, %f2631, %f2630, 0f3C1D9856;
	fma.rn.f32 	%f2633, %f2632, %f2630, 0f3D6357BB;
	fma.rn.f32 	%f2634, %f2633, %f2630, 0f3E75FDEC;
	fma.rn.f32 	%f2635, %f2634, %f2630, 0f3F317218;
	fma.rn.f32 	%f2636, %f2635, %f2630, 0f3F800000;
	cvt.rzi.s32.f32 	%r835, %f2628;
	setp.gt.f32 	%p714, %f2628, 0f00000000;
	selp.b32 	%r836, 0, -2097152000, %p714;
	add.s32 	%r837, %r836, 2130706432;
	mov.b32 	%f2637, %r837;
	mul.f32 	%f2638, %f2636, %f2637;
	shl.b32 	%r838, %r835, 23;
	sub.s32 	%r839, %r838, %r836;
	mov.b32 	%f2639, %r839;
	mul.f32 	%f2640, %f2638, %f2639;
	abs.f32 	%f2641, %f2624;
	setp.gt.f32 	%p715, %f2641, 0f43180000;
	setp.lt.f32 	%p716, %f2624, 0f00000000;
	selp.f32 	%f2642, 0f00000000, 0f7F800000, %p716;
	selp.f32 	%f337, %f2642, %f2640, %p715;
	setp.eq.f32 	%p717, %f297, 0f3F800000;
	setp.eq.f32 	%p718, %f296, 0f00000000;
	or.pred  	%p719, %p717, %p718;
	mov.f32 	%f2899, 0f3F800000;
	@%p719 bra 	$L__BB0_693;
	setp.num.f32 	%p720, %f336, %f336;
	abs.f32 	%f2643, %f296;
	setp.num.f32 	%p721, %f2643, %f2643;
	and.pred  	%p722, %p720, %p721;
	@%p722 bra 	$L__BB0_661;
	add.rn.f32 	%f2899, %f297, %f296;
	bra.uni 	$L__BB0_693;
$L__BB0_661:
	setp.neu.f32 	%p723, %f297, 0f00000000;
	setp.neu.f32 	%p724, %f336, 0f7F800000;
	and.pred  	%p725, %p723, %p724;
	@%p725 bra 	$L__BB0_663;
	setp.neu.f32 	%p732, %f335, 0f3F800000;
	add.f32 	%f2648, %f297, %f297;
	mov.b32 	%r840, %f2648;
	setp.lt.f32 	%p733, %f296, 0f00000000;
	xor.b32  	%r841, %r840, 2139095040;
	selp.b32 	%r842, %r841, %r840, %p733;
	and.b32  	%r843, %r842, 2147483647;
	selp.b32 	%r844, %r843, %r842, %p732;
	mov.b32 	%f2899, %r844;
	bra.uni 	$L__BB0_693;
$L__BB0_663:
	setp.eq.f32 	%p726, %f297, 0fBF800000;
	setp.eq.f32 	%p727, %f2643, 0f7F800000;
	and.pred  	%p728, %p726, %p727;
	@%p728 bra 	$L__BB0_693;
	setp.geu.f32 	%p729, %f297, 0f00000000;
	mov.f32 	%f2899, %f337;
	@%p729 bra 	$L__BB0_693;
	setp.neu.f32 	%p730, %f335, 0f3F800000;
	neg.f32 	%f2645, %f337;
	selp.f32 	%f2646, %f337, %f2645, %p730;
	cvt.rmi.f32.f32 	%f2647, %f296;
	setp.neu.f32 	%p731, %f296, %f2647;
	selp.f32 	%f2899, 0f7FFFFFFF, %f2646, %p731;
	bra.uni 	$L__BB0_693;
$L__BB0_666:
	setp.neu.f32 	%p702, %f298, 0f00000000;
	setp.neu.f32 	%p703, %f343, 0f7F800000;
	and.pred  	%p704, %p702, %p703;
	@%p704 bra 	$L__BB0_668;
	setp.neu.f32 	%p711, %f342, 0f3F800000;
	add.f32 	%f2584, %f298, %f298;
	mov.b32 	%r826, %f2584;
	setp.lt.f32 	%p712, %f296, 0f00000000;
	xor.b32  	%r827, %r826, 2139095040;
	selp.b32 	%r828, %r827, %r826, %p712;
	and.b32  	%r829, %r828, 2147483647;
	selp.b32 	%r830, %r829, %r828, %p711;
	mov.b32 	%f2899, %r830;
	bra.uni 	$L__BB0_693;
$L__BB0_668:
	setp.eq.f32 	%p705, %f298, 0fBF800000;
	setp.eq.f32 	%p706, %f2579, 0f7F800000;
	and.pred  	%p707, %p705, %p706;
	@%p707 bra 	$L__BB0_693;
	setp.geu.f32 	%p708, %f298, 0f00000000;
	mov.f32 	%f2899, %f344;
	@%p708 bra 	$L__BB0_693;
	setp.neu.f32 	%p709, %f342, 0f3F800000;
	neg.f32 	%f2581, %f344;
	selp.f32 	%f2582, %f344, %f2581, %p709;
	cvt.rmi.f32.f32 	%f2583, %f296;
	setp.neu.f32 	%p710, %f296, %f2583;
	selp.f32 	%f2899, 0f7FFFFFFF, %f2582, %p710;
	bra.uni 	$L__BB0_693;
$L__BB0_671:
	abs.f32 	%f349, %f296;
	setp.ltu.f32 	%p662, %f349, 0f3FC00000;
	@%p662 bra 	$L__BB0_677;
	setp.geu.f32 	%p663, %f296, 0f00000000;
	setp.gt.f32 	%p664, %f349, 0f42246666;
	selp.f32 	%f350, 0f42246666, %f296, %p664;
	abs.f32 	%f351, %f350;
	setp.lt.f32 	%p665, %f351, 0f00800000;
	mul.f32 	%f2343, %f351, 0f4B800000;
	selp.f32 	%f2344, %f2343, %f351, %p665;
	selp.f32 	%f2345, 0fC1C00000, 0f00000000, %p665;
	mov.b32 	%r782, %f2344;
	add.s32 	%r783, %r782, -1060439283;
	and.b32  	%r784, %r783, -8388608;
	sub.s32 	%r785, %r782, %r784;
	mov.b32 	%f2346, %r785;
	cvt.rn.f32.s32 	%f2347, %r784;
	fma.rn.f32 	%f2348, %f2347, 0f34000000, %f2345;
	add.f32 	%f2349, %f2346, 0fBF800000;
	add.f32 	%f2350, %f2346, 0f3F800000;
	rcp.approx.ftz.f32 	%f2351, %f2350;
	add.f32 	%f2352, %f2349, %f2349;
	mul.f32 	%f2353, %f2352, %f2351;
	mul.f32 	%f2354, %f2353, %f2353;
	sub.f32 	%f2355, %f2349, %f2353;
	add.f32 	%f2356, %f2355, %f2355;
	neg.f32 	%f2357, %f2353;
	fma.rn.f32 	%f2358, %f2357, %f2349, %f2356;
	mul.rn.f32 	%f2359, %f2351, %f2358;
	fma.rn.f32 	%f2360, %f2354, 0f3A2C32E4, 0f3B52E7DB;
	fma.rn.f32 	%f2361, %f2360, %f2354, 0f3C93BB73;
	fma.rn.f32 	%f2362, %f2361, %f2354, 0f3DF6384F;
	mul.rn.f32 	%f2363, %f2362, %f2354;
	fma.rn.f32 	%f2364, %f2353, 0f3FB8AA3B, %f2348;
	sub.f32 	%f2365, %f2348, %f2364;
	fma.rn.f32 	%f2366, %f2353, 0f3FB8AA3B, %f2365;
	fma.rn.f32 	%f2367, %f2359, 0f3FB8AA3B, %f2366;
	fma.rn.f32 	%f2368, %f2353, 0f32A55E34, %f2367;
	fma.rn.f32 	%f2369, %f2363, %f2353, %f2368;
	add.rn.f32 	%f2370, %f2364, %f2369;
	neg.f32 	%f2371, %f2364;
	add.rn.f32 	%f2372, %f2370, %f2371;
	neg.f32 	%f2373, %f2372;
	add.rn.f32 	%f2374, %f2369, %f2373;
	add.f32 	%f2375, %f351, 0fBF000000;
	mul.rn.f32 	%f2376, %f2370, %f2375;
	neg.f32 	%f2377, %f2376;
	fma.rn.f32 	%f2378, %f2370, %f2375, %f2377;
	fma.rn.f32 	%f2379, %f2374, %f2375, %f2378;
	mov.f32 	%f2380, 0f3FB8AA3B;
	mul.rn.f32 	%f2381, %f2380, %f351;
	neg.f32 	%f2382, %f2381;
	fma.rn.f32 	%f2383, %f351, 0f3FB8AA3B, %f2382;
	fma.rn.f32 	%f2384, %f351, 0f32A57060, %f2383;
	add.rn.f32 	%f2894, %f2376, %f2382;
	add.rn.f32 	%f2385, %f2894, %f2381;
	neg.f32 	%f2386, %f2385;
	add.rn.f32 	%f2387, %f2894, %f2386;
	add.rn.f32 	%f2388, %f2376, %f2386;
	neg.f32 	%f2389, %f2387;
	add.rn.f32 	%f2390, %f2382, %f2389;
	add.rn.f32 	%f2391, %f2388, %f2390;
	sub.f32 	%f2392, %f2379, %f2384;
	add.f32 	%f2895, %f2392, %f2391;
	@%p663 bra 	$L__BB0_674;
	neg.f32 	%f2393, %f2894;
	neg.f32 	%f2895, %f2895;
	setp.gt.f32 	%p666, %f351, 0f42040000;
	mov.f32 	%f2394, 0f42400000;
	sub.f32 	%f2395, %f2394, %f2894;
	selp.f32 	%f2894, %f2395, %f2393, %p666;
$L__BB0_674:
	cvt.rni.f32.f32 	%f2396, %f2894;
	sub.f32 	%f2397, %f2894, %f2396;
	add.f32 	%f2398, %f2895, %f2397;
	fma.rn.f32 	%f2399, %f2398, 0f391FCB8E, 0f3AAF85ED;
	fma.rn.f32 	%f2400, %f2399, %f2398, 0f3C1D9856;
	fma.rn.f32 	%f2401, %f2400, %f2398, 0f3D6357BB;
	fma.rn.f32 	%f2402, %f2401, %f2398, 0f3E75FDEC;
	fma.rn.f32 	%f2403, %f2402, %f2398, 0f3F317218;
	fma.rn.f32 	%f2404, %f2403, %f2398, 0f3F800000;
	cvt.rzi.s32.f32 	%r786, %f2396;
	setp.gt.f32 	%p668, %f2396, 0f00000000;
	selp.b32 	%r787, 0, -2097152000, %p668;
	add.s32 	%r788, %r787, 2130706432;
	mov.b32 	%f2405, %r788;
	mul.f32 	%f2406, %f2404, %f2405;
	shl.b32 	%r789, %r786, 23;
	sub.s32 	%r790, %r789, %r787;
	mov.b32 	%f2407, %r790;
	mul.f32 	%f2408, %f2406, %f2407;
	mul.f32 	%f358, %f2408, 0f40206C99;
	rcp.approx.ftz.f32 	%f359, %f351;
	fma.rn.f32 	%f2409, %f359, 0f388F7971, 0fB8543ED8;
	fma.rn.f32 	%f2410, %f2409, %f359, 0fB9DDA6BE;
	fma.rn.f32 	%f2411, %f2410, %f359, 0f3A820ABE;
	fma.rn.f32 	%f2412, %f2411, %f359, 0fB9920AFD;
	fma.rn.f32 	%f2413, %f2412, %f359, 0fBB2F4D64;
	fma.rn.f32 	%f2414, %f2413, %f359, 0f3B638732;
	fma.rn.f32 	%f360, %f2414, %f359, 0f3DAAAAAC;
	@%p663 bra 	$L__BB0_676;
	mul.f32 	%f2416, %f359, %f360;
	fma.rn.f32 	%f2417, %f2416, %f350, %f350;
	add.f32 	%f2418, %f351, %f351;
	cvt.rni.f32.f32 	%f2419, %f2418;
	cvt.rzi.s32.f32 	%r791, %f2419;
	fma.rn.f32 	%f2420, %f2419, 0fBF000000, %f351;
	mul.rn.f32 	%f2421, %f2420, %f2420;
	fma.rn.f32 	%f2422, %f2421, 0fBF17ACC9, 0f40233590;
	fma.rn.f32 	%f2423, %f2421, 0f3E684E12, 0fBFAAD2E0;
	fma.rn.f32 	%f2424, %f2422, %f2421, 0fC0A55DF6;
	fma.rn.f32 	%f2425, %f2423, %f2421, 0f4081E0CF;
	fma.rn.f32 	%f2426, %f2421, %f2420, 0f00000000;
	fma.rn.f32 	%f2427, %f2425, %f2421, 0fC09DE9E6;
	fma.rn.f32 	%f2428, %f2424, %f2426, 0f00000000;
	fma.rn.f32 	%f2429, %f2427, %f2421, 0f3F800000;
	fma.rn.f32 	%f2430, %f2420, 0f40490FDB, %f2428;
	and.b32  	%r792, %r791, 1;
	setp.eq.b32 	%p669, %r792, 1;
	selp.f32 	%f2431, %f2429, %f2430, %p669;
	and.b32  	%r793, %r791, 2;
	setp.eq.s32 	%p670, %r793, 0;
	mov.f32 	%f2432, 0f00000000;
	sub.f32 	%f2433, %f2432, %f2431;
	selp.f32 	%f2434, %f2431, %f2433, %p670;
	mul.rn.f32 	%f2435, %f2417, %f2434;
	neg.f32 	%f2436, %f2435;
	fma.rn.f32 	%f2437, %f2417, %f2434, %f2436;
	mov.f32 	%f2438, 0f3F800000;
	div.approx.f32 	%f2439, %f2438, %f2435;
	neg.f32 	%f2440, %f2439;
	mul.f32 	%f2441, %f2439, %f2440;
	mul.f32 	%f2442, %f2437, %f2441;
	mul.f32 	%f2443, %f358, %f2442;
	fma.rn.f32 	%f2444, %f358, %f2439, %f2443;
	mul.f32 	%f2445, %f2444, 0f3F000000;
	setp.gt.f32 	%p671, %f351, 0f42040000;
	mul.f32 	%f2446, %f2445, 0f27800000;
	selp.f32 	%f2896, %f2446, %f2445, %p671;
	bra.uni 	$L__BB0_678;
$L__BB0_676:
	mul.f32 	%f2415, %f359, %f360;
	fma.rn.f32 	%f2899, %f2415, %f358, %f358;
	bra.uni 	$L__BB0_693;
$L__BB0_677:
	setp.geu.f32 	%p672, %f296, 0f00000000;
	setp.lt.f32 	%p673, %f296, 0fBF000000;
	selp.f32 	%f2447, %f296, 0f3F800000, %p673;
	setp.eq.f32 	%p674, %f296, 0f00000000;
	cvt.rni.f32.f32 	%f2448, %f296;
	sub.f32 	%f2449, %f296, %f2448;
	selp.f32 	%f2450, %f296, %f2449, %p674;
	setp.le.f32 	%p675, %f296, 0f3F000000;
	selp.f32 	%f2451, %f2450, 0f3F800000, %p675;
	mul.f32 	%f2452, %f2447, %f2451;
	fma.rn.f32 	%f2453, %f2450, 0fBA8C9F66, 0f3BE903D7;
	fma.rn.f32 	%f2454, %f2453, %f2450, 0fBC1E00B0;
	fma.rn.f32 	%f2455, %f2454, %f2450, 0fBD2CC522;
	fma.rn.f32 	%f2456, %f2455, %f2450, 0f3E2A89B3;
	fma.rn.f32 	%f2457, %f2456, %f2450, 0fBD2C0C05;
	fma.rn.f32 	%f2458, %f2457, %f2450, 0fBF27E7A2;
	fma.rn.f32 	%f2459, %f2458, %f2450, 0f3F13C468;
	fma.rn.f32 	%f2460, %f2459, %f2452, 0f00000000;
	fma.rn.f32 	%f2461, %f2460, %f2450, %f2452;
	mov.f32 	%f2462, 0f3F800000;
	div.approx.f32 	%f2896, %f2462, %f2461;
	mov.f32 	%f2899, %f2896;
	@%p672 bra 	$L__BB0_693;
$L__BB0_678:
	cvt.rzi.f32.f32 	%f2464, %f296;
	setp.eq.f32 	%p676, %f296, %f2464;
	mov.f32 	%f2899, 0f7FFFFFFF;
	@%p676 bra 	$L__BB0_693;
	setp.geu.f32 	%p677, %f296, 0fC2246666;
	mov.f32 	%f2899, %f2896;
	@%p677 bra 	$L__BB0_693;
	cvt.rzi.s32.f32 	%r794, %f296;
	and.b32  	%r795, %r794, 1;
	setp.eq.b32 	%p678, %r795, 1;
	selp.f32 	%f2899, 0f00000000, %f2896, %p678;
	bra.uni 	$L__BB0_693;
$L__BB0_681:
	abs.f32 	%f366, %f296;
	setp.gtu.f32 	%p652, %f366, 0f41000000;
	@%p652 bra 	$L__BB0_683;
	add.f32 	%f2282, %f366, 0fC019E8A9;
	add.f32 	%f2283, %f2282, 0fB3E971B3;
	fma.rn.f32 	%f2284, %f2283, 0fA6B3B8E7, 0fA9ACA9B3;
	fma.rn.f32 	%f2285, %f2284, %f2283, 0f2C3F0E18;
	fma.rn.f32 	%f2286, %f2285, %f2283, 0fACD41781;
	fma.rn.f32 	%f2287, %f2286, %f2283, 0fAFE90F38;
	fma.rn.f32 	%f2288, %f2287, %f2283, 0f3020305B;
	fma.rn.f32 	%f2289, %f2288, %f2283, 0f33797143;
	fma.rn.f32 	%f2290, %f2289, %f2283, 0f30F76F85;
	fma.rn.f32 	%f2291, %f2290, %f2283, 0fB6B6DFC6;
	fma.rn.f32 	%f2292, %f2291, %f2283, 0fB6F665C9;
	fma.rn.f32 	%f2293, %f2292, %f2283, 0f399E2DEB;
	fma.rn.f32 	%f2294, %f2293, %f2283, 0f3A4AE334;
	fma.rn.f32 	%f2295, %f2294, %f2283, 0fBBEEAA1B;
	fma.rn.f32 	%f2296, %f2295, %f2283, 0fBCDA7747;
	mul.f32 	%f2297, %f2283, %f2296;
	add.f32 	%f2298, %f366, 0fC0B0A47B;
	add.f32 	%f2299, %f2298, 0f339A7A37;
	mul.f32 	%f2300, %f2299, %f2297;
	add.f32 	%f2301, %f366, 0fC10A75AB;
	add.f32 	%f2302, %f2301, 0fB4CCCDED;
	mul.f32 	%f2899, %f2302, %f2300;
	bra.uni 	$L__BB0_693;
$L__BB0_683:
	abs.f32 	%f2304, %f366;
	setp.eq.f32 	%p653, %f2304, 0f7F800000;
	mov.f32 	%f2899, 0f00000000;
	@%p653 bra 	$L__BB0_693;
	rcp.approx.ftz.f32 	%f2305, %f366;
	mul.f32 	%f2306, %f2305, %f2305;
	fma.rn.f32 	%f2307, %f2306, 0f4056FE93, 0fBF03B7C2;
	fma.rn.f32 	%f2308, %f2307, %f2306, 0f3DD3B3F3;
	fma.rn.f32 	%f2309, %f2308, %f2306, 0fBD7FFFB6;
	fma.rn.f32 	%f2310, %f2309, %f2306, 0f3F800000;
	fma.rn.f32 	%f2311, %f2306, 0f3F91E009, 0fBE52412D;
	fma.rn.f32 	%f2312, %f2311, %f2306, 0f3D854ED1;
	fma.rn.f32 	%f2313, %f2312, %f2306, 0fBDFFFFFF;
	fma.rn.f32 	%f368, %f2313, %f2305, %f366;
	rsqrt.approx.f32 	%f2314, %f366;
	mul.f32 	%f2315, %f2314, 0f3F4C422A;
	mul.f32 	%f369, %f2310, %f2315;
	mul.f32 	%f2316, %f368, 0f3F22F983;
	cvt.rni.s32.f32 	%r966, %f2316;
	cvt.rn.f32.s32 	%f2317, %r966;
	fma.rn.f32 	%f2318, %f2317, 0fBFC90FDA, %f368;
	fma.rn.f32 	%f2319, %f2317, 0fB3A22168, %f2318;
	fma.rn.f32 	%f2897, %f2317, 0fA7C234C5, %f2319;
	abs.f32 	%f371, %f368;
	setp.ltu.f32 	%p654, %f371, 0f47CE4780;
	@%p654 bra 	$L__BB0_692;
	setp.neu.f32 	%p655, %f371, 0f7F800000;
	@%p655 bra 	$L__BB0_687;
	mov.f32 	%f2322, 0f00000000;
	mul.rn.f32 	%f2897, %f368, %f2322;
	mov.b32 	%r966, 0;
	bra.uni 	$L__BB0_692;
$L__BB0_687:
	mov.b32 	%r192, %f368;
	shl.b32 	%r759, %r192, 8;
	or.b32  	%r193, %r759, -2147483648;
	mov.b64 	%rd248, 0;
	mov.b32 	%r963, 0;
$L__BB0_688:
	.pragma "nounroll";
	mul.wide.u32 	%rd206, %r963, 4;
	mov.u64 	%rd207, __cudart_i2opi_f;
	add.s64 	%rd208, %rd207, %rd206;
	ld.global.nc.u32 	%r760, [%rd208];
	mad.wide.u32 	%rd209, %r760, %r193, %rd248;
	shr.u64 	%rd248, %rd209, 32;
	add.s64 	%rd210, %rd3, %rd206;
	st.local.u32 	[%rd210], %rd209;
	add.s32 	%r963, %r963, 1;
	setp.ne.s32 	%p656, %r963, 6;
	@%p656 bra 	$L__BB0_688;
	shr.u32 	%r761, %r192, 23;
	st.local.u32 	[%rd3+24], %rd248;
	and.b32  	%r196, %r761, 31;
	and.b32  	%r762, %r761, 224;
	add.s32 	%r763, %r762, -128;
	shr.u32 	%r764, %r763, 5;
	mul.wide.u32 	%rd211, %r764, 4;
	sub.s64 	%rd72, %rd3, %rd211;
	ld.local.u32 	%r964, [%rd72+24];
	ld.local.u32 	%r965, [%rd72+20];
	setp.eq.s32 	%p657, %r196, 0;
	@%p657 bra 	$L__BB0_691;
	shf.l.wrap.b32 	%r964, %r965, %r964, %r196;
	ld.local.u32 	%r765, [%rd72+16];
	shf.l.wrap.b32 	%r965, %r765, %r965, %r196;
$L__BB0_691:
	shr.u32 	%r766, %r964, 30;
	shf.l.wrap.b32 	%r767, %r965, %r964, 2;
	shl.b32 	%r768, %r965, 2;
	shr.u32 	%r769, %r767, 31;
	add.s32 	%r770, %r769, %r766;
	neg.s32 	%r771, %r770;
	setp.lt.s32 	%p658, %r192, 0;
	selp.b32 	%r966, %r771, %r770, %p658;
	xor.b32  	%r772, %r767, %r192;
	shr.s32 	%r773, %r767, 31;
	xor.b32  	%r774, %r773, %r767;
	xor.b32  	%r775, %r773, %r768;
	cvt.u64.u32 	%rd212, %r774;
	shl.b64 	%rd213, %rd212, 32;
	cvt.u64.u32 	%rd214, %r775;
	or.b64  	%rd215, %rd213, %rd214;
	cvt.rn.f64.s64 	%fd39, %rd215;
	mul.f64 	%fd40, %fd39, 0d3BF921FB54442D19;
	cvt.rn.f32.f64 	%f2320, %fd40;
	neg.f32 	%f2321, %f2320;
	setp.lt.s32 	%p659, %r772, 0;
	selp.f32 	%f2897, %f2321, %f2320, %p659;
$L__BB0_692:
	and.b32  	%r777, %r966, 3;
	cvt.rn.f32.u32 	%f2323, %r777;
	fma.rn.f32 	%f2324, %f2323, 0f3FC90FDB, 0fBF490FDB;
	add.f32 	%f2325, %f2897, %f2324;
	mul.f32 	%f2326, %f2325, 0f3F22F983;
	cvt.rni.s32.f32 	%r778, %f2326;
	cvt.rn.f32.s32 	%f2327, %r778;
	fma.rn.f32 	%f2328, %f2327, 0fBFC90FDA, %f2325;
	fma.rn.f32 	%f2329, %f2327, 0fB3A22168, %f2328;
	add.s32 	%r779, %r778, 1;
	mul.rn.f32 	%f2330, %f2329, %f2329;
	and.b32  	%r780, %r778, 1;
	setp.eq.b32 	%p660, %r780, 1;
	selp.f32 	%f2331, %f2329, 0f3F800000, %p660;
	fma.rn.f32 	%f2332, %f2330, %f2331, 0f00000000;
	fma.rn.f32 	%f2333, %f2330, 0f37CBAC00, 0fBAB607ED;
	selp.f32 	%f2334, 0fB94D4153, %f2333, %p660;
	selp.f32 	%f2335, 0f3C0885E4, 0f3D2AAABB, %p660;
	fma.rn.f32 	%f2336, %f2334, %f2330, %f2335;
	selp.f32 	%f2337, 0fBE2AAAA8, 0fBEFFFFFF, %p660;
	fma.rn.f32 	%f2338, %f2336, %f2330, %f2337;
	fma.rn.f32 	%f2339, %f2338, %f2332, %f2331;
	and.b32  	%r781, %r779, 2;
	setp.eq.s32 	%p661, %r781, 0;
	mov.f32 	%f2340, 0f00000000;
	sub.f32 	%f2341, %f2340, %f2339;
	selp.f32 	%f2342, %f2339, %f2341, %p661;
	mul.f32 	%f2899, %f369, %f2342;
$L__BB0_693:
	mul.wide.u32 	%rd227, %r958, 4;
	add.s64 	%rd228, %rd5, %rd227;
	st.local.f32 	[%rd228], %f2899;
$L__BB0_694:
	add.s32 	%r205, %r958, -1;
	setp.gt.u32 	%p779, %r958, 1;
	mov.f32 	%f2902, 0fFF800000;
	mov.u32 	%r958, %r205;
	@%p779 bra 	$L__BB0_575;
	ld.local.f32 	%f379, [%rd5+4];
	abs.f32 	%f2810, %f379;
	setp.equ.f32 	%p780, %f2810, 0f7F800000;
	@%p780 bra 	$L__BB0_698;
	ld.global.f32 	%f2812, [%rd66+4];
	sub.f32 	%f2813, %f379, %f2812;
	ld.global.f32 	%f2814, [%rd66+8];
	mul.f32 	%f2815, %f2813, %f2813;
	cvt.f64.f32 	%fd43, %f2815;
	cvt.f64.f32 	%fd44, %f2814;
	add.f64 	%fd45, %fd44, %fd44;
	mul.f64 	%fd46, %fd45, %fd44;
	div.rn.f64 	%fd47, %fd43, %fd46;
	setp.lt.f32 	%p781, %f2814, 0f00800000;
	mul.f32 	%f2816, %f2814, 0f4B000000;
	selp.f32 	%f2817, %f2816, %f2814, %p781;
	selp.f32 	%f2818, 0fC1B80000, 0f00000000, %p781;
	mov.b32 	%r879, %f2817;
	add.s32 	%r880, %r879, -1059760811;
	and.b32  	%r881, %r880, -8388608;
	sub.s32 	%r882, %r879, %r881;
	mov.b32 	%f2819, %r882;
	cvt.rn.f32.s32 	%f2820, %r881;
	fma.rn.f32 	%f2821, %f2820, 0f34000000, %f2818;
	add.f32 	%f2822, %f2819, 0fBF800000;
	fma.rn.f32 	%f2823, %f2822, 0fBE055027, 0f3E1039F6;
	fma.rn.f32 	%f2824, %f2823, %f2822, 0fBDF8CDCC;
	fma.rn.f32 	%f2825, %f2824, %f2822, 0f3E0F2955;
	fma.rn.f32 	%f2826, %f2825, %f2822, 0fBE2AD8B9;
	fma.rn.f32 	%f2827, %f2826, %f2822, 0f3E4CED0B;
	fma.rn.f32 	%f2828, %f2827, %f2822, 0fBE7FFF22;
	fma.rn.f32 	%f2829, %f2828, %f2822, 0f3EAAAA78;
	fma.rn.f32 	%f2830, %f2829, %f2822, 0fBF000000;
	mul.f32 	%f2831, %f2822, %f2830;
	fma.rn.f32 	%f2832, %f2831, %f2822, %f2822;
	fma.rn.f32 	%f2833, %f2821, 0f3F317218, %f2832;
	setp.gt.u32 	%p782, %r879, 2139095039;
	fma.rn.f32 	%f2834, %f2817, 0f7F800000, 0f7F800000;
	selp.f32 	%f2835, %f2834, %f2833, %p782;
	setp.eq.f32 	%p783, %f2817, 0f00000000;
	selp.f32 	%f2836, 0fFF800000, %f2835, %p783;
	cvt.f64.f32 	%fd48, %f2836;
	fma.rn.f64 	%fd49, %fd48, 0d4000000000000000, 0d3FFD67F1C0000000;
	mul.f64 	%fd50, %fd49, 0dBFE0000000000000;
	sub.f64 	%fd51, %fd50, %fd47;
	cvt.rn.f32.f64 	%f380, %fd51;
	abs.f32 	%f2837, %f380;
	setp.equ.f32 	%p784, %f2837, 0f7F800000;
	@%p784 bra 	$L__BB0_698;
	add.f32 	%f2892, %f2892, %f380;
	add.s32 	%r957, %r957, 1;
	setp.ne.s32 	%p785, %r957, %r213;
	mov.f32 	%f2902, %f2892;
	@%p785 bra 	$L__BB0_574;
$L__BB0_698:
	add.f32 	%f2903, %f2901, %f2902;
	abs.f32 	%f2838, %f2903;
	setp.equ.f32 	%p786, %f2838, 0f7F800000;
	@%p786 bra 	$L__BB0_702;
	setp.gt.f32 	%p787, %f2903, %f119;
	@%p787 bra 	$L__BB0_704;
$L__BB0_700:
	mad.lo.s32 	%r883, %r969, 1103515245, 12345;
	and.b32  	%r969, %r883, 2147483647;
	setp.gt.u32 	%p788, %r969, 2146999999;
	@%p788 bra 	$L__BB0_700;
	mul.hi.u32 	%r884, %r969, 2048461347;
	shr.u32 	%r885, %r884, 10;
	cvt.rn.f32.u32 	%f2839, %r885;
	div.rn.f32 	%f2840, %f2839, 0f49742400;
	sub.f32 	%f2841, %f2903, %f119;
	fma.rn.f32 	%f2842, %f2841, 0f3BBB989D, 0f3F000000;
	cvt.sat.f32.f32 	%f2843, %f2842;
	mov.f32 	%f2844, 0f4B400001;
	mov.f32 	%f2845, 0f437C0000;
	fma.rm.f32 	%f2846, %f2843, %f2845, %f2844;
	add.f32 	%f2847, %f2846, 0fCB40007F;
	neg.f32 	%f2848, %f2847;
	fma.rn.f32 	%f2849, %f2841, 0f3FB8AA3B, %f2848;
	fma.rn.f32 	%f2850, %f2841, 0f32A57060, %f2849;
	mov.b32 	%r886, %f2846;
	shl.b32 	%r887, %r886, 23;
	mov.b32 	%f2851, %r887;
	ex2.approx.ftz.f32 	%f2852, %f2850;
	mul.f32 	%f2853, %f2852, %f2851;
	setp.lt.f32 	%p789, %f2840, %f2853;
	@%p789 bra 	$L__BB0_704;
$L__BB0_702:
	abs.f32 	%f2854, %f119;
	setp.equ.f32 	%p790, %f2854, 0f7F800000;
	@%p790 bra 	$L__BB0_704;
	st.global.f32 	[%rd56], %f240;
	mov.f32 	%f2901, %f121;
	mov.f32 	%f2902, %f120;
	mov.f32 	%f2903, %f119;
$L__BB0_704:
	ld.param.u32 	%r889, [_Z16MH_simple_kerneliPiPfP5datumiiS0_S0_i_param_5];
	add.s32 	%r900, %r900, 1;
	setp.ne.s32 	%p791, %r900, %r889;
	@%p791 bra 	$L__BB0_203;
$L__BB0_705:
	ld.param.u64 	%rd237, [_Z16MH_simple_kerneliPiPfP5datumiiS0_S0_i_param_7];
	ld.param.u64 	%rd236, [_Z16MH_simple_kerneliPiPfP5datumiiS0_S0_i_param_6];
	cvta.to.global.u64 	%rd231, %rd236;
	mul.wide.s32 	%rd232, %r1, 4;
	add.s64 	%rd233, %rd231, %rd232;
	st.global.f32 	[%rd233], %f2901;
	cvta.to.global.u64 	%rd234, %rd237;
	add.s64 	%rd235, %rd234, %rd232;
	st.global.f32 	[%rd235], %f2902;
$L__BB0_706:
	ret;

}


// ===== COMPILED SASS (sm_100) =====

	.target	sm_100

	.elftype	@"ET_EXEC"


//--------------------- .note.nv.tkinfo           --------------------------
	.section	.note.nv.tkinfo,"",@"SHT_NOTE"
	.sectionflags	@"SHF_NOTE_NV_TKINFO"
	.tkinfo
        /*0018*/ 	.word	0x00000002
        /*0030*/ 	.string	""
        /*0030*/ 	.string	"ptxas"
        /*0030*/ 	.string	"Cuda compilation tools, release 13.0, V13.0.88"
        /*0030*/ 	.string	"Build cuda_13.0.r13.0/compiler.36424714_0"
        /*0030*/ 	.string	"-arch sm_100 -m 64 "



//--------------------- .note.nv.cuinfo           --------------------------
	.section	.note.nv.cuinfo,"",@"SHT_NOTE"
	.sectionflags	@"SHF_NOTE_NV_CUINFO"
        /*0018*/ 	.short	0x0002
        /*001a*/ 	.short	0x0064
        /*001c*/ 	.short	0x0082
	.zero		2


//--------------------- .nv.info                  --------------------------
	.section	.nv.info,"",@"SHT_CUDA_INFO"
	.align	4


	//----- nvinfo : EIATTR_REGCOUNT
	.align		4
        /*0000*/ 	.byte	0x04, 0x2f
        /*0002*/ 	.short	(.L_2 - .L_1)
	.align		4
.L_1:
        /*0004*/ 	.word	index@(_Z16MH_simple_kerneliPiPfP5datumiiS0_S0_i)
        /*0008*/ 	.word	0x0000003e


	//----- nvinfo : EIATTR_FRAME_SIZE
	.align		4
.L_2:
        /*000c*/ 	.byte	0x04, 0x11
        /*000e*/ 	.short	(.L_4 - .L_3)
	.align		4
.L_3:
        /*0010*/ 	.word	index@($__internal_3_$__cuda_sm3x_div_rn_noftz_f32_slowpath)
        /*0014*/ 	.word	0x00000060


	//----- nvinfo : EIATTR_FRAME_SIZE
	.align		4
.L_4:
        /*0018*/ 	.byte	0x04, 0x11
        /*001a*/ 	.short	(.L_6 - .L_5)
	.align		4
.L_5:
        /*001c*/ 	.word	index@($__internal_2_$__cuda_sm20_sqrt_rn_f32_slowpath)
        /*0020*/ 	.word	0x00000060


	//----- nvinfo : EIATTR_FRAME_SIZE
	.align		4
.L_6:
        /*0024*/ 	.byte	0x04, 0x11
        /*0026*/ 	.short	(.L_8 - .L_7)
	.align		4
.L_7:
        /*0028*/ 	.word	index@($__internal_1_$__cuda_sm20_rcp_rn_f32_slowpath)
        /*002c*/ 	.word	0x00000060


	//----- nvinfo : EIATTR_FRAME_SIZE
	.align		4
.L_8:
        /*0030*/ 	.byte	0x04, 0x11
        /*0032*/ 	.short	(.L_10 - .L_9)
	.align		4
.L_9:
        /*0034*/ 	.word	index@($__internal_0_$__cuda_sm20_div_rn_f64_full)
        /*0038*/ 	.word	0x00000060


	//----- nvinfo : EIATTR_FRAME_SIZE
	.align		4
.L_10:
        /*003c*/ 	.byte	0x04, 0x11
        /*003e*/ 	.short	(.L_12 - .L_11)
	.align		4
.L_11:
        /*0040*/ 	.word	index@(_Z16MH_simple_kerneliPiPfP5datumiiS0_S0_i)
        /*0044*/ 	.word	0x00000060


	//----- nvinfo : EIATTR_MIN_STACK_SIZE
	.align		4
.L_12:
        /*0048*/ 	.byte	0x04, 0x12
        /*004a*/ 	.short	(.L_14 - .L_13)
	.align		4
.L_13:
        /*004c*/ 	.word	index@(_Z16MH_simple_kerneliPiPfP5datumiiS0_S0_i)
        /*0050*/ 	.word	0x00000060
.L_14:


//--------------------- .nv.compat                --------------------------
	.section	.nv.compat,"",@"SHT_CUDA_COMPAT_INFO"
	.align	4
        /*0000*/ 	.byte	0x02, 0x09, 0x00, 0x00, 0x02, 0x02, 0x01, 0x00, 0x02, 0x05, 0x05, 0x00, 0x03, 0x07, 0x01, 0x01
        /*0010*/ 	.byte	0x02, 0x03, 0x00, 0x00, 0x02, 0x06, 0x01, 0x00, 0x04, 0x0b, 0x08, 0x00, 0x01, 0x00, 0x00, 0x00
        /*0020*/ 	.byte	0x00, 0x00, 0x00, 0x00


//--------------------- .nv.info._Z16MH_simple_kerneliPiPfP5datumiiS0_S0_i --------------------------
	.section	.nv.info._Z16MH_simple_kerneliPiPfP5datumiiS0_S0_i,"",@"SHT_CUDA_INFO"
	.sectionflags	@""
	.align	4


	//----- nvinfo : EIATTR_CUDA_API_VERSION
	.align		4
        /*0000*/ 	.byte	0x04, 0x37
        /*0002*/ 	.short	(.L_16 - .L_15)
.L_15:
        /*0004*/ 	.word	0x00000082


	//----- nvinfo : EIATTR_KPARAM_INFO
	.align		4
.L_16:
        /*0008*/ 	.byte	0x04, 0x17
        /*000a*/ 	.short	(.L_18 - .L_17)
.L_17:
        /*000c*/ 	.word	0x00000000
        /*0010*/ 	.short	0x0008
        /*0012*/ 	.short	0x0038
        /*0014*/ 	.byte	0x00, 0xf0, 0x11, 0x00


	//----- nvinfo : EIATTR_KPARAM_INFO
	.align		4
.L_18:
        /*0018*/ 	.byte	0x04, 0x17
        /*001a*/ 	.short	(.L_20 - .L_19)
.L_19:
        /*001c*/ 	.word	0x00000000
        /*0020*/ 	.short	0x0007
        /*0022*/ 	.short	0x0030
        /*0024*/ 	.byte	0x00, 0xf5, 0x21, 0x00


	//----- nvinfo : EIATTR_KPARAM_INFO
	.align		4
.L_20:
        /*0028*/ 	.byte	0x04, 0x17
        /*002a*/ 	.short	(.L_22 - .L_21)
.L_21:
        /*002c*/ 	.word	0x00000000
        /*0030*/ 	.short	0x0006
        /*0032*/ 	.short	0x0028
        /*0034*/ 	.byte	0x00, 0xf5, 0x21, 0x00


	//----- nvinfo : EIATTR_KPARAM_INFO
	.align		4
.L_22:
        /*0038*/ 	.byte	0x04, 0x17
        /*003a*/ 	.short	(.L_24 - .L_23)
.L_23:
        /*003c*/ 	.word	0x00000000
        /*0040*/ 	.short	0x0005
        /*0042*/ 	.short	0x0024
        /*0044*/ 	.byte	0x00, 0xf0, 0x11, 0x00


	//----- nvinfo : EIATTR_KPARAM_INFO
	.align		4
.L_24:
        /*0048*/ 	.byte	0x04, 0x17
        /*004a*/ 	.short	(.L_26 - .L_25)
.L_25:
        /*004c*/ 	.word	0x00000000
        /*0050*/ 	.short	0x0004
        /*0052*/ 	.short	0x0020
        /*0054*/ 	.byte	0x00, 0xf0, 0x11, 0x00


	//----- nvinfo : EIATTR_KPARAM_INFO
	.align		4
.L_26:
        /*0058*/ 	.byte	0x04, 0x17
        /*005a*/ 	.short	(.L_28 - .L_27)
.L_27:
        /*005c*/ 	.word	0x00000000
        /*0060*/ 	.short	0x0003
        /*0062*/ 	.short	0x0018
        /*0064*/ 	.byte	0x00, 0xf5, 0x21, 0x00


	//----- nvinfo : EIATTR_KPARAM_INFO
	.align		4
.L_28:
        /*0068*/ 	.byte	0x04, 0x17
        /*006a*/ 	.short	(.L_30 - .L_29)
.L_29:
        /*006c*/ 	.word	0x00000000
        /*0070*/ 	.short	0x0002
        /*0072*/ 	.short	0x0010
        /*0074*/ 	.byte	0x00, 0xf5, 0x21, 0x00


	//----- nvinfo : EIATTR_KPARAM_INFO
	.align		4
.L_30:
        /*0078*/ 	.byte	0x04, 0x17
        /*007a*/ 	.short	(.L_32 - .L_31)
.L_31:
        /*007c*/ 	.word	0x00000000
        /*0080*/ 	.short	0x0001
        /*0082*/ 	.short	0x0008
        /*0084*/ 	.byte	0x00, 0xf5, 0x21, 0x00


	//----- nvinfo : EIATTR_KPARAM_INFO
	.align		4
.L_32:
        /*0088*/ 	.byte	0x04, 0x17
        /*008a*/ 	.short	(.L_34 - .L_33)
.L_33:
        /*008c*/ 	.word	0x00000000
        /*0090*/ 	.short	0x0000
        /*0092*/ 	.short	0x0000
        /*0094*/ 	.byte	0x00, 0xf0, 0x11, 0x00


	//----- nvinfo : EIATTR_SPARSE_MMA_MASK
	.align		4
.L_34:
        /*0098*/ 	.byte	0x03, 0x50
        /*009a*/ 	.short	0x0000


	//----- nvinfo : EIATTR_MAXREG_COUNT
	.align		4
        /*009c*/ 	.byte	0x03, 0x1b
        /*009e*/ 	.short	0x00ff


	//----- nvinfo : EIATTR_MERCURY_ISA_VERSION
	.align		4
        /*00a0*/ 	.byte	0x03, 0x5f
        /*00a2*/ 	.short	0x0101


	//----- nvinfo : EIATTR_VRC_CTA_INIT_COUNT
	.align		4
        /*00a4*/ 	.byte	0x02, 0x4a
	.zero		1
	.zero		1


	//----- nvinfo : EIATTR_EXIT_INSTR_OFFSETS
	.align		4
        /*00a8*/ 	.byte	0x04, 0x1c
        /*00aa*/ 	.short	(.L_36 - .L_35)


	//   ....[0]....
.L_35:
        /*00ac*/ 	.word	0x00000080


	//   ....[1]....
        /*00b0*/ 	.word	0x00016820


	//----- nvinfo : EIATTR_INDIRECT_BRANCH_TARGETS
	.align		4
.L_36:
        /*00b4*/ 	.byte	0x04, 0x34
        /*00b6*/ 	.short	(.L_38 - .L_37)


	//   ....[0]....
.L_37:
        /*00b8*/ 	.word	.L_x_360@srel
        /*00bc*/ 	.short	0x0
        /*00be*/ 	.short	0x0
        /*00c0*/ 	.word	0x3
        /*00c4*/ 	.word	.L_x_361@srel
        /*00c8*/ 	.word	.L_x_362@srel
        /*00cc*/ 	.word	.L_x_14@srel


	//   ....[1]....
        /*00d0*/ 	.word	.L_x_364@srel
        /*00d4*/ 	.short	0x0
        /*00d6*/ 	.short	0x0
        /*00d8*/ 	.word	0x4
        /*00dc*/ 	.word	.L_x_365@srel
        /*00e0*/ 	.word	.L_x_366@srel
        /*00e4*/ 	.word	.L_x_367@srel
        /*00e8*/ 	.word	.L_x_14@srel


	//   ....[2]....
        /*00ec*/ 	.word	.L_x_369@srel
        /*00f0*/ 	.short	0x0
        /*00f2*/ 	.short	0x0
        /*00f4*/ 	.word	0x3
        /*00f8*/ 	.word	.L_x_370@srel
        /*00fc*/ 	.word	.L_x_371@srel
        /*0100*/ 	.word	.L_x_14@srel


	//   ....[3]....
        /*0104*/ 	.word	.L_x_373@srel
        /*0108*/ 	.short	0x0
        /*010a*/ 	.short	0x0
        /*010c*/ 	.word	0x3
        /*0110*/ 	.word	.L_x_374@srel
        /*0114*/ 	.word	.L_x_375@srel
        /*0118*/ 	.word	.L_x_14@srel


	//   ....[4]....
        /* <DEDUP_REMOVED lines=8> */


	//   ....[5]....
        /* <DEDUP_REMOVED lines=8> */


	//   ....[6]....
        /* <DEDUP_REMOVED lines=8> */


	//   ....[7]....
        /*0170*/ 	.word	.L_x_392@srel
        /*0174*/ 	.short	0x0
        /*0176*/ 	.short	0x0
        /*0178*/ 	.word	0x3
        /*017c*/ 	.word	.L_x_393@srel
        /*0180*/ 	.word	.L_x_394@srel
        /*0184*/ 	.word	.L_x_14@srel


	//   ....[8]....
        /*0188*/ 	.word	.L_x_396@srel
        /*018c*/ 	.short	0x0
        /*018e*/ 	.short	0x0
        /*0190*/ 	.word	0x3
        /*0194*/ 	.word	.L_x_397@srel
        /*0198*/ 	.word	.L_x_398@srel
        /*019c*/ 	.word	.L_x_47@srel


	//   ....[9]....
        /* <DEDUP_REMOVED lines=8> */


	//   ....[10]....
        /*01bc*/ 	.word	.L_x_405@srel
        /*01c0*/ 	.short	0x0
        /*01c2*/ 	.short	0x0
        /*01c4*/ 	.word	0x3
        /*01c8*/ 	.word	.L_x_406@srel
        /*01cc*/ 	.word	.L_x_407@srel
        /*01d0*/ 	.word	.L_x_47@srel


	//   ....[11]....
        /*01d4*/ 	.word	.L_x_409@srel
        /*01d8*/ 	.short	0x0
        /*01da*/ 	.short	0x0
        /*01dc*/ 	.word	0x3
        /*01e0*/ 	.word	.L_x_410@srel
        /*01e4*/ 	.word	.L_x_411@srel
        /*01e8*/ 	.word	.L_x_47@srel


	//   ....[12]....
        /* <DEDUP_REMOVED lines=8> */


	//   ....[13]....
        /* <DEDUP_REMOVED lines=8> */


	//   ....[14]....
        /* <DEDUP_REMOVED lines=8> */


	//   ....[15]....
        /*0240*/ 	.word	.L_x_428@srel
        /*0244*/ 	.short	0x0
        /*0246*/ 	.short	0x0
        /*0248*/ 	.word	0x3
        /*024c*/ 	.word	.L_x_429@srel
        /*0250*/ 	.word	.L_x_430@srel
        /*0254*/ 	.word	.L_x_47@srel


	//   ....[16]....
        /*0258*/ 	.word	.L_x_432@srel
        /*025c*/ 	.short	0x0
        /*025e*/ 	.short	0x0
        /*0260*/ 	.word	0x3
        /*0264*/ 	.word	.L_x_433@srel
        /*0268*/ 	.word	.L_x_434@srel
        /*026c*/ 	.word	.L_x_47@srel


	//   ....[17]....
        /*0270*/ 	.word	.L_x_436@srel
        /*0274*/ 	.short	0x0
        /*0276*/ 	.short	0x0
        /*0278*/ 	.word	0x3
        /*027c*/ 	.word	.L_x_437@srel
        /*0280*/ 	.word	.L_x_438@srel
        /*0284*/ 	.word	.L_x_144@srel


	//   ....[18]....
        /* <DEDUP_REMOVED lines=8> */


	//   ....[19]....
        /*02a4*/ 	.word	.L_x_445@srel
        /*02a8*/ 	.short	0x0
        /*02aa*/ 	.short	0x0
        /*02ac*/ 	.word	0x3
        /*02b0*/ 	.word	.L_x_446@srel
        /*02b4*/ 	.word	.L_x_447@srel
        /*02b8*/ 	.word	.L_x_144@srel


	//   ....[20]....
        /*02bc*/ 	.word	.L_x_449@srel
        /*02c0*/ 	.short	0x0
        /*02c2*/ 	.short	0x0
        /*02c4*/ 	.word	0x3
        /*02c8*/ 	.word	.L_x_450@srel
        /*02cc*/ 	.word	.L_x_451@srel
        /*02d0*/ 	.word	.L_x_144@srel


	//   ....[21]....
        /* <DEDUP_REMOVED lines=8> */


	//   ....[22]....
        /* <DEDUP_REMOVED lines=8> */


	//   ....[23]....
        /* <DEDUP_REMOVED lines=8> */


	//   ....[24]....
        /*0328*/ 	.word	.L_x_468@srel
        /*032c*/ 	.short	0x0
        /*032e*/ 	.short	0x0
        /*0330*/ 	.word	0x3
        /*0334*/ 	.word	.L_x_469@srel
        /*0338*/ 	.word	.L_x_470@srel
        /*033c*/ 	.word	.L_x_144@srel


	//   ....[25]....
        /*0340*/ 	.word	.L_x_472@srel
        /*0344*/ 	.short	0x0
        /*0346*/ 	.short	0x0
        /*0348*/ 	.word	0x3
        /*034c*/ 	.word	.L_x_473@srel
        /*0350*/ 	.word	.L_x_474@srel
        /*0354*/ 	.word	.L_x_177@srel


	//   ....[26]....
        /* <DEDUP_REMOVED lines=8> */


	//   ....[27]....
        /*0374*/ 	.word	.L_x_481@srel
        /*0378*/ 	.short	0x0
        /*037a*/ 	.short	0x0
        /*037c*/ 	.word	0x3
        /*0380*/ 	.word	.L_x_482@srel
        /*0384*/ 	.word	.L_x_483@srel
        /*0388*/ 	.word	.L_x_177@srel


	//   ....[28]....
        /*038c*/ 	.word	.L_x_485@srel
        /*0390*/ 	.short	0x0
        /*0392*/ 	.short	0x0
        /*0394*/ 	.word	0x3
        /*0398*/ 	.word	.L_x_486@srel
        /*039c*/ 	.word	.L_x_487@srel
        /*03a0*/ 	.word	.L_x_177@srel


	//   ....[29]....
        /* <DEDUP_REMOVED lines=8> */


	//   ....[30]....
        /* <DEDUP_REMOVED lines=8> */


	//   ....[31]....
        /* <DEDUP_REMOVED lines=8> */


	//   ....[32]....
        /*03f8*/ 	.word	.L_x_504@srel
        /*03fc*/ 	.short	0x0
        /*03fe*/ 	.short	0x0
        /*0400*/ 	.word	0x3
        /*0404*/ 	.word	.L_x_505@srel
        /*0408*/ 	.word	.L_x_506@srel
        /*040c*/ 	.word	.L_x_177@srel


	//   ....[33]....
        /*0410*/ 	.word	.L_x_508@srel
        /*0414*/ 	.short	0x0
        /*0416*/ 	.short	0x0
        /*0418*/ 	.word	0x3
        /*041c*/ 	.word	.L_x_509@srel
        /*0420*/ 	.word	.L_x_510@srel
        /*0424*/ 	.word	.L_x_177@srel


	//   ....[34]....
        /*0428*/ 	.word	.L_x_512@srel
        /*042c*/ 	.short	0x0
        /*042e*/ 	.short	0x0
        /*0430*/ 	.word	0x3
        /*0434*/ 	.word	.L_x_513@srel
        /*0438*/ 	.word	.L_x_514@srel
        /*043c*/ 	.word	.L_x_269@srel


	//   ....[35]....
        /* <DEDUP_REMOVED lines=8> */


	//   ....[36]....
        /*045c*/ 	.word	.L_x_521@srel
        /*0460*/ 	.short	0x0
        /*0462*/ 	.short	0x0
        /*0464*/ 	.word	0x3
        /*0468*/ 	.word	.L_x_522@srel
        /*046c*/ 	.word	.L_x_523@srel
        /*0470*/ 	.word	.L_x_269@srel


	//   ....[37]....
        /*0474*/ 	.word	.L_x_525@srel
        /*0478*/ 	.short	0x0
        /*047a*/ 	.short	0x0
        /*047c*/ 	.word	0x3
        /*0480*/ 	.word	.L_x_526@srel
        /*0484*/ 	.word	.L_x_527@srel
        /*0488*/ 	.word	.L_x_269@srel


	//   ....[38]....
        /* <DEDUP_REMOVED lines=8> */


	//   ....[39]....
        /* <DEDUP_REMOVED lines=8> */


	//   ....[40]....
        /* <DEDUP_REMOVED lines=8> */


	//   ....[41]....
        /*04e0*/ 	.word	.L_x_544@srel
        /*04e4*/ 	.short	0x0
        /*04e6*/ 	.short	0x0
        /*04e8*/ 	.word	0x3
        /*04ec*/ 	.word	.L_x_545@srel
        /*04f0*/ 	.word	.L_x_546@srel
        /*04f4*/ 	.word	.L_x_269@srel


	//   ....[42]....
        /*04f8*/ 	.word	.L_x_548@srel
        /*04fc*/ 	.short	0x0
        /*04fe*/ 	.short	0x0
        /*0500*/ 	.word	0x3
        /*0504*/ 	.word	.L_x_549@srel
        /*0508*/ 	.word	.L_x_550@srel
        /*050c*/ 	.word	.L_x_302@srel


	//   ....[43]....
        /* <DEDUP_REMOVED lines=8> */


	//   ....[44]....
        /*052c*/ 	.word	.L_x_557@srel
        /*0530*/ 	.short	0x0
        /*0532*/ 	.short	0x0
        /*0534*/ 	.word	0x3
        /*0538*/ 	.word	.L_x_558@srel
        /*053c*/ 	.word	.L_x_559@srel
        /*0540*/ 	.word	.L_x_302@srel


	//   ....[45]....
        /*0544*/ 	.word	.L_x_561@srel
        /*0548*/ 	.short	0x0
        /*054a*/ 	.short	0x0
        /*054c*/ 	.word	0x3
        /*0550*/ 	.word	.L_x_562@srel
        /*0554*/ 	.word	.L_x_563@srel
        /*0558*/ 	.word	.L_x_302@srel


	//   ....[46]....
        /* <DEDUP_REMOVED lines=8> */


	//   ....[47]....
        /* <DEDUP_REMOVED lines=8> */


	//   ....[48]....
        /* <DEDUP_REMOVED lines=8> */


	//   ....[49]....
        /*05b0*/ 	.word	.L_x_580@srel
        /*05b4*/ 	.short	0x0
        /*05b6*/ 	.short	0x0
        /*05b8*/ 	.word	0x3
        /*05bc*/ 	.word	.L_x_581@srel
        /*05c0*/ 	.word	.L_x_582@srel
        /*05c4*/ 	.word	.L_x_302@srel


	//   ....[50]....
        /*05c8*/ 	.word	.L_x_584@srel
        /*05cc*/ 	.short	0x0
        /*05ce*/ 	.short	0x0
        /*05d0*/ 	.word	0x3
        /*05d4*/ 	.word	.L_x_585@srel
        /*05d8*/ 	.word	.L_x_586@srel
        /*05dc*/ 	.word	.L_x_302@srel


	//----- nvinfo : EIATTR_CRS_STACK_SIZE
	.align		4
.L_38:
        /*05e0*/ 	.byte	0x04, 0x1e
        /*05e2*/ 	.short	(.L_40 - .L_39)
.L_39:
        /*05e4*/ 	.word	0x00000000


	//----- nvinfo : EIATTR_CBANK_PARAM_SIZE
	.align		4
.L_40:
        /*05e8*/ 	.byte	0x03, 0x19
        /*05ea*/ 	.short	0x003c


	//----- nvinfo : EIATTR_PARAM_CBANK
	.align		4
        /*05ec*/ 	.byte	0x04, 0x0a
        /*05ee*/ 	.short	(.L_42 - .L_41)
	.align		4
.L_41:
        /*05f0*/ 	.word	index@(.nv.constant0._Z16MH_simple_kerneliPiPfP5datumiiS0_S0_i)
        /*05f4*/ 	.short	0x0380
        /*05f6*/ 	.short	0x003c


	//----- nvinfo : EIATTR_SW_WAR
	.align		4
.L_42:
        /*05f8*/ 	.byte	0x04, 0x36
        /*05fa*/ 	.short	(.L_44 - .L_43)
.L_43:
        /*05fc*/ 	.word	0x00000008
.L_44:


//--------------------- .nv.callgraph             --------------------------
	.section	.nv.callgraph,"",@"SHT_CUDA_CALLGRAPH"
	.align	4
	.sectionentsize	8
	.align		4
        /*0000*/ 	.word	0x00000000
	.align		4
        /*0004*/ 	.word	0xffffffff
	.align		4
        /*0008*/ 	.word	0x00000000
	.align		4
        /*000c*/ 	.word	0xfffffffe
	.align		4
        /*0010*/ 	.word	0x00000000
	.align		4
        /*0014*/ 	.word	0xfffffffd
	.align		4
        /*0018*/ 	.word	0x00000000
	.align		4
        /*001c*/ 	.word	0xfffffffc


//--------------------- .nv.constant4             --------------------------
	.section	.nv.constant4,"a",@progbits
	.align	8
	.align		8
.nv.constant4:
        /*0000*/ 	.dword	__cudart_i2opi_f


//--------------------- .nv.constant2._Z16MH_simple_kerneliPiPfP5datumiiS0_S0_i --------------------------
	.section	.nv.constant2._Z16MH_simple_kerneliPiPfP5datumiiS0_S0_i,"a",@progbits
	.sectionflags	@""
	.align	4
.nv.constant2._Z16MH_simple_kerneliPiPfP5datumiiS0_S0_i:
        /*0000*/ 	.byte	0x50, 0x04, 0x00, 0x00, 0x30, 0x04, 0x00, 0x00, 0xa0, 0x0b, 0x00, 0x00, 0x10, 0x06, 0x00, 0x00
        /* <DEDUP_REMOVED lines=43> */
        /*02c0*/ 	.byte	0x80, 0xdf, 0x00, 0x00


//--------------------- .text._Z16MH_simple_kerneliPiPfP5datumiiS0_S0_i --------------------------
	.section	.text._Z16MH_simple_kerneliPiPfP5datumiiS0_S0_i,"ax",@progbits
	.align	128
        .global         _Z16MH_simple_kerneliPiPfP5datumiiS0_S0_i
        .type           _Z16MH_simple_kerneliPiPfP5datumiiS0_S0_i,@function
        .size           _Z16MH_simple_kerneliPiPfP5datumiiS0_S0_i,(.L_x_591 - _Z16MH_simple_kerneliPiPfP5datumiiS0_S0_i)
        .other          _Z16MH_simple_kerneliPiPfP5datumiiS0_S0_i,@"STO_CUDA_ENTRY STV_DEFAULT"
_Z16MH_simple_kerneliPiPfP5datumiiS0_S0_i:
.text._Z16MH_simple_kerneliPiPfP5datumiiS0_S0_i:
[----:B------:R-:W0:Y:S01]  /*0000*/  LDC R1, c[0x0][0x37c] ;  /* 0x0000df00ff017b82 */ /* 0x000e220000000800 */
[----:B------:R-:W1:Y:S07]  /*0010*/  S2R R3, SR_TID.X ;  /* 0x0000000000037919 */ /* 0x000e6e0000002100 */
[----:B------:R-:W1:Y:S01]  /*0020*/  S2UR UR4, SR_CTAID.X ;  /* 0x00000000000479c3 */ /* 0x000e620000002500 */
[----:B0-----:R-:W-:-:S07]  /*0030*/  IADD3 R1, PT, PT, R1, -0x60, RZ ;  /* 0xffffffa001017810 */ /* 0x001fce0007ffe0ff */
[----:B------:R-:W1:Y:S08]  /*0040*/  LDC R36, c[0x0][0x360] ;  /* 0x0000d800ff247b82 */ /* 0x000e700000000800 */
[----:B------:R-:W0:Y:S01]  /*0050*/  LDC R25, c[0x0][0x380] ;  /* 0x0000e000ff197b82 */ /* 0x000e220000000800 */
[----:B-1----:R-:W-:-:S05]  /*0060*/  IMAD R36, R36, UR4, R3 ;  /* 0x0000000424247c24 */ /* 0x002fca000f8e0203 */
[----:B0-----:R-:W-:-:S13]  /*0070*/  ISETP.GE.AND P0, PT, R36, R25, PT ;  /* 0x000000192400720c */ /* 0x001fda0003f06270 */
[----:B------:R-:W-:Y:S05]  /*0080*/  @P0 EXIT ;  /* 0x000000000000094d */ /* 0x000fea0003800000 */
[----:B------:R-:W0:Y:S01]  /*0090*/  LDC.64 R22, c[0x0][0x388] ;  /* 0x0000e200ff167b82 */ /* 0x000e220000000a00 */
[----:B------:R-:W1:Y:S01]  /*00a0*/  LDCU.64 UR8, c[0x0][0x358] ;  /* 0x00006b00ff0877ac */ /* 0x000e620008000a00 */
[----:B------:R-:W-:-:S05]  /*00b0*/  LEA R3, R25, R36, 0x1 ;  /* 0x0000002419037211 */ /* 0x000fca00078e08ff */
[----:B0-----:R-:W-:-:S05]  /*00c0*/  IMAD.WIDE R26, R3, 0x4, R22 ;  /* 0x00000004031a7825 */ /* 0x001fca00078e0216 */
[----:B-1----:R-:W2:Y:S01]  /*00d0*/  LDG.E R0, desc[UR8][R26.64] ;  /* 0x000000081a007981 */ /* 0x002ea2000c1e1900 */
[----:B------:R-:W-:Y:S01]  /*00e0*/  BSSY.RECONVERGENT B0, `(.L_x_0) ;  /* 0x0000010000007945 */ /* 0x000fe20003800200 */
[----:B--2---:R-:W-:-:S13]  /*00f0*/  ISETP.GT.U32.AND P0, PT, R0, 0x18, PT ;  /* 0x000000180000780c */ /* 0x004fda0003f04070 */
[----:B------:R-:W-:Y:S05]  /*0100*/  @P0 BRA `(.L_x_1) ;  /* 0x0000000000240947 */ /* 0x000fea0003800000 */
[----:B------:R-:W-:-:S05]  /*0110*/  HFMA2 R5, -RZ, RZ, 0, 5.9604644775390625e-08 ;  /* 0x00000001ff057431 */ /* 0x000fca00000001ff */
[----:B------:R-:W-:-:S04]  /*0120*/  SHF.L.U32 R0, R5, R0, RZ ;  /* 0x0000000005007219 */ /* 0x000fc800000006ff */
[----:B------:R-:W-:-:S13]  /*0130*/  LOP3.LUT P0, RZ, R0, 0x1feb283, RZ, 0xc0, !PT ;  /* 0x01feb28300ff7812 */ /* 0x000fda000780c0ff */
[----:B------:R-:W-:Y:S05]  /*0140*/  @P0 BRA `(.L_x_2) ;  /* 0x0000000000200947 */ /* 0x000fea0003800000 */
[----:B------:R-:W-:Y:S02]  /*0150*/  LOP3.LUT P0, RZ, R0, 0x14d70, RZ, 0xc0, !PT ;  /* 0x00014d7000ff7812 */ /* 0x000fe4000780c0ff */
[----:B------:R-:W-:-:S11]  /*0160*/  MOV R0, 0x3f800000 ;  /* 0x3f80000000007802 */ /* 0x000fd60000000f00 */
[----:B------:R-:W-:Y:S05]  /*0170*/  @!P0 BRA `(.L_x_3) ;  /* 0x0000000000188947 */ /* 0x000fea0003800000 */
[----:B------:R-:W-:Y:S01]  /*0180*/  MOV R0, 0x40400000 ;  /* 0x4040000000007802 */ /* 0x000fe20000000f00 */
[----:B------:R-:W-:Y:S06]  /*0190*/  BRA `(.L_x_3) ;  /* 0x0000000000107947 */ /* 0x000fec0003800000 */
.L_x_1:
[----:B------:R-:W-:-:S13]  /*01a0*/  ISETP.NE.AND P0, PT, R0, -0x63, PT ;  /* 0xffffff9d0000780c */ /* 0x000fda0003f05270 */
[----:B------:R-:W-:Y:S01]  /*01b0*/  @P0 MOV R0, 0x7fffffff ;  /* 0x7fffffff00000802 */ /* 0x000fe20000000f00 */
[----:B------:R-:W-:Y:S06]  /*01c0*/  @P0 BRA `(.L_x_3) ;  /* 0x0000000000040947 */ /* 0x000fec0003800000 */
.L_x_2:
[----:B------:R-:W-:-:S07]  /*01d0*/  MOV R0, 0x40000000 ;  /* 0x4000000000007802 */ /* 0x000fce0000000f00 */
.L_x_3:
[----:B------:R-:W-:Y:S05]  /*01e0*/  BSYNC.RECONVERGENT B0 ;  /* 0x0000000000007941 */ /* 0x000fea0003800200 */
.L_x_0:
[----:B------:R-:W-:-:S05]  /*01f0*/  IADD3 R25, PT, PT, R3, -R25, RZ ;  /* 0x8000001903197210 */ /* 0x000fca0007ffe0ff */
[----:B------:R-:W-:-:S05]  /*0200*/  IMAD.WIDE R24, R25, 0x4, R22 ;  /* 0x0000000419187825 */ /* 0x000fca00078e0216 */
[----:B------:R-:W2:Y:S01]  /*0210*/  LDG.E R2, desc[UR8][R24.64] ;  /* 0x0000000818027981 */ /* 0x000ea2000c1e1900 */
[----:B------:R-:W-:Y:S01]  /*0220*/  BSSY.RECONVERGENT B0, `(.L_x_4) ;  /* 0x0000010000007945 */ /* 0x000fe20003800200 */
[----:B--2---:R-:W-:-:S13]  /*0230*/  ISETP.GT.U32.AND P0, PT, R2, 0x18, PT ;  /* 0x000000180200780c */ /* 0x004fda0003f04070 */
[----:B------:R-:W-:Y:S05]  /*0240*/  @P0 BRA `(.L_x_5) ;  /* 0x0000000000240947 */ /* 0x000fea0003800000 */
[----:B------:R-:W-:-:S05]  /*0250*/  IMAD.MOV.U32 R3, RZ, RZ, 0x1 ;  /* 0x00000001ff037424 */ /* 0x000fca00078e00ff */
[----:B------:R-:W-:-:S04]  /*0260*/  SHF.L.U32 R2, R3, R2, RZ ;  /* 0x0000000203027219 */ /* 0x000fc800000006ff */
[----:B------:R-:W-:-:S13]  /*0270*/  LOP3.LUT P0, RZ, R2, 0x1feb283, RZ, 0xc0, !PT ;  /* 0x01feb28302ff7812 */ /* 0x000fda000780c0ff */
[----:B------:R-:W-:Y:S05]  /*0280*/  @P0 BRA `(.L_x_6) ;  /* 0x0000000000200947 */ /* 0x000fea0003800000 */
[----:B------:R-:W-:Y:S01]  /*0290*/  LOP3.LUT P0, RZ, R2, 0x14d70, RZ, 0xc0, !PT ;  /* 0x00014d7002ff7812 */ /* 0x000fe2000780c0ff */
[----:B------:R-:W-:-:S12]  /*02a0*/  HFMA2 R4, -RZ, RZ, 1.875, 0 ;  /* 0x3f800000ff047431 */ /* 0x000fd800000001ff */
[----:B------:R-:W-:Y:S05]  /*02b0*/  @!P0 BRA `(.L_x_7) ;  /* 0x0000000000188947 */ /* 0x000fea0003800000 */
[----:B------:R-:W-:Y:S01]  /*02c0*/  MOV R4, 0x40400000 ;  /* 0x4040000000047802 */ /* 0x000fe20000000f00 */
[----:B------:R-:W-:Y:S06]  /*02d0*/  BRA `(.L_x_7) ;  /* 0x0000000000107947 */ /* 0x000fec0003800000 */
.L_x_5:
[----:B------:R-:W-:-:S13]  /*02e0*/  ISETP.NE.AND P0, PT, R2, -0x63, PT ;  /* 0xffffff9d0200780c */ /* 0x000fda0003f05270 */
[----:B------:R-:W-:Y:S01]  /*02f0*/  @P0 MOV R4, 0x7fffffff ;  /* 0x7fffffff00040802 */ /* 0x000fe20000000f00 */
[----:B------:R-:W-:Y:S06]  /*0300*/  @P0 BRA `(.L_x_7) ;  /* 0x0000000000040947 */ /* 0x000fec0003800000 */
.L_x_6:
[----:B------:R-:W-:-:S07]  /*0310*/  HFMA2 R4, -RZ, RZ, 2, 0 ;  /* 0x40000000ff047431 */ /* 0x000fce00000001ff */
.L_x_7:
[----:B------:R-:W-:Y:S05]  /*0320*/  BSYNC.RECONVERGENT B0 ;  /* 0x0000000000007941 */ /* 0x000fea0003800200 */
.L_x_4:
[----:B------:R-:W-:-:S05]  /*0330*/  IMAD.WIDE R22, R36, 0x4, R22 ;  /* 0x0000000424167825 */ /* 0x000fca00078e0216 */
[----:B------:R-:W2:Y:S01]  /*0340*/  LDG.E R2, desc[UR8][R22.64] ;  /* 0x0000000816027981 */ /* 0x000ea2000c1e1900 */
[----:B------:R-:W-:Y:S01]  /*0350*/  BSSY.RECONVERGENT B0, `(.L_x_8) ;  /* 0x0000088000007945 */ /* 0x000fe20003800200 */
[----:B--2---:R-:W-:-:S13]  /*0360*/  ISETP.GT.AND P0, PT, R2, 0xb, PT ;  /* 0x0000000b0200780c */ /* 0x004fda0003f04270 */
[----:B------:R-:W-:Y:S05]  /*0370*/  @P0 BRA `(.L_x_9) ;  /* 0x0000000400140947 */ /* 0x000fea0003800000 */
[----:B------:R-:W-:-:S13]  /*0380*/  ISETP.GT.AND P0, PT, R2, 0x4, PT ;  /* 0x000000040200780c */ /* 0x000fda0003f04270 */
[----:B------:R-:W-:Y:S05]  /*0390*/  @P0 BRA `(.L_x_10) ;  /* 0x0000000000680947 */ /* 0x000fea0003800000 */
[----:B------:R-:W-:-:S13]  /*03a0*/  ISETP.GT.AND P0, PT, R2, 0x1, PT ;  /* 0x000000010200780c */ /* 0x000fda0003f04270 */
[----:B------:R-:W-:Y:S05]  /*03b0*/  @P0 BRA `(.L_x_11) ;  /* 0x0000000000340947 */ /* 0x000fea0003800000 */
[----:B------:R-:W-:-:S13]  /*03c0*/  ISETP.NE.AND P0, PT, R2, -0x63, PT ;  /* 0xffffff9d0200780c */ /* 0x000fda0003f05270 */
[----:B------:R-:W-:Y:S05]  /*03d0*/  @!P0 BRA `(.L_x_12) ;  /* 0x0000000000248947 */ /* 0x000fea0003800000 */
[----:B------:R-:W-:-:S04]  /*03e0*/  VIMNMX.U32 R2, PT, PT, R2, 0x2, PT ;  /* 0x0000000202027848 */ /* 0x000fc80003fe0000 */
[----:B------:R-:W-:-:S04]  /*03f0*/  SHF.L.U32 R0, R2, 0x2, RZ ;  /* 0x0000000202007819 */ /* 0x000fc800000006ff */
[----:B------:R-:W0:Y:S02]  /*0400*/  LDC R2, c[0x2][R0] ;  /* 0x0080000000027b82 */ /* 0x000e240000000800 */
[----:B0-----:R-:W-:-:S04]  /*0410*/  SHF.R.S32.HI R3, RZ, 0x1f, R2 ;  /* 0x0000001fff037819 */ /* 0x001fc80000011402 */
.L_x_360:
[----:B------:R-:W-:Y:S05]  /*0420*/  BRX R2 -0x430                                                            (*"BRANCH_TARGETS .L_x_361,.L_x_362,.L_x_14"*) ;  /* 0xfffffff802f47949 */ /* 0x000fea000383ffff */
.L_x_362:
[----:B------:R-:W-:Y:S01]  /*0430*/  FADD R43, R4, 1 ;  /* 0x3f800000042b7421 */ /* 0x000fe20000000000 */
[----:B------:R-:W-:Y:S06]  /*0440*/  BRA `(.L_x_13) ;  /* 0x0000000400e07947 */ /* 0x000fec0003800000 */
.L_x_361:
[----:B------:R-:W-:Y:S01]  /*0450*/  FADD R43, R4, 1 ;  /* 0x3f800000042b7421 */ /* 0x000fe20000000000 */
[----:B------:R-:W-:Y:S06]  /*0460*/  BRA `(.L_x_13) ;  /* 0x0000000400d87947 */ /* 0x000fec0003800000 */
.L_x_12:
[----:B------:R-:W-:Y:S01]  /*0470*/  FADD R43, R4, 1 ;  /* 0x3f800000042b7421 */ /* 0x000fe20000000000 */
[----:B------:R-:W-:Y:S06]  /*0480*/  BRA `(.L_x_13) ;  /* 0x0000000400d07947 */ /* 0x000fec0003800000 */
.L_x_11:
[----:B------:R-:W-:Y:S02]  /*0490*/  ISETP.NE.AND P0, PT, R2, 0x2, PT ;  /* 0x000000020200780c */ /* 0x000fe40003f05270 */
[----:B------:R-:W-:-:S11]  /*04a0*/  MOV R43, R4 ;  /* 0x00000004002b7202 */ /* 0x000fd60000000f00 */
[----:B------:R-:W-:Y:S05]  /*04b0*/  @!P0 BRA `(.L_x_13) ;  /* 0x0000000400c48947 */ /* 0x000fea0003800000 */
[----:B------:R-:W-:Y:S02]  /*04c0*/  ISETP.NE.AND P0, PT, R2, 0x3, PT ;  /* 0x000000030200780c */ /* 0x000fe40003f05270 */
[----:B------:R-:W-:-:S11]  /*04d0*/  MOV R43, R0 ;  /* 0x00000000002b7202 */ /* 0x000fd60000000f00 */
[----:B------:R-:W-:Y:S05]  /*04e0*/  @!P0 BRA `(.L_x_13) ;  /* 0x0000000400b88947 */ /* 0x000fea0003800000 */
[----:B------:R-:W-:-:S13]  /*04f0*/  ISETP.NE.AND P0, PT, R2, 0x4, PT ;  /* 0x000000040200780c */ /* 0x000fda0003f05270 */
[----:B------:R-:W-:Y:S05]  /*0500*/  @P0 BRA `(.L_x_14) ;  /* 0x0000000400a40947 */ /* 0x000fea0003800000 */
[----:B------:R-:W-:-:S04]  /*0510*/  FADD R43, R4, 1 ;  /* 0x3f800000042b7421 */ /* 0x000fc80000000000 */
[----:B------:R-:W-:Y:S01]  /*0520*/  FADD R43, R43, R0 ;  /* 0x000000002b2b7221 */ /* 0x000fe20000000000 */
[----:B------:R-:W-:Y:S06]  /*0530*/  BRA `(.L_x_13) ;  /* 0x0000000400a47947 */ /* 0x000fec0003800000 */
.L_x_10:
[----:B------:R-:W-:-:S13]  /*0540*/  ISETP.GT.AND P0, PT, R2, 0x7, PT ;  /* 0x000000070200780c */ /* 0x000fda0003f04270 */
[----:B------:R-:W-:Y:S05]  /*0550*/  @P0 BRA `(.L_x_15) ;  /* 0x0000000000380947 */ /* 0x000fea0003800000 */
[----:B------:R-:W-:-:S04]  /*0560*/  MOV R3, 0xfffffffb ;  /* 0xfffffffb00037802 */ /* 0x000fc80000000f00 */
[----:B------:R-:W-:-:S05]  /*0570*/  VIADDMNMX.U32 R2, R2, R3, 0x3, PT ;  /* 0x0000000302027446 */ /* 0x000fca0003800003 */
[----:B------:R-:W-:-:S04]  /*0580*/  IMAD.SHL.U32 R5, R2, 0x4, RZ ;  /* 0x0000000402057824 */ /* 0x000fc800078e00ff */
[----:B------:R-:W0:Y:S02]  /*0590*/  LDC R2, c[0x2][R5+0xc] ;  /* 0x0080030005027b82 */ /* 0x000e240000000800 */
[----:B0-----:R-:W-:-:S04]  /*05a0*/  SHF.R.S32.HI R3, RZ, 0x1f, R2 ;  /* 0x0000001fff037819 */ /* 0x001fc80000011402 */
.L_x_364:
[----:B------:R-:W-:Y:S05]  /*05b0*/  BRX R2 -0x5c0                                                            (*"BRANCH_TARGETS .L_x_365,.L_x_366,.L_x_367,.L_x_14"*) ;  /* 0xfffffff802907949 */ /* 0x000fea000383ffff */
.L_x_367:
[----:B------:R-:W-:Y:S01]  /*05c0*/  FADD R43, R4, 1 ;  /* 0x3f800000042b7421 */ /* 0x000fe20000000000 */
[----:B------:R-:W-:Y:S06]  /*05d0*/  BRA `(.L_x_13) ;  /* 0x00000004007c7947 */ /* 0x000fec0003800000 */
.L_x_366:
[----:B------:R-:W-:-:S04]  /*05e0*/  FADD R43, R0, 1 ;  /* 0x3f800000002b7421 */ /* 0x000fc80000000000 */
[----:B------:R-:W-:Y:S01]  /*05f0*/  FADD R43, R43, R4 ;  /* 0x000000042b2b7221 */ /* 0x000fe20000000000 */
[----:B------:R-:W-:Y:S06]  /*0600*/  BRA `(.L_x_13) ;  /* 0x0000000400707947 */ /* 0x000fec0003800000 */
.L_x_365:
[----:B------:R-:W-:-:S04]  /*0610*/  FADD R43, R4, 1 ;  /* 0x3f800000042b7421 */ /* 0x000fc80000000000 */
[----:B------:R-:W-:Y:S01]  /*0620*/  FADD R43, R43, R0 ;  /* 0x000000002b2b7221 */ /* 0x000fe20000000000 */
[----:B------:R-:W-:Y:S06]  /*0630*/  BRA `(.L_x_13) ;  /* 0x0000000400647947 */ /* 0x000fec0003800000 */
.L_x_15:
[----:B------:R-:W-:-:S13]  /*0640*/  ISETP.GT.AND P0, PT, R2, 0x9, PT ;  /* 0x000000090200780c */ /* 0x000fda0003f04270 */
[----:B------:R-:W-:Y:S05]  /*0650*/  @P0 BRA `(.L_x_16) ;  /* 0x00000000002c0947 */ /* 0x000fea0003800000 */
[----:B------:R-:W-:-:S04]  /*0660*/  MOV R3, 0xfffffff8 ;  /* 0xfffffff800037802 */ /* 0x000fc80000000f00 */
[----:B------:R-:W-:-:S04]  /*0670*/  VIADDMNMX.U32 R2, R2, R3, 0x2, PT ;  /* 0x0000000202027446 */ /* 0x000fc80003800003 */
[----:B------:R-:W-:-:S04]  /*0680*/  SHF.L.U32 R5, R2, 0x2, RZ ;  /* 0x0000000202057819 */ /* 0x000fc800000006ff */
[----:B------:R-:W0:Y:S02]  /*0690*/  LDC R2, c[0x2][R5+0x1c] ;  /* 0x0080070005027b82 */ /* 0x000e240000000800 */
[----:B0-----:R-:W-:-:S04]  /*06a0*/  SHF.R.S32.HI R3, RZ, 0x1f, R2 ;  /* 0x0000001fff037819 */ /* 0x001fc80000011402 */
.L_x_369:
[----:B------:R-:W-:Y:S05]  /*06b0*/  BRX R2 -0x6c0                                                            (*"BRANCH_TARGETS .L_x_370,.L_x_371,.L_x_14"*) ;  /* 0xfffffff802507949 */ /* 0x000fea000383ffff */
.L_x_371:
[----:B------:R-:W-:Y:S01]  /*06c0*/  FADD R43, R4, 1 ;  /* 0x3f800000042b7421 */ /* 0x000fe20000000000 */
[----:B------:R-:W-:Y:S06]  /*06d0*/  BRA `(.L_x_13) ;  /* 0x00000004003c7947 */ /* 0x000fec0003800000 */
.L_x_370:
[----:B------:R-:W-:-:S04]  /*06e0*/  FADD R43, R4, 1 ;  /* 0x3f800000042b7421 */ /* 0x000fc80000000000 */
[----:B------:R-:W-:Y:S01]  /*06f0*/  FADD R43, R43, R0 ;  /* 0x000000002b2b7221 */ /* 0x000fe20000000000 */
[----:B------:R-:W-:Y:S06]  /*0700*/  BRA `(.L_x_13) ;  /* 0x0000000400307947 */ /* 0x000fec0003800000 */
.L_x_16:
[----:B------:R-:W-:-:S04]  /*0710*/  MOV R3, 0xfffffff6 ;  /* 0xfffffff600037802 */ /* 0x000fc80000000f00 */
[----:B------:R-:W-:-:S04]  /*0720*/  VIADDMNMX.U32 R2, R2, R3, 0x2, PT ;  /* 0x0000000202027446 */ /* 0x000fc80003800003 */
[----:B------:R-:W-:-:S04]  /*0730*/  SHF.L.U32 R5, R2, 0x2, RZ ;  /* 0x0000000202057819 */ /* 0x000fc800000006ff */
[----:B------:R-:W0:Y:S02]  /*0740*/  LDC R2, c[0x2][R5+0x28] ;  /* 0x00800a0005027b82 */ /* 0x000e240000000800 */
[----:B0-----:R-:W-:-:S04]  /*0750*/  SHF.R.S32.HI R3, RZ, 0x1f, R2 ;  /* 0x0000001fff037819 */ /* 0x001fc80000011402 */
.L_x_373:
[----:B------:R-:W-:Y:S05]  /*0760*/  BRX R2 -0x770                                                            (*"BRANCH_TARGETS .L_x_374,.L_x_375,.L_x_14"*) ;  /* 0xfffffff802247949 */ /* 0x000fea000383ffff */
.L_x_375:
[----:B------:R-:W-:-:S04]  /*0770*/  FADD R43, R4, 1 ;  /* 0x3f800000042b7421 */ /* 0x000fc80000000000 */
[----:B------:R-:W-:Y:S01]  /*0780*/  FADD R43, R43, R0 ;  /* 0x000000002b2b7221 */ /* 0x000fe20000000000 */
[----:B------:R-:W-:Y:S06]  /*0790*/  BRA `(.L_x_13) ;  /* 0x00000004000c7947 */ /* 0x000fec0003800000 */
.L_x_374:
[----:B------:R-:W-:-:S04]  /*07a0*/  FADD R43, R4, 1 ;  /* 0x3f800000042b7421 */ /* 0x000fc80000000000 */
[----:B------:R-:W-:Y:S01]  /*07b0*/  FADD R43, R43, R0 ;  /* 0x000000002b2b7221 */ /* 0x000fe20000000000 */
[----:B------:R-:W-:Y:S06]  /*07c0*/  BRA `(.L_x_13) ;  /* 0x0000000400007947 */ /* 0x000fec0003800000 */
.L_x_9:
[----:B------:R-:W-:-:S13]  /*07d0*/  ISETP.GT.AND P0, PT, R2, 0x11, PT ;  /* 0x000000110200780c */ /* 0x000fda0003f04270 */
[----:B------:R-:W-:Y:S05]  /*07e0*/  @P0 BRA `(.L_x_17) ;  /* 0x0000000000700947 */ /* 0x000fea0003800000 */
[----:B------:R-:W-:-:S13]  /*07f0*/  ISETP.GT.AND P0, PT, R2, 0xe, PT ;  /* 0x0000000e0200780c */ /* 0x000fda0003f04270 */
[----:B------:R-:W-:Y:S05]  /*0800*/  @P0 BRA `(.L_x_18) ;  /* 0x0000000000340947 */ /* 0x000fea0003800000 */
[----:B------:R-:W-:-:S04]  /*0810*/  MOV R3, 0xfffffff4 ;  /* 0xfffffff400037802 */ /* 0x000fc80000000f00 */
[----:B------:R-:W-:-:S04]  /*0820*/  VIADDMNMX.U32 R2, R2, R3, 0x3, PT ;  /* 0x0000000302027446 */ /* 0x000fc80003800003 */
[----:B------:R-:W-:-:S04]  /*0830*/  SHF.L.U32 R5, R2, 0x2, RZ ;  /* 0x0000000202057819 */ /* 0x000fc800000006ff */
[----:B------:R-:W0:Y:S02]  /*0840*/  LDC R2, c[0x2][R5+0x34] ;  /* 0x00800d0005027b82 */ /* 0x000e240000000800 */
[----:B0-----:R-:W-:-:S04]  /*0850*/  SHF.R.S32.HI R3, RZ, 0x1f, R2 ;  /* 0x0000001fff037819 */ /* 0x001fc80000011402 */
.L_x_377:
[----:B------:R-:W-:Y:S05]  /*0860*/  BRX R2 -0x870                                                            (*"BRANCH_TARGETS .L_x_378,.L_x_379,.L_x_380,.L_x_14"*) ;  /* 0xfffffff402e47949 */ /* 0x000fea000383ffff */
.L_x_380:
[----:B------:R-:W-:-:S04]  /*0870*/  FADD R43, R4, 1 ;  /* 0x3f800000042b7421 */ /* 0x000fc80000000000 */
[----:B------:R-:W-:Y:S01]  /*0880*/  FADD R43, R43, R0 ;  /* 0x000000002b2b7221 */ /* 0x000fe20000000000 */
[----:B------:R-:W-:Y:S06]  /*0890*/  BRA `(.L_x_13) ;  /* 0x0000000000cc7947 */ /* 0x000fec0003800000 */
.L_x_379:
[----:B------:R-:W-:Y:S01]  /*08a0*/  FADD R43, R4, 1 ;  /* 0x3f800000042b7421 */ /* 0x000fe20000000000 */
[----:B------:R-:W-:Y:S06]  /*08b0*/  BRA `(.L_x_13) ;  /* 0x0000000000c47947 */ /* 0x000fec0003800000 */
.L_x_378:
[----:B------:R-:W-:Y:S01]  /*08c0*/  FADD R43, R4, 1 ;  /* 0x3f800000042b7421 */ /* 0x000fe20000000000 */
[----:B------:R-:W-:Y:S06]  /*08d0*/  BRA `(.L_x_13) ;  /* 0x0000000000bc7947 */ /* 0x000fec0003800000 */
.L_x_18:
[----:B------:R-:W-:-:S04]  /*08e0*/  MOV R3, 0xfffffff1 ;  /* 0xfffffff100037802 */ /* 0x000fc80000000f00 */
[----:B------:R-:W-:-:S04]  /*08f0*/  VIADDMNMX.U32 R2, R2, R3, 0x3, PT ;  /* 0x0000000302027446 */ /* 0x000fc80003800003 */
[----:B------:R-:W-:-:S04]  /*0900*/  SHF.L.U32 R5, R2, 0x2, RZ ;  /* 0x0000000202057819 */ /* 0x000fc800000006ff */
[----:B------:R-:W0:Y:S02]  /*0910*/  LDC R2, c[0x2][R5+0x44] ;  /* 0x0080110005027b82 */ /* 0x000e240000000800 */
[----:B0-----:R-:W-:-:S04]  /*0920*/  SHF.R.S32.HI R3, RZ, 0x1f, R2 ;  /* 0x0000001fff037819 */ /* 0x001fc80000011402 */
.L_x_382:
[----:B------:R-:W-:Y:S05]  /*0930*/  BRX R2 -0x940                                                            (*"BRANCH_TARGETS .L_x_383,.L_x_384,.L_x_385,.L_x_14"*) ;  /* 0xfffffff402b07949 */ /* 0x000fea000383ffff */
.L_x_385:
[----:B------:R-:W-:Y:S01]  /*0940*/  FADD R43, R4, 1 ;  /* 0x3f800000042b7421 */ /* 0x000fe20000000000 */
[----:B------:R-:W-:Y:S06]  /*0950*/  BRA `(.L_x_13) ;  /* 0x00000000009c7947 */ /* 0x000fec0003800000 */
.L_x_384:
[----:B------:R-:W-:-:S04]  /*0960*/  FADD R43, R0, 1 ;  /* 0x3f800000002b7421 */ /* 0x000fc80000000000 */
[----:B------:R-:W-:Y:S01]  /*0970*/  FADD R43, R43, R4 ;  /* 0x000000042b2b7221 */ /* 0x000fe20000000000 */
[----:B------:R-:W-:Y:S06]  /*0980*/  BRA `(.L_x_13) ;  /* 0x0000000000907947 */ /* 0x000fec0003800000 */
.L_x_383:
[----:B------:R-:W-:Y:S01]  /*0990*/  FADD R43, R4, 1 ;  /* 0x3f800000042b7421 */ /* 0x000fe20000000000 */
[----:B------:R-:W-:Y:S06]  /*09a0*/  BRA `(.L_x_13) ;  /* 0x0000000000887947 */ /* 0x000fec0003800000 */
.L_x_17:
[----:B------:R-:W-:-:S13]  /*09b0*/  ISETP.GT.AND P0, PT, R2, 0x14, PT ;  /* 0x000000140200780c */ /* 0x000fda0003f04270 */
[----:B------:R-:W-:Y:S05]  /*09c0*/  @P0 BRA `(.L_x_19) ;  /* 0x0000000000300947 */ /* 0x000fea0003800000 */
[----:B------:R-:W-:-:S05]  /*09d0*/  IMAD.MOV.U32 R3, RZ, RZ, -0x12 ;  /* 0xffffffeeff037424 */ /* 0x000fca00078e00ff */
[----:B------:R-:W-:-:S04]  /*09e0*/  VIADDMNMX.U32 R2, R2, R3, 0x3, PT ;  /* 0x0000000302027446 */ /* 0x000fc80003800003 */
[----:B------:R-:W-:-:S04]  /*09f0*/  SHF.L.U32 R0, R2, 0x2, RZ ;  /* 0x0000000202007819 */ /* 0x000fc800000006ff */
[----:B------:R-:W0:Y:S02]  /*0a00*/  LDC R2, c[0x2][R0+0x54] ;  /* 0x0080150000027b82 */ /* 0x000e240000000800 */
[----:B0-----:R-:W-:-:S04]  /*0a10*/  SHF.R.S32.HI R3, RZ, 0x1f, R2 ;  /* 0x0000001fff037819 */ /* 0x001fc80000011402 */
.L_x_387:
[----:B------:R-:W-:Y:S05]  /*0a20*/  BRX R2 -0xa30                                                            (*"BRANCH_TARGETS .L_x_388,.L_x_389,.L_x_390,.L_x_14"*) ;  /* 0xfffffff402747949 */ /* 0x000fea000383ffff */
.L_x_390:
[----:B------:R-:W-:Y:S01]  /*0a30*/  FADD R43, R4, 1 ;  /* 0x3f800000042b7421 */ /* 0x000fe20000000000 */
[----:B------:R-:W-:Y:S06]  /*0a40*/  BRA `(.L_x_13) ;  /* 0x0000000000607947 */ /* 0x000fec0003800000 */
.L_x_389:
[----:B------:R-:W-:Y:S01]  /*0a50*/  FADD R43, R4, 1 ;  /* 0x3f800000042b7421 */ /* 0x000fe20000000000 */
[----:B------:R-:W-:Y:S06]  /*0a60*/  BRA `(.L_x_13) ;  /* 0x0000000000587947 */ /* 0x000fec0003800000 */
.L_x_388:
[----:B------:R-:W-:Y:S01]  /*0a70*/  FADD R43, R4, 1 ;  /* 0x3f800000042b7421 */ /* 0x000fe20000000000 */
[----:B------:R-:W-:Y:S06]  /*0a80*/  BRA `(.L_x_13) ;  /* 0x0000000000507947 */ /* 0x000fec0003800000 */
.L_x_19:
[----:B------:R-:W-:-:S13]  /*0a90*/  ISETP.GT.AND P0, PT, R2, 0x16, PT ;  /* 0x000000160200780c */ /* 0x000fda0003f04270 */
[----:B------:R-:W-:Y:S05]  /*0aa0*/  @P0 BRA `(.L_x_20) ;  /* 0x0000000000280947 */ /* 0x000fea0003800000 */
[----:B------:R-:W-:-:S04]  /*0ab0*/  MOV R3, 0xffffffeb ;  /* 0xffffffeb00037802 */ /* 0x000fc80000000f00 */
[----:B------:R-:W-:-:S04]  /*0ac0*/  VIADDMNMX.U32 R2, R2, R3, 0x2, PT ;  /* 0x0000000202027446 */ /* 0x000fc80003800003 */
[----:B------:R-:W-:-:S04]  /*0ad0*/  SHF.L.U32 R0, R2, 0x2, RZ ;  /* 0x0000000202007819 */ /* 0x000fc800000006ff */
[----:B------:R-:W0:Y:S02]  /*0ae0*/  LDC R2, c[0x2][R0+0x64] ;  /* 0x0080190000027b82 */ /* 0x000e240000000800 */
[----:B0-----:R-:W-:-:S04]  /*0af0*/  SHF.R.S32.HI R3, RZ, 0x1f, R2 ;  /* 0x0000001fff037819 */ /* 0x001fc80000011402 */
.L_x_392:
[----:B------:R-:W-:Y:S05]  /*0b00*/  BRX R2 -0xb10                                                            (*"BRANCH_TARGETS .L_x_393,.L_x_394,.L_x_14"*) ;  /* 0xfffffff4023c7949 */ /* 0x000fea000383ffff */
.L_x_394:
[----:B------:R-:W-:Y:S01]  /*0b10*/  FADD R43, R4, 1 ;  /* 0x3f800000042b7421 */ /* 0x000fe20000000000 */
[----:B------:R-:W-:Y:S06]  /*0b20*/  BRA `(.L_x_13) ;  /* 0x0000000000287947 */ /* 0x000fec0003800000 */
.L_x_393:
[----:B------:R-:W-:Y:S01]  /*0b30*/  FADD R43, R4, 1 ;  /* 0x3f800000042b7421 */ /* 0x000fe20000000000 */
[----:B------:R-:W-:Y:S06]  /*0b40*/  BRA `(.L_x_13) ;  /* 0x0000000000207947 */ /* 0x000fec0003800000 */
.L_x_20:
[----:B------:R-:W-:-:S13]  /*0b50*/  ISETP.NE.AND P0, PT, R2, 0x17, PT ;  /* 0x000000170200780c */ /* 0x000fda0003f05270 */
[----:B------:R-:W-:Y:S05]  /*0b60*/  @!P0 BRA `(.L_x_21) ;  /* 0x0000000000148947 */ /* 0x000fea0003800000 */
[----:B------:R-:W-:-:S13]  /*0b70*/  ISETP.NE.AND P0, PT, R2, 0x18, PT ;  /* 0x000000180200780c */ /* 0x000fda0003f05270 */
[----:B------:R-:W-:Y:S01]  /*0b80*/  @!P0 FADD R43, R4, 1 ;  /* 0x3f800000042b8421 */ /* 0x000fe20000000000 */
[----:B------:R-:W-:Y:S06]  /*0b90*/  @!P0 BRA `(.L_x_13) ;  /* 0x00000000000c8947 */ /* 0x000fec0003800000 */
.L_x_14:
[----:B------:R-:W-:Y:S01]  /*0ba0*/  MOV R43, 0x7fffffff ;  /* 0x7fffffff002b7802 */ /* 0x000fe20000000f00 */
[----:B------:R-:W-:Y:S06]  /*0bb0*/  BRA `(.L_x_13) ;  /* 0x0000000000047947 */ /* 0x000fec0003800000 */
.L_x_21:
[----:B------:R-:W-:-:S07]  /*0bc0*/  FADD R43, R4, 1 ;  /* 0x3f800000042b7421 */ /* 0x000fce0000000000 */
.L_x_13:
[----:B------:R-:W-:Y:S05]  /*0bd0*/  BSYNC.RECONVERGENT B0 ;  /* 0x0000000000007941 */ /* 0x000fea0003800200 */
.L_x_8:
[----:B------:R-:W0:Y:S02]  /*0be0*/  LDC.64 R20, c[0x0][0x390] ;  /* 0x0000e400ff147b82 */ /* 0x000e240000000a00 */
[----:B0-----:R-:W-:-:S05]  /*0bf0*/  IMAD.WIDE R20, R36, 0x4, R20 ;  /* 0x0000000424147825 */ /* 0x001fca00078e0214 */
[----:B------:R-:W2:Y:S01]  /*0c00*/  LDG.E R3, desc[UR8][R20.64] ;  /* 0x0000000814037981 */ /* 0x000ea2000c1e1900 */
[----:B------:R-:W-:Y:S01]  /*0c10*/  HFMA2 R5, -RZ, RZ, 1.44921875, -19.203125 ;  /* 0x3dcccccdff057431 */ /* 0x000fe200000001ff */
[----:B------:R-:W-:Y:S01]  /*0c20*/  MOV R0, 0x41200000 ;  /* 0x4120000000007802 */ /* 0x000fe20000000f00 */
[----:B------:R-:W-:Y:S04]  /*0c30*/  BSSY.RECONVERGENT B2, `(.L_x_22) ;  /* 0x000000c000027945 */ /* 0x000fe80003800200 */
[----:B------:R-:W-:-:S04]  /*0c40*/  FFMA R0, R5, -R0, 1 ;  /* 0x3f80000005007423 */ /* 0x000fc80000000800 */
[----:B------:R-:W-:Y:S01]  /*0c50*/  FFMA R0, R0, R5, 0.10000000149011611938 ;  /* 0x3dcccccd00007423 */ /* 0x000fe20000000005 */
[----:B--2---:R-:W-:-:S04]  /*0c60*/  FMUL R3, R3, R3 ;  /* 0x0000000303037220 */ /* 0x004fc80000400000 */
[----:B------:R-:W0:Y:S01]  /*0c70*/  FCHK P0, R3, 10 ;  /* 0x4120000003007902 */ /* 0x000e220000000000 */
[----:B------:R-:W-:-:S04]  /*0c80*/  FFMA R2, R3, R0, RZ ;  /* 0x0000000003027223 */ /* 0x000fc800000000ff */
[----:B------:R-:W-:-:S04]  /*0c90*/  FFMA R5, R2, -10, R3 ;  /* 0xc120000002057823 */ /* 0x000fc80000000003 */
[----:B------:R-:W-:Y:S01]  /*0ca0*/  FFMA R2, R0, R5, R2 ;  /* 0x0000000500027223 */ /* 0x000fe20000000002 */
[----:B0-----:R-:W-:Y:S06]  /*0cb0*/  @!P0 BRA `(.L_x_23) ;  /* 0x00000000000c8947 */ /* 0x001fec0003800000 */
[----:B------:R-:W-:Y:S02]  /*0cc0*/  MOV R2, 0x41200000 ;  /* 0x4120000000027802 */ /* 0x000fe40000000f00 */
[----:B------:R-:W-:-:S07]  /*0cd0*/  MOV R38, 0xcf0 ;  /* 0x00000cf000267802 */ /* 0x000fce0000000f00 */
[----:B------:R-:W-:Y:S05]  /*0ce0*/  CALL.REL.NOINC `($__internal_3_$__cuda_sm3x_div_rn_noftz_f32_slowpath) ;  /* 0x0000016400647944 */ /* 0x000fea0003c00000 */
.L_x_23:
[----:B------:R-:W-:Y:S05]  /*0cf0*/  BSYNC.RECONVERGENT B2 ;  /* 0x0000000000027941 */ /* 0x000fea0003800200 */
.L_x_22:
[----:B------:R-:W0:Y:S02]  /*0d00*/  LDC R19, c[0x0][0x380] ;  /* 0x0000e000ff137b82 */ /* 0x000e240000000800 */
[----:B0-----:R-:W-:-:S05]  /*0d10*/  IMAD.WIDE R18, R19, 0x4, R20 ;  /* 0x0000000413127825 */ /* 0x001fca00078e0214 */
[----:B------:R-:W2:Y:S01]  /*0d20*/  LDG.E R6, desc[UR8][R18.64] ;  /* 0x0000000812067981 */ /* 0x000ea2000c1e1900 */
[----:B------:R-:W-:Y:S01]  /*0d30*/  FADD R2, R2, 1 ;  /* 0x3f80000002027421 */ /* 0x000fe20000000000 */
[----:B------:R-:W-:Y:S01]  /*0d40*/  HFMA2 R5, -RZ, RZ, 1.5048828125, 33.21875 ;  /* 0x3e055027ff057431 */ /* 0x000fe200000001ff */
[----:B------:R-:W-:Y:S01]  /*0d50*/  MOV R8, 0x3dcccccd ;  /* 0x3dcccccd00087802 */ /* 0x000fe20000000f00 */
[----:B------:R-:W-:Y:S01]  /*0d60*/  HFMA2 R7, -RZ, RZ, 2.5625, 0 ;  /* 0x41200000ff077431 */ /* 0x000fe200000001ff */
[----:B------:R-:W-:Y:S01]  /*0d70*/  BSSY.RECONVERGENT B2, `(.L_x_24) ;  /* 0x0000028000027945 */ /* 0x000fe20003800200 */
[----:B------:R-:W-:-:S13]  /*0d80*/  FSETP.GEU.AND P0, PT, R2, 1.175494350822287508e-38, PT ;  /* 0x008000000200780b */ /* 0x000fda0003f0e000 */
[----:B------:R-:W-:-:S05]  /*0d90*/  @!P0 FMUL R2, R2, 8388608 ;  /* 0x4b00000002028820 */ /* 0x000fca0000400000 */
[C---:B------:R-:W-:Y:S02]  /*0da0*/  IADD3 R0, PT, PT, R2.reuse, -0x3f2aaaab, RZ ;  /* 0xc0d5555502007810 */ /* 0x040fe40007ffe0ff */
[----:B------:R-:W-:Y:S02]  /*0db0*/  FSETP.NEU.AND P1, PT, R2, RZ, PT ;  /* 0x000000ff0200720b */ /* 0x000fe40003f2d000 */
[----:B------:R-:W-:-:S05]  /*0dc0*/  LOP3.LUT R3, R0, 0xff800000, RZ, 0xc0, !PT ;  /* 0xff80000000037812 */ /* 0x000fca00078ec0ff */
[----:B------:R-:W-:Y:S01]  /*0dd0*/  IMAD.IADD R0, R2, 0x1, -R3 ;  /* 0x0000000102007824 */ /* 0x000fe200078e0a03 */
[----:B------:R-:W-:-:S03]  /*0de0*/  I2FP.F32.S32 R3, R3 ;  /* 0x0000000300037245 */ /* 0x000fc60000201400 */
[----:B------:R-:W-:Y:S01]  /*0df0*/  FADD R4, R0, -1 ;  /* 0xbf80000000047421 */ /* 0x000fe20000000000 */
[----:B------:R-:W-:Y:S02]  /*0e00*/  FSEL R0, RZ, -23, P0 ;  /* 0xc1b80000ff007808 */ /* 0x000fe40000000000 */
[----:B------:R-:W-:Y:S01]  /*0e10*/  ISETP.GT.U32.AND P0, PT, R2, 0x7f7fffff, PT ;  /* 0x7f7fffff0200780c */ /* 0x000fe20003f04070 */
[----:B------:R-:W-:Y:S02]  /*0e20*/  FFMA R5, R4, -R5, 0.14084610342979431152 ;  /* 0x3e1039f604057423 */ /* 0x000fe40000000805 */
[----:B------:R-:W-:Y:S01]  /*0e30*/  FFMA R0, R3, 1.1920928955078125e-07, R0 ;  /* 0x3400000003007823 */ /* 0x000fe20000000000 */
[----:B------:R-:W-:Y:S01]  /*0e40*/  FFMA R3, R8, -R7, 1 ;  /* 0x3f80000008037423 */ /* 0x000fe20000000807 */
[----:B------:R-:W-:Y:S01]  /*0e50*/  FFMA R5, R4, R5, -0.12148627638816833496 ;  /* 0xbdf8cdcc04057423 */ /* 0x000fe20000000005 */
[----:B------:R-:W-:-:S03]  /*0e60*/  MOV R7, 0x7f800000 ;  /* 0x7f80000000077802 */ /* 0x000fc60000000f00 */
[----:B------:R-:W-:-:S04]  /*0e70*/  FFMA R5, R4, R5, 0.13980610668659210205 ;  /* 0x3e0f295504057423 */ /* 0x000fc80000000005 */
[----:B------:R-:W-:-:S04]  /*0e80*/  FFMA R5, R4, R5, -0.16684235632419586182 ;  /* 0xbe2ad8b904057423 */ /* 0x000fc80000000005 */
[----:B------:R-:W-:-:S04]  /*0e90*/  FFMA R5, R4, R5, 0.20012299716472625732 ;  /* 0x3e4ced0b04057423 */ /* 0x000fc80000000005 */
[----:B------:R-:W-:-:S04]  /*0ea0*/  FFMA R5, R4, R5, -0.24999669194221496582 ;  /* 0xbe7fff2204057423 */ /* 0x000fc80000000005 */
[----:B------:R-:W-:-:S04]  /*0eb0*/  FFMA R5, R4, R5, 0.33333182334899902344 ;  /* 0x3eaaaa7804057423 */ /* 0x000fc80000000005 */
[----:B------:R-:W-:-:S04]  /*0ec0*/  FFMA R5, R4, R5, -0.5 ;  /* 0xbf00000004057423 */ /* 0x000fc80000000005 */
[----:B------:R-:W-:-:S04]  /*0ed0*/  FMUL R5, R4, R5 ;  /* 0x0000000504057220 */ /* 0x000fc80000400000 */
[----:B------:R-:W-:-:S04]  /*0ee0*/  FFMA R5, R4, R5, R4 ;  /* 0x0000000504057223 */ /* 0x000fc80000000004 */
[----:B------:R-:W-:Y:S01]  /*0ef0*/  FFMA R5, R0, 0.69314718246459960938, R5 ;  /* 0x3f31721800057823 */ /* 0x000fe20000000005 */
[----:B------:R-:W-:Y:S01]  /*0f00*/  FFMA R0, R3, R8, 0.10000000149011611938 ;  /* 0x3dcccccd03007423 */ /* 0x000fe20000000008 */
[----:B------:R-:W-:-:S04]  /*0f10*/  @P0 FFMA R5, R2, R7, +INF ;  /* 0x7f80000002050423 */ /* 0x000fc80000000007 */
[----:B------:R-:W-:-:S05]  /*0f20*/  FADD R5, -R5, -3.4473149776458740234 ;  /* 0xc05ca0cf05057421 */ /* 0x000fca0000000100 */
[----:B------:R-:W-:-:S05]  /*0f30*/  FSEL R2, R5, +INF , P1 ;  /* 0x7f80000005027808 */ /* 0x000fca0000800000 */
[----:B------:R-:W-:Y:S01]  /*0f40*/  FADD R43, R2, -R43 ;  /* 0x8000002b022b7221 */ /* 0x000fe20000000000 */
        /* <DEDUP_REMOVED lines=9> */
[----:B------:R-:W-:-:S07]  /*0fe0*/  MOV R0, R2 ;  /* 0x0000000200007202 */ /* 0x000fce0000000f00 */
.L_x_25:
[----:B------:R-:W-:Y:S05]  /*0ff0*/  BSYNC.RECONVERGENT B2 ;  /* 0x0000000000027941 */ /* 0x000fea0003800200 */
.L_x_24:
[----:B------:R-:W0:Y:S02]  /*1000*/  LDC R17, c[0x0][0x380] ;  /* 0x0000e000ff117b82 */ /* 0x000e240000000800 */
[----:B0-----:R-:W-:-:S05]  /*1010*/  IMAD.WIDE R16, R17, 0x4, R18 ;  /* 0x0000000411107825 */ /* 0x001fca00078e0212 */
[----:B------:R-:W2:Y:S01]  /*1020*/  LDG.E R6, desc[UR8][R16.64] ;  /* 0x0000000810067981 */ /* 0x000ea2000c1e1900 */
[----:B------:R-:W-:Y:S01]  /*1030*/  FADD R2, R0, 1 ;  /* 0x3f80000000027421 */ /* 0x000fe20000000000 */
[----:B------:R-:W-:Y:S02]  /*1040*/  IMAD.MOV.U32 R5, RZ, RZ, 0x3e055027 ;  /* 0x3e055027ff057424 */ /* 0x000fe400078e00ff */
[----:B------:R-:W-:Y:S01]  /*1050*/  HFMA2 R8, -RZ, RZ, 1.44921875, -19.203125 ;  /* 0x3dcccccdff087431 */ /* 0x000fe200000001ff */
[----:B------:R-:W-:Y:S01]  /*1060*/  MOV R7, 0x41200000 ;  /* 0x4120000000077802 */ /* 0x000fe20000000f00 */
[----:B------:R-:W-:Y:S01]  /*1070*/  BSSY.RECONVERGENT B2, `(.L_x_26) ;  /* 0x0000028000027945 */ /* 0x000fe20003800200 */
[----:B------:R-:W-:-:S13]  /*1080*/  FSETP.GEU.AND P0, PT, R2, 1.175494350822287508e-38, PT ;  /* 0x008000000200780b */ /* 0x000fda0003f0e000 */
[----:B------:R-:W-:-:S05]  /*1090*/  @!P0 FMUL R2, R2, 8388608 ;  /* 0x4b00000002028820 */ /* 0x000fca0000400000 */
[C---:B------:R-:W-:Y:S02]  /*10a0*/  IADD3 R0, PT, PT, R2.reuse, -0x3f2aaaab, RZ ;  /* 0xc0d5555502007810 */ /* 0x040fe40007ffe0ff */
[----:B------:R-:W-:Y:S02]  /*10b0*/  FSETP.NEU.AND P1, PT, R2, RZ, PT ;  /* 0x000000ff0200720b */ /* 0x000fe40003f2d000 */
[----:B------:R-:W-:-:S04]  /*10c0*/  LOP3.LUT R3, R0, 0xff800000, RZ, 0xc0, !PT ;  /* 0xff80000000037812 */ /* 0x000fc800078ec0ff */
[-C--:B------:R-:W-:Y:S02]  /*10d0*/  IADD3 R0, PT, PT, R2, -R3.reuse, RZ ;  /* 0x8000000302007210 */ /* 0x080fe40007ffe0ff */
        /* <DEDUP_REMOVED lines=22> */
[----:B------:R-:W-:Y:S01]  /*1240*/  FADD R43, R43, R2 ;  /* 0x000000022b2b7221 */ /* 0x000fe20000000000 */
        /* <DEDUP_REMOVED lines=10> */
.L_x_27:
[----:B------:R-:W-:Y:S05]  /*12f0*/  BSYNC.RECONVERGENT B2 ;  /* 0x0000000000027941 */ /* 0x000fea0003800200 */
.L_x_26:
[----:B------:R-:W0:Y:S02]  /*1300*/  LDC R15, c[0x0][0x380] ;  /* 0x0000e000ff0f7b82 */ /* 0x000e240000000800 */
[----:B0-----:R-:W-:-:S05]  /*1310*/  IMAD.WIDE R14, R15, 0x4, R16 ;  /* 0x000000040f0e7825 */ /* 0x001fca00078e0210 */
[----:B------:R-:W2:Y:S01]  /*1320*/  LDG.E R6, desc[UR8][R14.64] ;  /* 0x000000080e067981 */ /* 0x000ea2000c1e1900 */
[----:B------:R-:W-:Y:S01]  /*1330*/  FADD R2, R0, 1 ;  /* 0x3f80000000027421 */ /* 0x000fe20000000000 */
[----:B------:R-:W-:Y:S01]  /*1340*/  HFMA2 R5, -RZ, RZ, 1.5048828125, 33.21875 ;  /* 0x3e055027ff057431 */ /* 0x000fe200000001ff */
[----:B------:R-:W-:Y:S01]  /*1350*/  MOV R7, 0x41200000 ;  /* 0x4120000000077802 */ /* 0x000fe20000000f00 */
[----:B------:R-:W-:Y:S01]  /*1360*/  IMAD.MOV.U32 R8, RZ, RZ, 0x3dcccccd ;  /* 0x3dcccccdff087424 */ /* 0x000fe200078e00ff */
        /* <DEDUP_REMOVED lines=40> */
.L_x_29:
[----:B------:R-:W-:Y:S05]  /*15f0*/  BSYNC.RECONVERGENT B2 ;  /* 0x0000000000027941 */ /* 0x000fea0003800200 */
.L_x_28:
        /* <DEDUP_REMOVED lines=47> */
.L_x_31:
[----:B------:R-:W-:Y:S05]  /*18f0*/  BSYNC.RECONVERGENT B2 ;  /* 0x0000000000027941 */ /* 0x000fea0003800200 */
.L_x_30:
        /* <DEDUP_REMOVED lines=22> */
[----:B------:R-:W-:-:S03]  /*1a60*/  IMAD.MOV.U32 R7, RZ, RZ, 0x7f800000 ;  /* 0x7f800000ff077424 */ /* 0x000fc600078e00ff */
        /* <DEDUP_REMOVED lines=24> */
.L_x_33:
[----:B------:R-:W-:Y:S05]  /*1bf0*/  BSYNC.RECONVERGENT B2 ;  /* 0x0000000000027941 */ /* 0x000fea0003800200 */
.L_x_32:
        /* <DEDUP_REMOVED lines=43> */
[----:B------:R-:W-:Y:S01]  /*1eb0*/  IMAD.MOV.U32 R2, RZ, RZ, 0x41200000 ;  /* 0x41200000ff027424 */ /* 0x000fe200078e00ff */
[----:B------:R-:W-:-:S07]  /*1ec0*/  MOV R38, 0x1ee0 ;  /* 0x00001ee000267802 */ /* 0x000fce0000000f00 */
[----:B------:R-:W-:Y:S05]  /*1ed0*/  CALL.REL.NOINC `($__internal_3_$__cuda_sm3x_div_rn_noftz_f32_slowpath) ;  /* 0x0000015000e87944 */ /* 0x000fea0003c00000 */
[----:B------:R-:W-:-:S07]  /*1ee0*/  MOV R0, R2 ;  /* 0x0000000200007202 */ /* 0x000fce0000000f00 */
.L_x_35:
[----:B------:R-:W-:Y:S05]  /*1ef0*/  BSYNC.RECONVERGENT B2 ;  /* 0x0000000000027941 */ /* 0x000fea0003800200 */
.L_x_34:
[----:B------:R-:W-:Y:S01]  /*1f00*/  FADD R0, R0, 1 ;  /* 0x3f80000000007421 */ /* 0x000fe20000000000 */
[----:B------:R-:W-:Y:S01]  /*1f10*/  HFMA2 R5, -RZ, RZ, 1.5048828125, 33.21875 ;  /* 0x3e055027ff057431 */ /* 0x000fe200000001ff */
[----:B------:R-:W0:Y:S03]  /*1f20*/  LDCU UR4, c[0x0][0x3a0] ;  /* 0x00007400ff0477ac */ /* 0x000e260008000800 */
[----:B------:R-:W-:-:S13]  /*1f30*/  FSETP.GEU.AND P0, PT, R0, 1.175494350822287508e-38, PT ;  /* 0x008000000000780b */ /* 0x000fda0003f0e000 */
[----:B------:R-:W-:Y:S01]  /*1f40*/  @!P0 FMUL R0, R0, 8388608 ;  /* 0x4b00000000008820 */ /* 0x000fe20000400000 */
[----:B0-----:R-:W-:-:S04]  /*1f50*/  UISETP.GE.AND UP0, UPT, UR4, 0x1, UPT ;  /* 0x000000010400788c */ /* 0x001fc8000bf06270 */
[----:B------:R-:W-:-:S04]  /*1f60*/  IADD3 R2, PT, PT, R0, -0x3f2aaaab, RZ ;  /* 0xc0d5555500027810 */ /* 0x000fc80007ffe0ff */
[----:B------:R-:W-:-:S04]  /*1f70*/  LOP3.LUT R3, R2, 0xff800000, RZ, 0xc0, !PT ;  /* 0xff80000002037812 */ /* 0x000fc800078ec0ff */
[-C--:B------:R-:W-:Y:S02]  /*1f80*/  IADD3 R2, PT, PT, R0, -R3.reuse, RZ ;  /* 0x8000000300027210 */ /* 0x080fe40007ffe0ff */
[----:B------:R-:W-:-:S03]  /*1f90*/  I2FP.F32.S32 R3, R3 ;  /* 0x0000000300037245 */ /* 0x000fc60000201400 */
[----:B------:R-:W-:Y:S01]  /*1fa0*/  FADD R4, R2, -1 ;  /* 0xbf80000002047421 */ /* 0x000fe20000000000 */
[----:B------:R-:W-:Y:S02]  /*1fb0*/  FSEL R2, RZ, -23, P0 ;  /* 0xc1b80000ff027808 */ /* 0x000fe40000000000 */
[----:B------:R-:W-:Y:S01]  /*1fc0*/  ISETP.GT.U32.AND P0, PT, R0, 0x7f7fffff, PT ;  /* 0x7f7fffff0000780c */ /* 0x000fe20003f04070 */
[C---:B------:R-:W-:Y:S02]  /*1fd0*/  FFMA R5, R4.reuse, -R5, 0.14084610342979431152 ;  /* 0x3e1039f604057423 */ /* 0x040fe40000000805 */
[----:B------:R-:W-:Y:S01]  /*1fe0*/  FFMA R2, R3, 1.1920928955078125e-07, R2 ;  /* 0x3400000003027823 */ /* 0x000fe20000000002 */
[----:B------:R-:W-:Y:S01]  /*1ff0*/  MOV R3, 0x7f800000 ;  /* 0x7f80000000037802 */ /* 0x000fe20000000f00 */
[----:B------:R-:W-:-:S04]  /*2000*/  FFMA R5, R4, R5, -0.12148627638816833496 ;  /* 0xbdf8cdcc04057423 */ /* 0x000fc80000000005 */
        /* <DEDUP_REMOVED lines=9> */
[C---:B------:R-:W-:Y:S01]  /*20a0*/  @P0 FFMA R2, R0.reuse, R3, +INF ;  /* 0x7f80000000020423 */ /* 0x040fe20000000003 */
[----:B------:R-:W-:Y:S01]  /*20b0*/  FSETP.NEU.AND P0, PT, R0, RZ, PT ;  /* 0x000000ff0000720b */ /* 0x000fe20003f0d000 */
[----:B------:R-:W-:Y:S02]  /*20c0*/  HFMA2 R0, -RZ, RZ, 0, 0 ;  /* 0x00000000ff007431 */ /* 0x000fe400000001ff */
[----:B------:R-:W-:-:S05]  /*20d0*/  FADD R2, -R2, -3.4473149776458740234 ;  /* 0xc05ca0cf02027421 */ /* 0x000fca0000000100 */
[----:B------:R-:W-:-:S05]  /*20e0*/  FSEL R2, R2, +INF , P0 ;  /* 0x7f80000002027808 */ /* 0x000fca0000000000 */
[----:B------:R-:W-:Y:S01]  /*20f0*/  FADD R43, R43, R2 ;  /* 0x000000022b2b7221 */ /* 0x000fe20000000000 */
[----:B------:R-:W-:Y:S06]  /*2100*/  BRA.U !UP0, `(.L_x_36) ;  /* 0x0000004508287547 */ /* 0x000fec000b800000 */
[----:B------:R-:W-:Y:S01]  /*2110*/  BSSY.RECONVERGENT B2, `(.L_x_36) ;  /* 0x0000449000027945 */ /* 0x000fe20003800200 */
[----:B------:R-:W-:Y:S01]  /*2120*/  MOV R6, RZ ;  /* 0x000000ff00067202 */ /* 0x000fe20000000f00 */
[----:B------:R-:W-:Y:S01]  /*2130*/  VIADD R4, R1, 0x20 ;  /* 0x0000002001047836 */ /* 0x000fe20000000000 */
[----:B------:R-:W-:-:S07]  /*2140*/  MOV R5, RZ ;  /* 0x000000ff00057202 */ /* 0x000fce0000000f00 */
.L_x_75:
[----:B------:R-:W0:Y:S02]  /*2150*/  LDC.64 R28, c[0x0][0x398] ;  /* 0x0000e600ff1c7b82 */ /* 0x000e240000000a00 */
[----:B0-----:R-:W-:-:S05]  /*2160*/  IMAD.WIDE.U32 R28, R5, 0xc, R28 ;  /* 0x0000000c051c7825 */ /* 0x001fca00078e001c */
[----:B------:R0:W5:Y:S01]  /*2170*/  LDG.E R0, desc[UR8][R28.64] ;  /* 0x000000081c007981 */ /* 0x000162000c1e1900 */
[----:B------:R-:W-:-:S07]  /*2180*/  MOV R7, 0x7 ;  /* 0x0000000700077802 */ /* 0x000fce0000000f00 */
.L_x_71:
[----:B------:R-:W-:-:S13]  /*2190*/  ISETP.GE.U32.AND P0, PT, R7, 0x4, PT ;  /* 0x000000040700780c */ /* 0x000fda0003f06070 */
[----:B-12---:R-:W-:-:S05]  /*21a0*/  @P0 LEA R3, R7, R4, 0x2 ;  /* 0x0000000407030211 */ /* 0x006fca00078e10ff */
[----:B-----5:R1:W-:Y:S01]  /*21b0*/  @P0 STL [R3], R0 ;  /* 0x0000000003000387 */ /* 0x0203e20000100800 */
[----:B------:R-:W-:Y:S05]  /*21c0*/  @P0 BRA `(.L_x_37) ;  /* 0x0000003c00c00947 */ /* 0x000fea0003800000 */
[----:B------:R-:W2:Y:S01]  /*21d0*/  LDCU UR4, c[0x0][0x380] ;  /* 0x00007000ff0477ac */ /* 0x000ea20008000800 */
[----:B------:R-:W-:-:S05]  /*21e0*/  IADD3 R2, PT, PT, R7, -0x1, RZ ;  /* 0xffffffff07027810 */ /* 0x000fca0007ffe0ff */
[----:B--2---:R-:W-:-:S04]  /*21f0*/  IMAD R31, R2, UR4, RZ ;  /* 0x00000004021f7c24 */ /* 0x004fc8000f8e02ff */
[----:B------:R-:W-:-:S06]  /*2200*/  IMAD.WIDE R32, R31, 0x4, R22 ;  /* 0x000000041f207825 */ /* 0x000fcc00078e0216 */
[----:B------:R-:W2:Y:S01]  /*2210*/  LDG.E R33, desc[UR8][R32.64] ;  /* 0x0000000820217981 */ /* 0x000ea2000c1e1900 */
[----:B-1----:R-:W-:-:S04]  /*2220*/  SHF.L.U32 R3, R7, 0x1, RZ ;  /* 0x0000000107037819 */ /* 0x002fc800000006ff */
[----:B------:R-:W-:Y:S01]  /*2230*/  LEA R30, R3, R4, 0x2 ;  /* 0x00000004031e7211 */ /* 0x000fe200078e10ff */
[----:B------:R-:W-:-:S05]  /*2240*/  IMAD.WIDE R2, R31, 0x4, R20 ;  /* 0x000000041f027825 */ /* 0x000fca00078e0214 */
[----:B------:R-:W5:Y:S04]  /*2250*/  LDL.64 R30, [R30] ;  /* 0x000000001e1e7983 */ /* 0x000f680000100a00 */
[----:B------:R1:W5:Y:S01]  /*2260*/  LDG.E R3, desc[UR8][R2.64] ;  /* 0x0000000802037981 */ /* 0x000362000c1e1900 */
[----:B------:R-:W-:Y:S01]  /*2270*/  BSSY.RECONVERGENT B3, `(.L_x_38) ;  /* 0x00003e3000037945 */ /* 0x000fe20003800200 */
[----:B--2---:R-:W-:-:S13]  /*2280*/  ISETP.GT.AND P0, PT, R33, 0xb, PT ;  /* 0x0000000b2100780c */ /* 0x004fda0003f04270 */
[----:B-1----:R-:W-:Y:S05]  /*2290*/  @P0 BRA `(.L_x_39) ;  /* 0x0000000400980947 */ /* 0x002fea0003800000 */
[----:B------:R-:W-:-:S13]  /*22a0*/  ISETP.GT.AND P0, PT, R33, 0x4, PT ;  /* 0x000000042100780c */ /* 0x000fda0003f04270 */
[----:B------:R-:W-:Y:S05]  /*22b0*/  @P0 BRA `(.L_x_40) ;  /* 0x0000000000980947 */ /* 0x000fea0003800000 */
[----:B------:R-:W-:-:S13]  /*22c0*/  ISETP.GT.AND P0, PT, R33, 0x1, PT ;  /* 0x000000012100780c */ /* 0x000fda0003f04270 */
[----:B------:R-:W-:Y:S05]  /*22d0*/  @P0 BRA `(.L_x_41) ;  /* 0x0000000000680947 */ /* 0x000fea0003800000 */
[----:B------:R-:W-:-:S13]  /*22e0*/  ISETP.NE.AND P0, PT, R33, -0x63, PT ;  /* 0xffffff9d2100780c */ /* 0x000fda0003f05270 */
[----:B------:R-:W-:Y:S05]  /*22f0*/  @!P0 BRA `(.L_x_42) ;  /* 0x0000000000588947 */ /* 0x000fea0003800000 */
[----:B------:R-:W-:-:S04]  /*2300*/  VIMNMX.U32 R2, PT, PT, R33, 0x2, PT ;  /* 0x0000000221027848 */ /* 0x000fc80003fe0000 */
[----:B-----5:R-:W-:-:S04]  /*2310*/  SHF.L.U32 R31, R2, 0x2, RZ ;  /* 0x00000002021f7819 */ /* 0x020fc800000006ff */
[----:B------:R-:W1:Y:S02]  /*2320*/  LDC R2, c[0x2][R31+0x70] ;  /* 0x00801c001f027b82 */ /* 0x000e640000000800 */
[----:B-1----:R-:W-:-:S04]  /*2330*/  SHF.R.S32.HI R3, RZ, 0x1f, R2 ;  /* 0x0000001fff037819 */ /* 0x002fc80000011402 */
.L_x_396:
[----:B------:R-:W-:Y:S05]  /*2340*/  BRX R2 -0x2350                                                           (*"BRANCH_TARGETS .L_x_397,.L_x_398,.L_x_47"*) ;  /* 0xffffffdc022c7949 */ /* 0x000fea000383ffff */
.L_x_398:
[----:B------:R-:W-:Y:S01]  /*2350*/  IADD3 R2, PT, PT, R30, 0x1800000, RZ ;  /* 0x018000001e027810 */ /* 0x000fe20007ffe0ff */
[----:B------:R-:W-:Y:S03]  /*2360*/  BSSY.RECONVERGENT B0, `(.L_x_43) ;  /* 0x000000c000007945 */ /* 0x000fe60003800200 */
[----:B------:R-:W-:-:S04]  /*2370*/  LOP3.LUT R2, R2, 0x7f800000, RZ, 0xc0, !PT ;  /* 0x7f80000002027812 */ /* 0x000fc800078ec0ff */
[----:B------:R-:W-:-:S13]  /*2380*/  ISETP.GT.U32.AND P0, PT, R2, 0x1ffffff, PT ;  /* 0x01ffffff0200780c */ /* 0x000fda0003f04070 */
[----:B------:R-:W-:Y:S05]  /*2390*/  @P0 BRA `(.L_x_44) ;  /* 0x0000000000100947 */ /* 0x000fea0003800000 */
[----:B------:R-:W-:Y:S02]  /*23a0*/  MOV R2, R30 ;  /* 0x0000001e00027202 */ /* 0x000fe40000000f00 */
[----:B------:R-:W-:-:S07]  /*23b0*/  MOV R38, 0x23d0 ;  /* 0x000023d000267802 */ /* 0x000fce0000000f00 */
[----:B0-----:R-:W-:Y:S05]  /*23c0*/  CALL.REL.NOINC `($__internal_1_$__cuda_sm20_rcp_rn_f32_slowpath) ;  /* 0x0000014800847944 */ /* 0x001fea0003c00000 */
[----:B------:R-:W-:Y:S05]  /*23d0*/  BRA `(.L_x_45) ;  /* 0x0000000000107947 */ /* 0x000fea0003800000 */
.L_x_44:
[----:B------:R-:W1:Y:S02]  /*23e0*/  MUFU.RCP R3, R30 ;  /* 0x0000001e00037308 */ /* 0x000e640000001000 */
[----:B-1----:R-:W-:-:S04]  /*23f0*/  FFMA R2, R30, R3, -1 ;  /* 0xbf8000001e027423 */ /* 0x002fc80000000003 */
[----:B------:R-:W-:-:S04]  /*2400*/  FADD.FTZ R2, -R2, -RZ ;  /* 0x800000ff02027221 */ /* 0x000fc80000010100 */
[----:B------:R-:W-:-:S07]  /*2410*/  FFMA R2, R3, R2, R3 ;  /* 0x0000000203027223 */ /* 0x000fce0000000003 */
.L_x_45:
[----:B------:R-:W-:Y:S05]  /*2420*/  BSYNC.RECONVERGENT B0 ;  /* 0x0000000000007941 */ /* 0x000fea0003800200 */
.L_x_43:
[----:B------:R-:W-:Y:S05]  /*2430*/  BRA `(.L_x_46) ;  /* 0x0000003c00187947 */ /* 0x000fea0003800000 */
.L_x_397:
[----:B------:R-:W-:Y:S01]  /*2440*/  FADD R2, R30, 1 ;  /* 0x3f8000001e027421 */ /* 0x000fe20000000000 */
[----:B------:R-:W-:Y:S06]  /*2450*/  BRA `(.L_x_46) ;  /* 0x0000003c00107947 */ /* 0x000fec0003800000 */
.L_x_42:
[----:B-----5:R-:W-:Y:S01]  /*2460*/  FMUL R2, R30, R30 ;  /* 0x0000001e1e027220 */ /* 0x020fe20000400000 */
[----:B------:R-:W-:Y:S06]  /*2470*/  BRA `(.L_x_46) ;  /* 0x0000003c00087947 */ /* 0x000fec0003800000 */
.L_x_41:
[----:B------:R-:W-:Y:S01]  /*2480*/  ISETP.NE.AND P0, PT, R33, 0x2, PT ;  /* 0x000000022100780c */ /* 0x000fe20003f05270 */
[----:B-----5:R-:W-:-:S12]  /*2490*/  IMAD.MOV.U32 R2, RZ, RZ, R30 ;  /* 0x000000ffff027224 */ /* 0x020fd800078e001e */
[----:B------:R-:W-:Y:S05]  /*24a0*/  @!P0 BRA `(.L_x_46) ;  /* 0x0000003800fc8947 */ /* 0x000fea0003800000 */
[----:B------:R-:W-:Y:S02]  /*24b0*/  ISETP.NE.AND P0, PT, R33, 0x3, PT ;  /* 0x000000032100780c */ /* 0x000fe40003f05270 */
[----:B------:R-:W-:-:S11]  /*24c0*/  MOV R2, R31 ;  /* 0x0000001f00027202 */ /* 0x000fd60000000f00 */
[----:B------:R-:W-:Y:S05]  /*24d0*/  @!P0 BRA `(.L_x_46) ;  /* 0x0000003800f08947 */ /* 0x000fea0003800000 */
[----:B------:R-:W-:-:S13]  /*24e0*/  ISETP.NE.AND P0, PT, R33, 0x4, PT ;  /* 0x000000042100780c */ /* 0x000fda0003f05270 */
[----:B------:R-:W-:Y:S05]  /*24f0*/  @P0 BRA `(.L_x_47) ;  /* 0x0000003000b80947 */ /* 0x000fea0003800000 */
[----:B------:R-:W-:Y:S01]  /*2500*/  FADD R2, R30, R31 ;  /* 0x0000001f1e027221 */ /* 0x000fe20000000000 */
[----:B------:R-:W-:Y:S06]  /*2510*/  BRA `(.L_x_46) ;  /* 0x0000003800e07947 */ /* 0x000fec0003800000 */
.L_x_40:
[----:B------:R-:W-:-:S13]  /*2520*/  ISETP.GT.AND P0, PT, R33, 0x7, PT ;  /* 0x000000072100780c */ /* 0x000fda0003f04270 */
[----:B------:R-:W-:Y:S05]  /*2530*/  @P0 BRA `(.L_x_48) ;  /* 0x0000000000300947 */ /* 0x000fea0003800000 */
[----:B------:R-:W-:-:S04]  /*2540*/  MOV R2, 0xfffffffb ;  /* 0xfffffffb00027802 */ /* 0x000fc80000000f00 */
[----:B------:R-:W-:-:S04]  /*2550*/  VIADDMNMX.U32 R2, R33, R2, 0x3, PT ;  /* 0x0000000321027446 */ /* 0x000fc80003800002 */
[----:B------:R-:W-:-:S04]  /*2560*/  SHF.L.U32 R2, R2, 0x2, RZ ;  /* 0x0000000202027819 */ /* 0x000fc800000006ff */
[----:B------:R-:W1:Y:S02]  /*2570*/  LDC R32, c[0x2][R2+0x7c] ;  /* 0x00801f0002207b82 */ /* 0x000e640000000800 */
[----:B-1----:R-:W-:-:S04]  /*2580*/  SHF.R.S32.HI R33, RZ, 0x1f, R32 ;  /* 0x0000001fff217819 */ /* 0x002fc80000011420 */
.L_x_400:
[----:B------:R-:W-:Y:S05]  /*2590*/  BRX R32 -0x25a0                                                          (*"BRANCH_TARGETS .L_x_401,.L_x_402,.L_x_403,.L_x_47"*) ;  /* 0xffffffd820987949 */ /* 0x000fea000383ffff */
.L_x_403:
[----:B-----5:R-:W-:Y:S01]  /*25a0*/  FADD R2, R30, R3 ;  /* 0x000000031e027221 */ /* 0x020fe20000000000 */
[----:B------:R-:W-:Y:S06]  /*25b0*/  BRA `(.L_x_46) ;  /* 0x0000003800b87947 */ /* 0x000fec0003800000 */
.L_x_401:
[----:B-----5:R-:W-:Y:S01]  /*25c0*/  FADD R2, R30, -R31 ;  /* 0x8000001f1e027221 */ /* 0x020fe20000000000 */
[----:B------:R-:W-:Y:S06]  /*25d0*/  BRA `(.L_x_46) ;  /* 0x0000003800b07947 */ /* 0x000fec0003800000 */
.L_x_402:
[----:B-----5:R-:W-:Y:S01]  /*25e0*/  FADD R2, -R30, R31 ;  /* 0x0000001f1e027221 */ /* 0x020fe20000000100 */
[----:B------:R-:W-:Y:S06]  /*25f0*/  BRA `(.L_x_46) ;  /* 0x0000003800a87947 */ /* 0x000fec0003800000 */
.L_x_48:
[----:B------:R-:W-:-:S13]  /*2600*/  ISETP.GT.AND P0, PT, R33, 0x9, PT ;  /* 0x000000092100780c */ /* 0x000fda0003f04270 */
[----:B------:R-:W-:Y:S05]  /*2610*/  @P0 BRA `(.L_x_49) ;  /* 0x0000000000280947 */ /* 0x000fea0003800000 */
[----:B------:R-:W-:-:S04]  /*2620*/  MOV R2, 0xfffffff8 ;  /* 0xfffffff800027802 */ /* 0x000fc80000000f00 */
[----:B------:R-:W-:-:S04]  /*2630*/  VIADDMNMX.U32 R2, R33, R2, 0x2, PT ;  /* 0x0000000221027446 */ /* 0x000fc80003800002 */
[----:B------:R-:W-:-:S04]  /*2640*/  SHF.L.U32 R2, R2, 0x2, RZ ;  /* 0x0000000202027819 */ /* 0x000fc800000006ff */
[----:B------:R-:W1:Y:S02]  /*2650*/  LDC R32, c[0x2][R2+0x8c] ;  /* 0x0080230002207b82 */ /* 0x000e640000000800 */
[----:B-1----:R-:W-:-:S04]  /*2660*/  SHF.R.S32.HI R33, RZ, 0x1f, R32 ;  /* 0x0000001fff217819 */ /* 0x002fc80000011420 */
.L_x_405:
[----:B------:R-:W-:Y:S05]  /*2670*/  BRX R32 -0x2680                                                          (*"BRANCH_TARGETS .L_x_406,.L_x_407,.L_x_47"*) ;  /* 0xffffffd820607949 */ /* 0x000fea000383ffff */
.L_x_407:
[----:B-----5:R-:W-:Y:S01]  /*2680*/  FMUL R2, R30, R3 ;  /* 0x000000031e027220 */ /* 0x020fe20000400000 */
[----:B------:R-:W-:Y:S06]  /*2690*/  BRA `(.L_x_46) ;  /* 0x0000003800807947 */ /* 0x000fec0003800000 */
.L_x_406:
[----:B-----5:R-:W-:Y:S01]  /*26a0*/  FMUL R2, R30, R31 ;  /* 0x0000001f1e027220 */ /* 0x020fe20000400000 */
[----:B------:R-:W-:Y:S06]  /*26b0*/  BRA `(.L_x_46) ;  /* 0x0000003800787947 */ /* 0x000fec0003800000 */
.L_x_49:
[----:B------:R-:W-:-:S04]  /*26c0*/  MOV R2, 0xfffffff6 ;  /* 0xfffffff600027802 */ /* 0x000fc80000000f00 */
[----:B------:R-:W-:-:S04]  /*26d0*/  VIADDMNMX.U32 R2, R33, R2, 0x2, PT ;  /* 0x0000000221027446 */ /* 0x000fc80003800002 */
[----:B------:R-:W-:-:S04]  /*26e0*/  SHF.L.U32 R32, R2, 0x2, RZ ;  /* 0x0000000202207819 */ /* 0x000fc800000006ff */
[----:B------:R-:W1:Y:S02]  /*26f0*/  LDC R2, c[0x2][R32+0x98] ;  /* 0x0080260020027b82 */ /* 0x000e640000000800 */
[----:B-1---5:R-:W-:-:S04]  /*2700*/  SHF.R.S32.HI R3, RZ, 0x1f, R2 ;  /* 0x0000001fff037819 */ /* 0x022fc80000011402 */
.L_x_409:
[----:B------:R-:W-:Y:S05]  /*2710*/  BRX R2 -0x2720                                                           (*"BRANCH_TARGETS .L_x_410,.L_x_411,.L_x_47"*) ;  /* 0xffffffd802387949 */ /* 0x000fea000383ffff */
.L_x_411:
[----:B------:R-:W1:Y:S01]  /*2720*/  MUFU.RCP R3, R30 ;  /* 0x0000001e00037308 */ /* 0x000e620000001000 */
[----:B------:R-:W-:Y:S07]  /*2730*/  BSSY.RECONVERGENT B4, `(.L_x_50) ;  /* 0x000000c000047945 */ /* 0x000fee0003800200 */
[----:B------:R-:W2:Y:S01]  /*2740*/  FCHK P0, R31, R30 ;  /* 0x0000001e1f007302 */ /* 0x000ea20000000000 */
[----:B-1----:R-:W-:-:S04]  /*2750*/  FFMA R2, -R30, R3, 1 ;  /* 0x3f8000001e027423 */ /* 0x002fc80000000103 */
[----:B------:R-:W-:-:S04]  /*2760*/  FFMA R2, R3, R2, R3 ;  /* 0x0000000203027223 */ /* 0x000fc80000000003 */
[----:B------:R-:W-:-:S04]  /*2770*/  FFMA R3, R31, R2, RZ ;  /* 0x000000021f037223 */ /* 0x000fc800000000ff */
[----:B------:R-:W-:-:S04]  /*2780*/  FFMA R32, -R30, R3, R31 ;  /* 0x000000031e207223 */ /* 0x000fc8000000011f */
[----:B------:R-:W-:Y:S01]  /*2790*/  FFMA R2, R2, R32, R3 ;  /* 0x0000002002027223 */ /* 0x000fe20000000003 */
[----:B--2---:R-:W-:Y:S06]  /*27a0*/  @!P0 BRA `(.L_x_51) ;  /* 0x0000000000108947 */ /* 0x004fec0003800000 */
[----:B------:R-:W-:Y:S01]  /*27b0*/  MOV R3, R31 ;  /* 0x0000001f00037202 */ /* 0x000fe20000000f00 */
[----:B------:R-:W-:Y:S01]  /*27c0*/  IMAD.MOV.U32 R2, RZ, RZ, R30 ;  /* 0x000000ffff027224 */ /* 0x000fe200078e001e */
[----:B------:R-:W-:-:S07]  /*27d0*/  MOV R38, 0x27f0 ;  /* 0x000027f000267802 */ /* 0x000fce0000000f00 */
[----:B0-----:R-:W-:Y:S05]  /*27e0*/  CALL.REL.NOINC `($__internal_3_$__cuda_sm3x_div_rn_noftz_f32_slowpath) ;  /* 0x0000014800a47944 */ /* 0x001fea0003c00000 */
.L_x_51:
[----:B------:R-:W-:Y:S05]  /*27f0*/  BSYNC.RECONVERGENT B4 ;  /* 0x0000000000047941 */ /* 0x000fea0003800200 */
.L_x_50:
[----:B------:R-:W-:Y:S05]  /*2800*/  BRA `(.L_x_46) ;  /* 0x0000003800247947 */ /* 0x000fea0003800000 */
.L_x_410:
        /* <DEDUP_REMOVED lines=9> */
[----:B------:R-:W-:Y:S02]  /*28a0*/  MOV R3, R30 ;  /* 0x0000001e00037202 */ /* 0x000fe40000000f00 */
[----:B------:R-:W-:Y:S02]  /*28b0*/  MOV R2, R31 ;  /* 0x0000001f00027202 */ /* 0x000fe40000000f00 */
[----:B------:R-:W-:-:S07]  /*28c0*/  MOV R38, 0x28e0 ;  /* 0x000028e000267802 */ /* 0x000fce0000000f00 */
[----:B0-----:R-:W-:Y:S05]  /*28d0*/  CALL.REL.NOINC `($__internal_3_$__cuda_sm3x_div_rn_noftz_f32_slowpath) ;  /* 0x0000014800687944 */ /* 0x001fea0003c00000 */
.L_x_53:
[----:B------:R-:W-:Y:S05]  /*28e0*/  BSYNC.RECONVERGENT B4 ;  /* 0x0000000000047941 */ /* 0x000fea0003800200 */
.L_x_52:
[----:B------:R-:W-:Y:S05]  /*28f0*/  BRA `(.L_x_46) ;  /* 0x0000003400e87947 */ /* 0x000fea0003800000 */
.L_x_39:
[----:B------:R-:W-:-:S13]  /*2900*/  ISETP.GT.AND P0, PT, R33, 0x11, PT ;  /* 0x000000112100780c */ /* 0x000fda0003f04270 */
[----:B------:R-:W-:Y:S05]  /*2910*/  @P0 BRA `(.L_x_54) ;  /* 0x0000001800840947 */ /* 0x000fea0003800000 */
[----:B------:R-:W-:-:S13]  /*2920*/  ISETP.GT.AND P0, PT, R33, 0xe, PT ;  /* 0x0000000e2100780c */ /* 0x000fda0003f04270 */
[----:B------:R-:W-:Y:S05]  /*2930*/  @P0 BRA `(.L_x_55) ;  /* 0x0000000800200947 */ /* 0x000fea0003800000 */
[----:B------:R-:W-:-:S04]  /*2940*/  MOV R2, 0xfffffff4 ;  /* 0xfffffff400027802 */ /* 0x000fc80000000f00 */
[----:B------:R-:W-:-:S04]  /*2950*/  VIADDMNMX.U32 R2, R33, R2, 0x3, PT ;  /* 0x0000000321027446 */ /* 0x000fc80003800002 */
[----:B------:R-:W-:-:S04]  /*2960*/  SHF.L.U32 R32, R2, 0x2, RZ ;  /* 0x0000000202207819 */ /* 0x000fc800000006ff */
[----:B------:R-:W1:Y:S02]  /*2970*/  LDC R2, c[0x2][R32+0xa4] ;  /* 0x0080290020027b82 */ /* 0x000e640000000800 */
[----:B-1---5:R-:W-:-:S04]  /*2980*/  SHF.R.S32.HI R3, RZ, 0x1f, R2 ;  /* 0x0000001fff037819 */ /* 0x022fc80000011402 */
.L_x_413:
[----:B------:R-:W-:Y:S05]  /*2990*/  BRX R2 -0x29a0                                                           (*"BRANCH_TARGETS .L_x_414,.L_x_415,.L_x_416,.L_x_47"*) ;  /* 0xffffffd402987949 */ /* 0x000fea000383ffff */
.L_x_416:
[C---:B------:R-:W-:Y:S01]  /*29a0*/  FMUL R3, |R30|.reuse, 16777216 ;  /* 0x4b8000001e037820 */ /* 0x040fe20000400200 */
[----:B------:R-:W-:Y:S01]  /*29b0*/  FSETP.GEU.AND P0, PT, |R30|, 1.175494350822287508e-38, PT ;  /* 0x008000001e00780b */ /* 0x000fe20003f0e200 */
[----:B------:R-:W-:-:S03]  /*29c0*/  HFMA2 R38, -RZ, RZ, 0.771484375, 0.21533203125 ;  /* 0x3a2c32e4ff267431 */ /* 0x000fc600000001ff */
[----:B------:R-:W-:-:S04]  /*29d0*/  FSEL R3, R3, |R30|, !P0 ;  /* 0x4000001e03037208 */ /* 0x000fc80004000000 */
[----:B------:R-:W-:-:S04]  /*29e0*/  IADD3 R2, PT, PT, R3, -0x3f3504f3, RZ ;  /* 0xc0cafb0d03027810 */ /* 0x000fc80007ffe0ff */
[----:B------:R-:W-:Y:S02]  /*29f0*/  LOP3.LUT R32, R2, 0xff800000, RZ, 0xc0, !PT ;  /* 0xff80000002207812 */ /* 0x000fe400078ec0ff */
[----:B------:R-:W-:Y:S02]  /*2a00*/  FSEL R2, RZ, -24, P0 ;  /* 0xc1c00000ff027808 */ /* 0x000fe40000000000 */
[----:B------:R-:W-:-:S05]  /*2a10*/  IADD3 R3, PT, PT, R3, -R32, RZ ;  /* 0x8000002003037210 */ /* 0x000fca0007ffe0ff */
[C---:B------:R-:W-:Y:S01]  /*2a20*/  FADD R34, R3.reuse, 1 ;  /* 0x3f80000003227421 */ /* 0x040fe20000000000 */
[----:B------:R-:W-:Y:S01]  /*2a30*/  FADD R33, R3, -1 ;  /* 0xbf80000003217421 */ /* 0x000fe20000000000 */
[----:B------:R-:W-:-:S03]  /*2a40*/  I2FP.F32.S32 R3, R32 ;  /* 0x0000002000037245 */ /* 0x000fc60000201400 */
[----:B------:R-:W-:Y:S01]  /*2a50*/  FADD R35, R33, R33 ;  /* 0x0000002121237221 */ /* 0x000fe20000000000 */
[----:B------:R-:W1:Y:S01]  /*2a60*/  MUFU.RCP R34, R34 ;  /* 0x0000002200227308 */ /* 0x000e620000001000 */
[----:B------:R-:W-:Y:S02]  /*2a70*/  FFMA R2, R3, 1.1920928955078125e-07, R2 ;  /* 0x3400000003027823 */ /* 0x000fe40000000002 */
[----:B-1----:R-:W-:-:S04]  /*2a80*/  FMUL R35, R34, R35 ;  /* 0x0000002322237220 */ /* 0x002fc80000400000 */
[----:B------:R-:W-:Y:S01]  /*2a90*/  FADD R32, R33, -R35 ;  /* 0x8000002321207221 */ /* 0x000fe20000000000 */
[CC--:B------:R-:W-:Y:S01]  /*2aa0*/  FMUL R3, R35.reuse, R35.reuse ;  /* 0x0000002323037220 */ /* 0x0c0fe20000400000 */
[----:B------:R-:W-:Y:S02]  /*2ab0*/  FFMA R37, R35, 1.4426950216293334961, R2 ;  /* 0x3fb8aa3b23257823 */ /* 0x000fe40000000002 */
[----:B------:R-:W-:Y:S01]  /*2ac0*/  FADD R32, R32, R32 ;  /* 0x0000002020207221 */ /* 0x000fe20000000000 */
[----:B------:R-:W-:Y:S01]  /*2ad0*/  FFMA R38, R3, R38, 0.0032181653659790754318 ;  /* 0x3b52e7db03267423 */ /* 0x000fe20000000026 */
[----:B------:R-:W-:Y:S02]  /*2ae0*/  FADD R2, R2, -R37 ;  /* 0x8000002502027221 */ /* 0x000fe40000000000 */
[----:B------:R-:W-:Y:S01]  /*2af0*/  FFMA R33, R33, -R35, R32 ;  /* 0x8000002321217223 */ /* 0x000fe20000000020 */
[----:B------:R-:W-:Y:S01]  /*2b00*/  FFMA R38, R3, R38, 0.018033718690276145935 ;  /* 0x3c93bb7303267423 */ /* 0x000fe20000000026 */
[----:B------:R-:W-:-:S02]  /*2b10*/  FFMA R2, R35, 1.4426950216293334961, R2 ;  /* 0x3fb8aa3b23027823 */ /* 0x000fc40000000002 */
[----:B------:R-:W-:Y:S01]  /*2b20*/  FMUL R33, R34, R33 ;  /* 0x0000002122217220 */ /* 0x000fe20000400000 */
[----:B------:R-:W-:-:S03]  /*2b30*/  FFMA R38, R3, R38, 0.12022458761930465698 ;  /* 0x3df6384f03267423 */ /* 0x000fc60000000026 */
[----:B------:R-:W-:Y:S01]  /*2b40*/  FFMA R2, R33, 1.4426950216293334961, R2 ;  /* 0x3fb8aa3b21027823 */ /* 0x000fe20000000002 */
[----:B------:R-:W-:-:S03]  /*2b50*/  FMUL R38, R3, R38 ;  /* 0x0000002603267220 */ /* 0x000fc60000400000 */
[----:B------:R-:W-:Y:S01]  /*2b60*/  FFMA R2, R35, 1.9251366722983220825e-08, R2 ;  /* 0x32a55e3423027823 */ /* 0x000fe20000000002 */
[----:B------:R-:W-:-:S04]  /*2b70*/  FMUL R3, R38, 3 ;  /* 0x4040000026037820 */ /* 0x000fc80000400000 */
[----:B------:R-:W-:-:S04]  /*2b80*/  FFMA R3, R33, R3, R2 ;  /* 0x0000000321037223 */ /* 0x000fc80000000002 */
[----:B------:R-:W-:Y:S01]  /*2b90*/  FFMA R38, R35, R38, R3 ;  /* 0x0000002623267223 */ /* 0x000fe20000000003 */
[----:B------:R-:W-:-:S03]  /*2ba0*/  MOV R35, 0x391fcb8e ;  /* 0x391fcb8e00237802 */ /* 0x000fc60000000f00 */
[----:B------:R-:W-:-:S04]  /*2bb0*/  FADD R2, R37, R38 ;  /* 0x0000002625027221 */ /* 0x000fc80000000000 */
[----:B------:R-:W-:Y:S01]  /*2bc0*/  FMUL R32, R31, R2 ;  /* 0x000000021f207220 */ /* 0x000fe20000400000 */
[----:B------:R-:W-:-:S03]  /*2bd0*/  FADD R37, -R37, R2 ;  /* 0x0000000225257221 */ /* 0x000fc60000000100 */
[----:B------:R-:W1:Y:S01]  /*2be0*/  FRND R33, R32 ;  /* 0x0000002000217307 */ /* 0x000e620000201000 */
[----:B------:R-:W-:Y:S01]  /*2bf0*/  FADD R38, R38, -R37 ;  /* 0x8000002526267221 */ /* 0x000fe20000000000 */
[C---:B------:R-:W-:Y:S01]  /*2c00*/  FFMA R3, R31.reuse, R2, -R32 ;  /* 0x000000021f037223 */ /* 0x040fe20000000820 */
[C---:B------:R-:W-:Y:S02]  /*2c10*/  FSETP.GT.AND P1, PT, |R32|.reuse, 152, PT ;  /* 0x431800002000780b */ /* 0x040fe40003f24200 */
[C---:B------:R-:W-:Y:S01]  /*2c20*/  FSETP.GEU.AND P2, PT, R32.reuse, RZ, PT ;  /* 0x000000ff2000720b */ /* 0x040fe20003f4e000 */
[----:B------:R-:W-:Y:S02]  /*2c30*/  FFMA R3, R31, R38, R3 ;  /* 0x000000261f037223 */ /* 0x000fe40000000003 */
[----:B------:R-:W2:Y:S01]  /*2c40*/  F2I.NTZ R34, R32 ;  /* 0x0000002000227305 */ /* 0x000ea20000203100 */
[----:B-1----:R-:W-:Y:S01]  /*2c50*/  FADD R2, R32, -R33 ;  /* 0x8000002120027221 */ /* 0x002fe20000000000 */
[----:B------:R-:W-:-:S03]  /*2c60*/  FSETP.GT.AND P0, PT, R33, RZ, PT ;  /* 0x000000ff2100720b */ /* 0x000fc60003f04000 */
[----:B------:R-:W-:Y:S01]  /*2c70*/  FADD R2, R3, R2 ;  /* 0x0000000203027221 */ /* 0x000fe20000000000 */
[----:B------:R-:W-:Y:S02]  /*2c80*/  SEL R33, RZ, 0x83000000, P0 ;  /* 0x83000000ff217807 */ /* 0x000fe40000000000 */
[----:B------:R-:W-:Y:S01]  /*2c90*/  FSETP.NEU.AND P0, PT, R31, RZ, PT ;  /* 0x000000ff1f00720b */ /* 0x000fe20003f0d000 */
[----:B------:R-:W-:-:S03]  /*2ca0*/  FFMA R3, R2, R35, 0.0013391353422775864601 ;  /* 0x3aaf85ed02037423 */ /* 0x000fc60000000023 */
[----:B------:R-:W-:Y:S01]  /*2cb0*/  FSETP.EQ.OR P0, PT, R30, 1, !P0 ;  /* 0x3f8000001e00780b */ /* 0x000fe20004702400 */
[----:B------:R-:W-:-:S04]  /*2cc0*/  FFMA R3, R2, R3, 0.0096188392490148544312 ;  /* 0x3c1d985602037423 */ /* 0x000fc80000000003 */
[----:B------:R-:W-:-:S04]  /*2cd0*/  FFMA R3, R2, R3, 0.055503588169813156128 ;  /* 0x3d6357bb02037423 */ /* 0x000fc80000000003 */
[----:B------:R-:W-:Y:S01]  /*2ce0*/  FFMA R35, R2, R3, 0.24022644758224487305 ;  /* 0x3e75fdec02237423 */ /* 0x000fe20000000003 */
[----:B------:R-:W-:-:S03]  /*2cf0*/  FMUL R3, R31, 0.5 ;  /* 0x3f0000001f037820 */ /* 0x000fc60000400000 */
[----:B------:R-:W-:-:S03]  /*2d00*/  FFMA R35, R2, R35, 0.69314718246459960938 ;  /* 0x3f31721802237423 */ /* 0x000fc60000000023 */
[----:B------:R-:W1:Y:S01]  /*2d10*/  FRND.TRUNC R3, R3 ;  /* 0x0000000300037307 */ /* 0x000e62000020d000 */
[----:B------:R-:W-:Y:S01]  /*2d20*/  FFMA R35, R2, R35, 1 ;  /* 0x3f80000002237423 */ /* 0x000fe20000000023 */
[----:B------:R-:W-:Y:S01]  /*2d30*/  VIADD R2, R33, 0x7f000000 ;  /* 0x7f00000021027836 */ /* 0x000fe20000000000 */
[----:B--2---:R-:W-:-:S03]  /*2d40*/  LEA R33, R34, -R33, 0x17 ;  /* 0x8000002122217211 */ /* 0x004fc600078eb8ff */
[----:B------:R-:W-:-:S04]  /*2d50*/  FMUL R2, R35, R2 ;  /* 0x0000000223027220 */ /* 0x000fc80000400000 */
[----:B------:R-:W-:Y:S01]  /*2d60*/  FMUL R33, R2, R33 ;  /* 0x0000002102217220 */ /* 0x000fe20000400000 */
[----:B------:R-:W-:Y:S01]  /*2d70*/  HFMA2 R2, -RZ, RZ, 1.875, 0 ;  /* 0x3f800000ff027431 */ /* 0x000fe200000001ff */
[----:B------:R-:W-:Y:S01]  /*2d80*/  @P1 FSEL R33, RZ, +INF , !P2 ;  /* 0x7f800000ff211808 */ /* 0x000fe20005000000 */
[----:B-1----:R-:W-:Y:S01]  /*2d90*/  FADD R32, R3, R3 ;  /* 0x0000000303207221 */ /* 0x002fe20000000000 */
[----:B------:R-:W-:Y:S06]  /*2da0*/  @P0 BRA `(.L_x_46) ;  /* 0x0000003000bc0947 */ /* 0x000fec0003800000 */
[----:B------:R-:W-:-:S04]  /*2db0*/  FSETP.NAN.AND P0, PT, |R31|, |R31|, PT ;  /* 0x4000001f1f00720b */ /* 0x000fc80003f08200 */
[----:B------:R-:W-:-:S13]  /*2dc0*/  FSETP.NUM.AND P0, PT, |R30|, |R30|, !P0 ;  /* 0x4000001e1e00720b */ /* 0x000fda0004707200 */
[----:B------:R-:W-:Y:S01]  /*2dd0*/  @!P0 FADD R2, R30, R31 ;  /* 0x0000001f1e028221 */ /* 0x000fe20000000000 */
[----:B------:R-:W-:Y:S06]  /*2de0*/  @!P0 BRA `(.L_x_46) ;  /* 0x0000003000ac8947 */ /* 0x000fec0003800000 */
[----:B------:R-:W-:Y:S01]  /*2df0*/  FSETP.NEU.AND P0, PT, |R30|, +INF , PT ;  /* 0x7f8000001e00780b */ /* 0x000fe20003f0d200 */
[----:B------:R-:W-:-:S03]  /*2e00*/  FADD R32, R31, -R32 ;  /* 0x800000201f207221 */ /* 0x000fc60000000000 */
[----:B------:R-:W-:-:S04]  /*2e10*/  FSETP.NEU.AND P0, PT, R30, RZ, P0 ;  /* 0x000000ff1e00720b */ /* 0x000fc8000070d000 */
[----:B------:R-:W-:Y:S02]  /*2e20*/  FSETP.GEU.OR P1, PT, R31, RZ, P0 ;  /* 0x000000ff1f00720b */ /* 0x000fe4000072e400 */
[----:B------:R-:W-:-:S07]  /*2e30*/  FSETP.NEU.AND P2, PT, |R32|, 1, !P0 ;  /* 0x3f8000002000780b */ /* 0x000fce000474d200 */
[----:B------:R-:W-:-:S05]  /*2e40*/  @!P0 FADD R3, R30, R30 ;  /* 0x0000001e1e038221 */ /* 0x000fca0000000000 */
[----:B------:R-:W-:-:S04]  /*2e50*/  @!P1 LOP3.LUT R3, R3, 0x7f800000, RZ, 0x3c, !PT ;  /* 0x7f80000003039812 */ /* 0x000fc800078e3cff */
[----:B------:R-:W-:-:S04]  /*2e60*/  @P2 LOP3.LUT R3, R3, 0x7fffffff, RZ, 0xc0, !PT ;  /* 0x7fffffff03032812 */ /* 0x000fc800078ec0ff */
[----:B------:R-:W-:Y:S01]  /*2e70*/  @!P0 MOV R2, R3 ;  /* 0x0000000300028202 */ /* 0x000fe20000000f00 */
[----:B------:R-:W-:Y:S06]  /*2e80*/  @!P0 BRA `(.L_x_46) ;  /* 0x0000003000848947 */ /* 0x000fec0003800000 */
[----:B------:R-:W-:Y:S02]  /*2e90*/  FSETP.NEU.AND P0, PT, |R31|, +INF , PT ;  /* 0x7f8000001f00780b */ /* 0x000fe40003f0d200 */
[----:B------:R-:W-:-:S13]  /*2ea0*/  FSETP.EQ.AND P1, PT, R30, -1, PT ;  /* 0xbf8000001e00780b */ /* 0x000fda0003f22000 */
[----:B------:R-:W-:Y:S05]  /*2eb0*/  @!P0 BRA P1, `(.L_x_46) ;  /* 0x0000003000788947 */ /* 0x000fea0000800000 */
[----:B------:R-:W-:Y:S02]  /*2ec0*/  FSETP.GEU.AND P0, PT, R30, RZ, PT ;  /* 0x000000ff1e00720b */ /* 0x000fe40003f0e000 */
[----:B------:R-:W-:-:S11]  /*2ed0*/  MOV R2, R33 ;  /* 0x0000002100027202 */ /* 0x000fd60000000f00 */
[----:B------:R-:W-:Y:S05]  /*2ee0*/  @P0 BRA `(.L_x_46) ;  /* 0x00000030006c0947 */ /* 0x000fea0003800000 */
[----:B------:R-:W1:Y:S01]  /*2ef0*/  FRND.FLOOR R2, R31 ;  /* 0x0000001f00027307 */ /* 0x000e620000205000 */
[----:B------:R-:W-:Y:S02]  /*2f00*/  FSETP.NEU.AND P1, PT, |R32|, 1, PT ;  /* 0x3f8000002000780b */ /* 0x000fe40003f2d200 */
[----:B-1----:R-:W-:Y:S02]  /*2f10*/  FSETP.NEU.AND P0, PT, R31, R2, PT ;  /* 0x000000021f00720b */ /* 0x002fe40003f0d000 */
[----:B------:R-:W-:-:S04]  /*2f20*/  FSEL R2, R33, -R33, P1 ;  /* 0x8000002121027208 */ /* 0x000fc80000800000 */
[----:B------:R-:W-:Y:S01]  /*2f30*/  FSEL R2, R2, +QNAN , !P0 ;  /* 0x7fffffff02027808 */ /* 0x000fe20004000000 */
[----:B------:R-:W-:Y:S06]  /*2f40*/  BRA `(.L_x_46) ;  /* 0x0000003000547947 */ /* 0x000fec0003800000 */
.L_x_414:
[C---:B------:R-:W-:Y:S01]  /*2f50*/  FMUL R3, R30.reuse, 8388608 ;  /* 0x4b0000001e037820 */ /* 0x040fe20000400000 */
[----:B------:R-:W-:Y:S01]  /*2f60*/  FSETP.GEU.AND P0, PT, R30, 1.175494350822287508e-38, PT ;  /* 0x008000001e00780b */ /* 0x000fe20003f0e000 */
[----:B------:R-:W-:-:S03]  /*2f70*/  HFMA2 R31, -RZ, RZ, 1.5048828125, 33.21875 ;  /* 0x3e055027ff1f7431 */ /* 0x000fc600000001ff */
[----:B------:R-:W-:-:S04]  /*2f80*/  FSEL R3, R3, R30, !P0 ;  /* 0x0000001e03037208 */ /* 0x000fc80004000000 */
[C---:B------:R-:W-:Y:S02]  /*2f90*/  IADD3 R2, PT, PT, R3.reuse, -0x3f2aaaab, RZ ;  /* 0xc0d5555503027810 */ /* 0x040fe40007ffe0ff */
[----:B------:R-:W-:Y:S02]  /*2fa0*/  FSETP.NEU.AND P1, PT, R3, RZ, PT ;  /* 0x000000ff0300720b */ /* 0x000fe40003f2d000 */
[----:B------:R-:W-:-:S04]  /*2fb0*/  LOP3.LUT R30, R2, 0xff800000, RZ, 0xc0, !PT ;  /* 0xff800000021e7812 */ /* 0x000fc800078ec0ff */
[----:B------:R-:W-:-:S05]  /*2fc0*/  IADD3 R2, PT, PT, R3, -R30, RZ ;  /* 0x8000001e03027210 */ /* 0x000fca0007ffe0ff */
[----:B------:R-:W-:Y:S01]  /*2fd0*/  FADD R32, R2, -1 ;  /* 0xbf80000002207421 */ /* 0x000fe20000000000 */
[----:B------:R-:W-:Y:S02]  /*2fe0*/  FSEL R2, RZ, -23, P0 ;  /* 0xc1b80000ff027808 */ /* 0x000fe40000000000 */
[----:B------:R-:W-:Y:S01]  /*2ff0*/  ISETP.GT.U32.AND P0, PT, R3, 0x7f7fffff, PT ;  /* 0x7f7fffff0300780c */ /* 0x000fe20003f04070 */
[----:B------:R-:W-:-:S04]  /*3000*/  FFMA R31, R32, -R31, 0.14084610342979431152 ;  /* 0x3e1039f6201f7423 */ /* 0x000fc8000000081f */
[----:B------:R-:W-:-:S04]  /*3010*/  FFMA R31, R32, R31, -0.12148627638816833496 ;  /* 0xbdf8cdcc201f7423 */ /* 0x000fc8000000001f */
[----:B------:R-:W-:-:S04]  /*3020*/  FFMA R31, R32, R31, 0.13980610668659210205 ;  /* 0x3e0f2955201f7423 */ /* 0x000fc8000000001f */
[----:B------:R-:W-:-:S04]  /*3030*/  FFMA R31, R32, R31, -0.16684235632419586182 ;  /* 0xbe2ad8b9201f7423 */ /* 0x000fc8000000001f */
[----:B------:R-:W-:-:S04]  /*3040*/  FFMA R31, R32, R31, 0.20012299716472625732 ;  /* 0x3e4ced0b201f7423 */ /* 0x000fc8000000001f */
[----:B------:R-:W-:-:S04]  /*3050*/  FFMA R31, R32, R31, -0.24999669194221496582 ;  /* 0xbe7fff22201f7423 */ /* 0x000fc8000000001f */
[----:B------:R-:W-:-:S04]  /*3060*/  FFMA R31, R32, R31, 0.33333182334899902344 ;  /* 0x3eaaaa78201f7423 */ /* 0x000fc8000000001f */
[C---:B------:R-:W-:Y:S01]  /*3070*/  FFMA R33, R32.reuse, R31, -0.5 ;  /* 0xbf00000020217423 */ /* 0x040fe2000000001f */
[----:B------:R-:W-:Y:S02]  /*3080*/  I2FP.F32.S32 R31, R30 ;  /* 0x0000001e001f7245 */ /* 0x000fe40000201400 */
[----:B------:R-:W-:Y:S01]  /*3090*/  MOV R30, 0x7f800000 ;  /* 0x7f800000001e7802 */ /* 0x000fe20000000f00 */
[C---:B------:R-:W-:Y:S02]  /*30a0*/  FMUL R33, R32.reuse, R33 ;  /* 0x0000002120217220 */ /* 0x040fe40000400000 */
[----:B------:R-:W-:Y:S02]  /*30b0*/  FFMA R2, R31, 1.1920928955078125e-07, R2 ;  /* 0x340000001f027823 */ /* 0x000fe40000000002 */
[----:B------:R-:W-:-:S04]  /*30c0*/  FFMA R33, R32, R33, R32 ;  /* 0x0000002120217223 */ /* 0x000fc80000000020 */
[----:B------:R-:W-:Y:S01]  /*30d0*/  FFMA R2, R2, 0.69314718246459960938, R33 ;  /* 0x3f31721802027823 */ /* 0x000fe20000000021 */
[----:B------:R-:W-:-:S05]  /*30e0*/  @P0 FFMA R2, R3, R30, +INF ;  /* 0x7f80000003020423 */ /* 0x000fca000000001e */
[----:B------:R-:W-:Y:S01]  /*30f0*/  FSEL R2, R2, -INF , P1 ;  /* 0xff80000002027808 */ /* 0x000fe20000800000 */
[----:B------:R-:W-:Y:S06]  /*3100*/  BRA `(.L_x_46) ;  /* 0x0000002c00e47947 */ /* 0x000fec0003800000 */
.L_x_415:
[----:B------:R-:W-:Y:S02]  /*3110*/  HFMA2 R31, -RZ, RZ, 3.7421875, 0 ;  /* 0x437c0000ff1f7431 */ /* 0x000fe400000001ff */
[----:B------:R-:W-:-:S04]  /*3120*/  IMAD.MOV.U32 R3, RZ, RZ, 0x3bbb989d ;  /* 0x3bbb989dff037424 */ /* 0x000fc800078e00ff */
[----:B------:R-:W-:-:S04]  /*3130*/  FFMA.SAT R2, R30, R3, 0.5 ;  /* 0x3f0000001e027423 */ /* 0x000fc80000002003 */
[----:B------:R-:W-:-:S04]  /*3140*/  FFMA.RM R2, R2, R31, 12582913 ;  /* 0x4b40000102027423 */ /* 0x000fc8000000401f */
[C---:B------:R-:W-:Y:S01]  /*3150*/  FADD R3, R2.reuse, -12583039 ;  /* 0xcb40007f02037421 */ /* 0x040fe20000000000 */
[----:B------:R-:W-:-:S03]  /*3160*/  SHF.L.U32 R2, R2, 0x17, RZ ;  /* 0x0000001702027819 */ /* 0x000fc600000006ff */
[----:B------:R-:W-:-:S04]  /*3170*/  FFMA R3, R30, 1.4426950216293334961, -R3 ;  /* 0x3fb8aa3b1e037823 */ /* 0x000fc80000000803 */
[----:B------:R-:W-:-:S06]  /*3180*/  FFMA R3, R30, 1.925963033500011079e-08, R3 ;  /* 0x32a570601e037823 */ /* 0x000fcc0000000003 */
[----:B------:R-:W1:Y:S02]  /*3190*/  MUFU.EX2 R3, R3 ;  /* 0x0000000300037308 */ /* 0x000e640000000800 */
[----:B-1----:R-:W-:Y:S01]  /*31a0*/  FMUL R2, R2, R3 ;  /* 0x0000000302027220 */ /* 0x002fe20000400000 */
[----:B------:R-:W-:Y:S06]  /*31b0*/  BRA `(.L_x_46) ;  /* 0x0000002c00b87947 */ /* 0x000fec0003800000 */
.L_x_55:
[----:B------:R-:W-:-:S04]  /*31c0*/  MOV R2, 0xfffffff1 ;  /* 0xfffffff100027802 */ /* 0x000fc80000000f00 */
[----:B------:R-:W-:-:S04]  /*31d0*/  VIADDMNMX.U32 R2, R33, R2, 0x3, PT ;  /* 0x0000000321027446 */ /* 0x000fc80003800002 */
[----:B------:R-:W-:-:S04]  /*31e0*/  SHF.L.U32 R2, R2, 0x2, RZ ;  /* 0x0000000202027819 */ /* 0x000fc800000006ff */
[----:B------:R-:W1:Y:S02]  /*31f0*/  LDC R32, c[0x2][R2+0xb4] ;  /* 0x00802d0002207b82 */ /* 0x000e640000000800 */
[----:B-1----:R-:W-:-:S04]  /*3200*/  SHF.R.S32.HI R33, RZ, 0x1f, R32 ;  /* 0x0000001fff217819 */ /* 0x002fc80000011420 */
.L_x_418:
[----:B------:R-:W-:Y:S05]  /*3210*/  BRX R32 -0x3220                                                          (*"BRANCH_TARGETS .L_x_419,.L_x_420,.L_x_421,.L_x_47"*) ;  /* 0xffffffcc20787949 */ /* 0x000fea000383ffff */
.L_x_421:
[C---:B-----5:R-:W-:Y:S01]  /*3220*/  FMUL R2, |R3|.reuse, 16777216 ;  /* 0x4b80000003027820 */ /* 0x060fe20000400200 */
[----:B------:R-:W-:Y:S01]  /*3230*/  FSETP.GEU.AND P0, PT, |R3|, 1.175494350822287508e-38, PT ;  /* 0x008000000300780b */ /* 0x000fe20003f0e200 */
[----:B------:R-:W-:-:S03]  /*3240*/  HFMA2 R38, -RZ, RZ, 0.771484375, 0.21533203125 ;  /* 0x3a2c32e4ff267431 */ /* 0x000fc600000001ff */
[----:B------:R-:W-:-:S04]  /*3250*/  FSEL R2, R2, |R3|, !P0 ;  /* 0x4000000302027208 */ /* 0x000fc80004000000 */
[----:B------:R-:W-:-:S04]  /*3260*/  IADD3 R31, PT, PT, R2, -0x3f3504f3, RZ ;  /* 0xc0cafb0d021f7810 */ /* 0x000fc80007ffe0ff */
[----:B------:R-:W-:-:S04]  /*3270*/  LOP3.LUT R31, R31, 0xff800000, RZ, 0xc0, !PT ;  /* 0xff8000001f1f7812 */ /* 0x000fc800078ec0ff */
[-C--:B------:R-:W-:Y:S02]  /*3280*/  IADD3 R2, PT, PT, R2, -R31.reuse, RZ ;  /* 0x8000001f02027210 */ /* 0x080fe40007ffe0ff */
[----:B------:R-:W-:-:S03]  /*3290*/  I2FP.F32.S32 R31, R31 ;  /* 0x0000001f001f7245 */ /* 0x000fc60000201400 */
[C---:B------:R-:W-:Y:S01]  /*32a0*/  FADD R33, R2.reuse, 1 ;  /* 0x3f80000002217421 */ /* 0x040fe20000000000 */
[----:B------:R-:W-:Y:S01]  /*32b0*/  FADD R32, R2, -1 ;  /* 0xbf80000002207421 */ /* 0x000fe20000000000 */
[----:B------:R-:W-:-:S03]  /*32c0*/  FSEL R2, RZ, -24, P0 ;  /* 0xc1c00000ff027808 */ /* 0x000fc60000000000 */
        /* <DEDUP_REMOVED lines=8> */
[C---:B------:R-:W-:Y:S01]  /*3350*/  FFMA R34, R31.reuse, R38, 0.0032181653659790754318 ;  /* 0x3b52e7db1f227423 */ /* 0x040fe20000000026 */
        /* <DEDUP_REMOVED lines=66> */
[----:B------:R-:W-:-:S04]  /*3780*/  FSETP.NEU.AND P1, PT, |R31|, 1, PT ;  /* 0x3f8000001f00780b */ /* 0x000fc80003f2d200 */
[----:B------:R-:W-:Y:S02]  /*3790*/  FSEL R2, R37, -R37, P1 ;  /* 0x8000002525027208 */ /* 0x000fe40000800000 */
[----:B-1----:R-:W-:-:S04]  /*37a0*/  FSETP.NEU.AND P0, PT, R30, R3, PT ;  /* 0x000000031e00720b */ /* 0x002fc80003f0d000 */
[----:B------:R-:W-:Y:S01]  /*37b0*/  FSEL R2, R2, +QNAN , !P0 ;  /* 0x7fffffff02027808 */ /* 0x000fe20004000000 */
[----:B------:R-:W-:Y:S08]  /*37c0*/  BRA `(.L_x_46) ;  /* 0x0000002800347947 */ /* 0x000ff00003800000 */
.L_x_419:
[C---:B-----5:R-:W-:Y:S01]  /*37d0*/  FMUL R31, |R30|.reuse, 16777216 ;  /* 0x4b8000001e1f7820 */ /* 0x060fe20000400200 */
        /* <DEDUP_REMOVED lines=41> */
[----:B------:R2:W3:Y:S01]  /*3a70*/  F2I.NTZ R34, R2 ;  /* 0x0000000200227305 */ /* 0x0004e20000203100 */
[----:B-1----:R-:W-:Y:S01]  /*3a80*/  FADD R33, R2, -R31 ;  /* 0x8000001f02217221 */ /* 0x002fe20000000000 */
[----:B------:R-:W-:Y:S01]  /*3a90*/  FSETP.GT.AND P0, PT, R31, RZ, PT ;  /* 0x000000ff1f00720b */ /* 0x000fe20003f04000 */
[----:B------:R-:W-:Y:S01]  /*3aa0*/  FMUL R31, R3, 0.5 ;  /* 0x3f000000031f7820 */ /* 0x000fe20000400000 */
[----:B--2---:R-:W-:-:S02]  /*3ab0*/  HFMA2 R2, -RZ, RZ, 1.875, 0 ;  /* 0x3f800000ff027431 */ /* 0x004fc400000001ff */
[----:B------:R-:W-:-:S04]  /*3ac0*/  FADD R32, R32, R33 ;  /* 0x0000002120207221 */ /* 0x000fc80000000000 */
[C---:B------:R-:W-:Y:S01]  /*3ad0*/  FFMA R33, R32.reuse, R35, 0.0013391353422775864601 ;  /* 0x3aaf85ed20217423 */ /* 0x040fe20000000023 */
[----:B------:R-:W-:Y:S01]  /*3ae0*/  SEL R35, RZ, 0x83000000, P0 ;  /* 0x83000000ff237807 */ /* 0x000fe20000000000 */
[----:B------:R-:W1:Y:S01]  /*3af0*/  FRND.TRUNC R31, R31 ;  /* 0x0000001f001f7307 */ /* 0x000e62000020d000 */
[----:B------:R-:W-:Y:S01]  /*3b00*/  FSETP.NEU.AND P0, PT, R3, RZ, PT ;  /* 0x000000ff0300720b */ /* 0x000fe20003f0d000 */
[----:B------:R-:W-:-:S03]  /*3b10*/  FFMA R33, R32, R33, 0.0096188392490148544312 ;  /* 0x3c1d985620217423 */ /* 0x000fc60000000021 */
[----:B------:R-:W-:Y:S01]  /*3b20*/  FSETP.EQ.OR P0, PT, R30, 1, !P0 ;  /* 0x3f8000001e00780b */ /* 0x000fe20004702400 */
[----:B------:R-:W-:-:S04]  /*3b30*/  FFMA R33, R32, R33, 0.055503588169813156128 ;  /* 0x3d6357bb20217423 */ /* 0x000fc80000000021 */
[----:B------:R-:W-:-:S04]  /*3b40*/  FFMA R33, R32, R33, 0.24022644758224487305 ;  /* 0x3e75fdec20217423 */ /* 0x000fc80000000021 */
[----:B------:R-:W-:-:S04]  /*3b50*/  FFMA R33, R32, R33, 0.69314718246459960938 ;  /* 0x3f31721820217423 */ /* 0x000fc80000000021 */
[----:B------:R-:W-:Y:S01]  /*3b60*/  FFMA R33, R32, R33, 1 ;  /* 0x3f80000020217423 */ /* 0x000fe20000000021 */
[----:B------:R-:W-:Y:S01]  /*3b70*/  VIADD R32, R35, 0x7f000000 ;  /* 0x7f00000023207836 */ /* 0x000fe20000000000 */
[----:B---3--:R-:W-:-:S03]  /*3b80*/  LEA R35, R34, -R35, 0x17 ;  /* 0x8000002322237211 */ /* 0x008fc600078eb8ff */
[----:B------:R-:W-:-:S04]  /*3b90*/  FMUL R32, R33, R32 ;  /* 0x0000002021207220 */ /* 0x000fc80000400000 */
[----:B------:R-:W-:Y:S01]  /*3ba0*/  FMUL R35, R32, R35 ;  /* 0x0000002320237220 */ /* 0x000fe20000400000 */
[----:B-1----:R-:W-:Y:S01]  /*3bb0*/  FADD R32, R31, R31 ;  /* 0x0000001f1f207221 */ /* 0x002fe20000000000 */
[----:B------:R-:W-:Y:S01]  /*3bc0*/  @P1 FSEL R35, RZ, +INF , !P2 ;  /* 0x7f800000ff231808 */ /* 0x000fe20005000000 */
        /* <DEDUP_REMOVED lines=27> */
.L_x_420:
        /* <DEDUP_REMOVED lines=44> */
[----:B------:R-:W-:Y:S01]  /*4040*/  FSETP.GT.AND P0, PT, R32, RZ, PT ;  /* 0x000000ff2000720b */ /* 0x000fe20003f04000 */
[----:B------:R-:W-:-:S02]  /*4050*/  FMUL R32, R30, 0.5 ;  /* 0x3f0000001e207820 */ /* 0x000fc40000400000 */
[----:B------:R-:W-:-:S04]  /*4060*/  FADD R2, R2, R3 ;  /* 0x0000000302027221 */ /* 0x000fc80000000000 */
[----:B------:R-:W-:Y:S01]  /*4070*/  FFMA R3, R2, R35, 0.0013391353422775864601 ;  /* 0x3aaf85ed02037423 */ /* 0x000fe20000000023 */
        /* <DEDUP_REMOVED lines=10> */
[----:B--2---:R-:W-:-:S03]  /*4120*/  LEA R35, R34, -R35, 0x17 ;  /* 0x8000002322237211 */ /* 0x004fc600078eb8ff */
[----:B------:R-:W-:Y:S01]  /*4130*/  FMUL R2, R3, R2 ;  /* 0x0000000203027220 */ /* 0x000fe20000400000 */
[----:B-1----:R-:W-:-:S03]  /*4140*/  FADD R3, R32, R32 ;  /* 0x0000002020037221 */ /* 0x002fc60000000000 */
[----:B------:R-:W-:Y:S01]  /*4150*/  FMUL R35, R2, R35 ;  /* 0x0000002302237220 */ /* 0x000fe20000400000 */
[----:B------:R-:W-:Y:S01]  /*4160*/  HFMA2 R2, -RZ, RZ, 1.875, 0 ;  /* 0x3f800000ff027431 */ /* 0x000fe200000001ff */
        /* <DEDUP_REMOVED lines=28> */
.L_x_54:
[----:B------:R-:W-:-:S13]  /*4330*/  ISETP.GT.AND P0, PT, R33, 0x14, PT ;  /* 0x000000142100780c */ /* 0x000fda0003f04270 */
[----:B------:R-:W-:Y:S05]  /*4340*/  @P0 BRA `(.L_x_56) ;  /* 0x0000000400fc0947 */ /* 0x000fea0003800000 */
[----:B------:R-:W-:-:S04]  /*4350*/  MOV R2, 0xffffffee ;  /* 0xffffffee00027802 */ /* 0x000fc80000000f00 */
[----:B------:R-:W-:-:S04]  /*4360*/  VIADDMNMX.U32 R2, R33, R2, 0x3, PT ;  /* 0x0000000321027446 */ /* 0x000fc80003800002 */
[----:B-----5:R-:W-:-:S04]  /*4370*/  SHF.L.U32 R31, R2, 0x2, RZ ;  /* 0x00000002021f7819 */ /* 0x020fc800000006ff */
[----:B------:R-:W1:Y:S02]  /*4380*/  LDC R2, c[0x2][R31+0xc4] ;  /* 0x008031001f027b82 */ /* 0x000e640000000800 */
[----:B-1----:R-:W-:-:S04]  /*4390*/  SHF.R.S32.HI R3, RZ, 0x1f, R2 ;  /* 0x0000001fff037819 */ /* 0x002fc80000011402 */
.L_x_423:
[----:B------:R-:W-:Y:S05]  /*43a0*/  BRX R2 -0x43b0                                                           (*"BRANCH_TARGETS .L_x_424,.L_x_425,.L_x_426,.L_x_47"*) ;  /* 0xffffffbc02147949 */ /* 0x000fea000383ffff */
.L_x_426:
[----:B------:R-:W-:Y:S01]  /*43b0*/  HFMA2 R3, -RZ, RZ, 1.75, 0 ;  /* 0x3f000000ff037431 */ /* 0x000fe200000001ff */
[C---:B------:R-:W-:Y:S02]  /*43c0*/  FSETP.NEU.AND P1, PT, |R30|.reuse, 1, PT ;  /* 0x3f8000001e00780b */ /* 0x040fe40003f2d200 */
[C---:B------:R-:W-:Y:S02]  /*43d0*/  FSETP.GT.AND P0, PT, |R30|.reuse, 0.56000000238418579102, PT ;  /* 0x3f0f5c291e00780b */ /* 0x040fe40003f04200 */
[----:B------:R-:W-:-:S04]  /*43e0*/  FFMA R2, |R30|, -R3, 0.5 ;  /* 0x3f0000001e027423 */ /* 0x000fc80000000a03 */
[----:B------:R-:W1:Y:S02]  /*43f0*/  MUFU.RSQ R3, R2 ;  /* 0x0000000200037308 */ /* 0x000e640000001400 */
[----:B-1----:R-:W-:Y:S01]  /*4400*/  FMUL R31, R2, R3 ;  /* 0x00000003021f7220 */ /* 0x002fe20000400000 */
[----:B------:R-:W-:-:S04]  /*4410*/  FMUL R32, R3, -0.5 ;  /* 0xbf00000003207820 */ /* 0x000fc80000400000 */
[----:B------:R-:W-:-:S04]  /*4420*/  FFMA R32, R31, R32, 0.5 ;  /* 0x3f0000001f207423 */ /* 0x000fc80000000020 */
[----:B------:R-:W-:-:S05]  /*4430*/  FFMA R32, R31, R32, R31 ;  /* 0x000000201f207223 */ /* 0x000fca000000001f */
[----:B------:R-:W-:Y:S02]  /*4440*/  FSEL R3, R32, RZ, P1 ;  /* 0x000000ff20037208 */ /* 0x000fe40000800000 */
[----:B------:R-:W-:Y:S02]  /*4450*/  MOV R32, 0x3d4dd2f7 ;  /* 0x3d4dd2f700207802 */ /* 0x000fe40000000f00 */
[----:B------:R-:W-:-:S05]  /*4460*/  FSEL R3, R3, |R30|, P0 ;  /* 0x4000001e03037208 */ /* 0x000fca0000000000 */
[----:B------:R-:W-:-:S04]  /*4470*/  FMUL R31, R3, R3 ;  /* 0x00000003031f7220 */ /* 0x000fc80000400000 */
[----:B------:R-:W-:-:S04]  /*4480*/  FFMA R2, R31, R32, 0.018773360177874565125 ;  /* 0x3c99ca971f027423 */ /* 0x000fc80000000020 */
[----:B------:R-:W-:-:S04]  /*4490*/  FFMA R2, R31, R2, 0.046769052743911743164 ;  /* 0x3d3f90e81f027423 */ /* 0x000fc80000000002 */
[----:B------:R-:W-:-:S04]  /*44a0*/  FFMA R2, R31, R2, 0.074823014438152313232 ;  /* 0x3d993ccf1f027423 */ /* 0x000fc80000000002 */
[----:B------:R-:W-:-:S04]  /*44b0*/  FFMA R2, R31, R2, 0.16667181253433227539 ;  /* 0x3e2aac041f027423 */ /* 0x000fc80000000002 */
[----:B------:R-:W-:Y:S01]  /*44c0*/  FMUL R2, R31, R2 ;  /* 0x000000021f027220 */ /* 0x000fe20000400000 */
[----:B------:R-:W-:-:S03]  /*44d0*/  IMAD.MOV.U32 R31, RZ, RZ, 0x3fd774eb ;  /* 0x3fd774ebff1f7424 */ /* 0x000fc600078e00ff */
[----:B------:R-:W-:-:S04]  /*44e0*/  FFMA R3, R3, R2, R3 ;  /* 0x0000000203037223 */ /* 0x000fc80000000003 */
[----:B------:R-:W-:-:S04]  /*44f0*/  FMUL R2, R3, -2 ;  /* 0xc000000003027820 */ /* 0x000fc80000400000 */
[----:B------:R-:W-:-:S05]  /*4500*/  @P0 FFMA R3, R31, 0.93318945169448852539, R2 ;  /* 0x3f6ee5811f030823 */ /* 0x000fca0000000002 */
[C---:B------:R-:W-:Y:S02]  /*4510*/  FSETP.NAN.AND P0, PT, R3.reuse, R3, PT ;  /* 0x000000030300720b */ /* 0x040fe40003f08000 */
[----:B------:R-:W-:-:S04]  /*4520*/  LOP3.LUT R2, R3, 0x80000000, R30, 0xb8, !PT ;  /* 0x8000000003027812 */ /* 0x000fc800078eb81e */
[----:B------:R-:W-:Y:S01]  /*4530*/  FSEL R2, R2, R3, !P0 ;  /* 0x0000000302027208 */ /* 0x000fe20004000000 */
[----:B------:R-:W-:Y:S06]  /*4540*/  BRA `(.L_x_46) ;  /* 0x0000001800d47947 */ /* 0x000fec0003800000 */
.L_x_424:
[----:B------:R-:W-:Y:S01]  /*4550*/  IADD3 R2, PT, PT, R30, -0xd000000, RZ ;  /* 0xf30000001e027810 */ /* 0x000fe20007ffe0ff */
[----:B------:R1:W2:Y:S01]  /*4560*/  MUFU.RSQ R31, R30 ;  /* 0x0000001e001f7308 */ /* 0x0002a20000001400 */
[----:B------:R-:W-:Y:S02]  /*4570*/  BSSY.RECONVERGENT B0, `(.L_x_57) ;  /* 0x000000c000007945 */ /* 0x000fe40003800200 */
[----:B------:R-:W-:-:S13]  /*4580*/  ISETP.GT.U32.AND P0, PT, R2, 0x727fffff, PT ;  /* 0x727fffff0200780c */ /* 0x000fda0003f04070 */
[----:B-1----:R-:W-:Y:S05]  /*4590*/  @!P0 BRA `(.L_x_58) ;  /* 0x0000000000148947 */ /* 0x002fea0003800000 */
[----:B------:R-:W-:Y:S02]  /*45a0*/  MOV R2, R30 ;  /* 0x0000001e00027202 */ /* 0x000fe40000000f00 */
[----:B------:R-:W-:-:S07]  /*45b0*/  MOV R38, 0x45d0 ;  /* 0x000045d000267802 */ /* 0x000fce0000000f00 */
[----:B0-2---:R-:W-:Y:S05]  /*45c0*/  CALL.REL.NOINC `($__internal_2_$__cuda_sm20_sqrt_rn_f32_slowpath) ;  /* 0x0000012800d87944 */ /* 0x005fea0003c00000 */
[----:B------:R-:W-:Y:S01]  /*45d0*/  MOV R2, R41 ;  /* 0x0000002900027202 */ /* 0x000fe20000000f00 */
[----:B------:R-:W-:Y:S06]  /*45e0*/  BRA `(.L_x_59) ;  /* 0x0000000000107947 */ /* 0x000fec0003800000 */
.L_x_58:
[----:B--2---:R-:W-:Y:S01]  /*45f0*/  FMUL.FTZ R3, R30, R31 ;  /* 0x0000001f1e037220 */ /* 0x004fe20000410000 */
[----:B------:R-:W-:-:S03]  /*4600*/  FMUL.FTZ R31, R31, 0.5 ;  /* 0x3f0000001f1f7820 */ /* 0x000fc60000410000 */
[----:B------:R-:W-:-:S04]  /*4610*/  FFMA R2, -R3, R3, R30 ;  /* 0x0000000303027223 */ /* 0x000fc8000000011e */
[----:B------:R-:W-:-:S07]  /*4620*/  FFMA R2, R2, R31, R3 ;  /* 0x0000001f02027223 */ /* 0x000fce0000000003 */
.L_x_59:
[----:B------:R-:W-:Y:S05]  /*4630*/  BSYNC.RECONVERGENT B0 ;  /* 0x0000000000007941 */ /* 0x000fea0003800200 */
.L_x_57:
[----:B------:R-:W-:Y:S05]  /*4640*/  BRA `(.L_x_46) ;  /* 0x0000001800947947 */ /* 0x000fea0003800000 */
.L_x_425:
[C---:B------:R-:W-:Y:S01]  /*4650*/  FMUL R2, R30.reuse, 0.63661974668502807617 ;  /* 0x3f22f9831e027820 */ /* 0x040fe20000400000 */
[----:B------:R-:W-:Y:S01]  /*4660*/  FSETP.GE.AND P0, PT, |R30|, 105615, PT ;  /* 0x47ce47801e00780b */ /* 0x000fe20003f06200 */
[----:B------:R-:W-:Y:S04]  /*4670*/  BSSY.RECONVERGENT B0, `(.L_x_60) ;  /* 0x000003a000007945 */ /* 0x000fe80003800200 */
[----:B------:R-:W1:Y:S02]  /*4680*/  F2I.NTZ R2, R2 ;  /* 0x0000000200027305 */ /* 0x000e640000203100 */
[----:B-1----:R-:W-:-:S05]  /*4690*/  I2FP.F32.S32 R3, R2 ;  /* 0x0000000200037245 */ /* 0x002fca0000201400 */
[----:B------:R-:W-:-:S04]  /*46a0*/  FFMA R32, R3, -1.5707962512969970703, R30 ;  /* 0xbfc90fda03207823 */ /* 0x000fc8000000001e */
[----:B------:R-:W-:-:S04]  /*46b0*/  FFMA R32, R3, -7.5497894158615963534e-08, R32 ;  /* 0xb3a2216803207823 */ /* 0x000fc80000000020 */
[----:B------:R-:W-:Y:S01]  /*46c0*/  FFMA R3, R3, -5.3903029534742383927e-15, R32 ;  /* 0xa7c234c503037823 */ /* 0x000fe20000000020 */
[----:B------:R-:W-:Y:S06]  /*46d0*/  @!P0 BRA `(.L_x_61) ;  /* 0x0000000000cc8947 */ /* 0x000fec0003800000 */
[----:B------:R-:W-:-:S13]  /*46e0*/  FSETP.NEU.AND P0, PT, |R30|, +INF , PT ;  /* 0x7f8000001e00780b */ /* 0x000fda0003f0d200 */
[----:B------:R-:W-:Y:S01]  /*46f0*/  @!P0 FMUL R3, RZ, R30 ;  /* 0x0000001eff038220 */ /* 0x000fe20000400000 */
[----:B------:R-:W-:Y:S01]  /*4700*/  @!P0 MOV R2, RZ ;  /* 0x000000ff00028202 */ /* 0x000fe20000000f00 */
[----:B------:R-:W-:Y:S06]  /*4710*/  @!P0 BRA `(.L_x_61) ;  /* 0x0000000000bc8947 */ /* 0x000fec0003800000 */
[----:B------:R-:W-:Y:S01]  /*4720*/  SHF.L.U32 R2, R30, 0x8, RZ ;  /* 0x000000081e027819 */ /* 0x000fe200000006ff */
[----:B------:R-:W-:Y:S01]  /*4730*/  HFMA2 R34, -RZ, RZ, 0, 0 ;  /* 0x00000000ff227431 */ /* 0x000fe200000001ff */
[----:B------:R-:W-:Y:S01]  /*4740*/  MOV R31, RZ ;  /* 0x000000ff001f7202 */ /* 0x000fe20000000f00 */
[----:B------:R-:W-:Y:S01]  /*4750*/  UMOV UR4, URZ ;  /* 0x000000ff00047c82 */ /* 0x000fe20008000000 */
[----:B------:R-:W-:-:S07]  /*4760*/  LOP3.LUT R37, R2, 0x80000000, RZ, 0xfc, !PT ;  /* 0x8000000002257812 */ /* 0x000fce00078efcff */
.L_x_62:
[----:B-1----:R-:W1:Y:S02]  /*4770*/  LDC.64 R2, c[0x4][RZ] ;  /* 0x01000000ff027b82 */ /* 0x002e640000000a00 */
[----:B-1----:R-:W-:-:S06]  /*4780*/  IMAD.WIDE.U32 R2, R31, 0x4, R2 ;  /* 0x000000041f027825 */ /* 0x002fcc00078e0002 */
[----:B------:R-:W2:Y:S01]  /*4790*/  LDG.E.CONSTANT R2, desc[UR8][R2.64] ;  /* 0x0000000802027981 */ /* 0x000ea2000c1e9900 */
[C---:B------:R-:W-:Y:S01]  /*47a0*/  LEA R35, R31.reuse, R1, 0x2 ;  /* 0x000000011f237211 */ /* 0x040fe200078e10ff */
[----:B------:R-:W-:-:S05]  /*47b0*/  VIADD R31, R31, 0x1 ;  /* 0x000000011f1f7836 */ /* 0x000fca0000000000 */
[----:B------:R-:W-:Y:S01]  /*47c0*/  ISETP.NE.AND P0, PT, R31, 0x6, PT ;  /* 0x000000061f00780c */ /* 0x000fe20003f05270 */
[----:B--2---:R-:W-:-:S03]  /*47d0*/  IMAD.WIDE.U32 R32, R2, R37, RZ ;  /* 0x0000002502207225 */ /* 0x004fc600078e00ff */
[----:B------:R-:W-:-:S04]  /*47e0*/  IADD3 R32, P1, PT, R32, R34, RZ ;  /* 0x0000002220207210 */ /* 0x000fc80007f3e0ff */
[----:B------:R-:W-:Y:S01]  /*47f0*/  IADD3.X R34, PT, PT, R33, UR4, RZ, P1, !PT ;  /* 0x0000000421227c10 */ /* 0x000fe20008ffe4ff */
[----:B------:R1:W-:Y:S04]  /*4800*/  STL [R35], R32 ;  /* 0x0000002023007387 */ /* 0x0003e80000100800 */
[----:B------:R-:W-:Y:S05]  /*4810*/  @P0 BRA `(.L_x_62) ;  /* 0xfffffffc00d40947 */ /* 0x000fea000383ffff */
[----:B------:R-:W-:Y:S01]  /*4820*/  SHF.R.U32.HI R31, RZ, 0x17, R30 ;  /* 0x00000017ff1f7819 */ /* 0x000fe2000001161e */
[----:B------:R2:W-:Y:S03]  /*4830*/  STL [R1+0x18], R34 ;  /* 0x0000182201007387 */ /* 0x0005e60000100800 */
[C---:B------:R-:W-:Y:S02]  /*4840*/  LOP3.LUT R2, R31.reuse, 0xe0, RZ, 0xc0, !PT ;  /* 0x000000e01f027812 */ /* 0x040fe400078ec0ff */
[----:B------:R-:W-:Y:S02]  /*4850*/  LOP3.LUT P0, RZ, R31, 0x1f, RZ, 0xc0, !PT ;  /* 0x0000001f1fff7812 */ /* 0x000fe4000780c0ff */
[----:B------:R-:W-:-:S04]  /*4860*/  IADD3 R2, PT, PT, R2, -0x80, RZ ;  /* 0xffffff8002027810 */ /* 0x000fc80007ffe0ff */
[----:B------:R-:W-:-:S05]  /*4870*/  SHF.R.U32.HI R2, RZ, 0x5, R2 ;  /* 0x00000005ff027819 */ /* 0x000fca0000011602 */
[----:B------:R-:W-:-:S05]  /*4880*/  IMAD R33, R2, -0x4, R1 ;  /* 0xfffffffc02217824 */ /* 0x000fca00078e0201 */
[----:B------:R-:W3:Y:S04]  /*4890*/  LDL R2, [R33+0x18] ;  /* 0x0000180021027983 */ /* 0x000ee80000100800 */
[----:B------:R-:W3:Y:S04]  /*48a0*/  LDL R3, [R33+0x14] ;  /* 0x0000140021037983 */ /* 0x000ee80000100800 */
[----:B-1----:R-:W4:Y:S01]  /*48b0*/  @P0 LDL R32, [R33+0x10] ;  /* 0x0000100021200983 */ /* 0x002f220000100800 */
[----:B------:R-:W-:Y:S01]  /*48c0*/  LOP3.LUT R31, R31, 0x1f, RZ, 0xc0, !PT ;  /* 0x0000001f1f1f7812 */ /* 0x000fe200078ec0ff */
[----:B------:R-:W-:Y:S01]  /*48d0*/  UMOV UR4, 0x54442d19 ;  /* 0x54442d1900047882 */ /* 0x000fe20000000000 */
[----:B------:R-:W-:-:S02]  /*48e0*/  UMOV UR5, 0x3bf921fb ;  /* 0x3bf921fb00057882 */ /* 0x000fc40000000000 */
[-C--:B---3--:R-:W-:Y:S02]  /*48f0*/  @P0 SHF.L.W.U32.HI R2, R3, R31.reuse, R2 ;  /* 0x0000001f03020219 */ /* 0x088fe40000010e02 */
[----:B----4-:R-:W-:Y:S02]  /*4900*/  @P0 SHF.L.W.U32.HI R3, R32, R31, R3 ;  /* 0x0000001f20030219 */ /* 0x010fe40000010e03 */
[----:B------:R-:W-:Y:S02]  /*4910*/  ISETP.GE.AND P0, PT, R30, RZ, PT ;  /* 0x000000ff1e00720c */ /* 0x000fe40003f06270 */
[C---:B------:R-:W-:Y:S02]  /*4920*/  SHF.L.W.U32.HI R31, R3.reuse, 0x2, R2 ;  /* 0x00000002031f7819 */ /* 0x040fe40000010e02 */
[----:B------:R-:W-:Y:S02]  /*4930*/  SHF.L.U32 R3, R3, 0x2, RZ ;  /* 0x0000000203037819 */ /* 0x000fe400000006ff */
[----:B------:R-:W-:-:S02]  /*4940*/  SHF.R.S32.HI R32, RZ, 0x1f, R31 ;  /* 0x0000001fff207819 */ /* 0x000fc4000001141f */
[----:B------:R-:W-:Y:S02]  /*4950*/  SHF.R.U32.HI R2, RZ, 0x1e, R2 ;  /* 0x0000001eff027819 */ /* 0x000fe40000011602 */
[C---:B------:R-:W-:Y:S02]  /*4960*/  LOP3.LUT R38, R32.reuse, R3, RZ, 0x3c, !PT ;  /* 0x0000000320267212 */ /* 0x040fe400078e3cff */
[----:B------:R-:W-:Y:S02]  /*4970*/  LOP3.LUT R39, R32, R31, RZ, 0x3c, !PT ;  /* 0x0000001f20277212 */ /* 0x000fe400078e3cff */
[C---:B------:R-:W-:Y:S02]  /*4980*/  LEA.HI R2, R31.reuse, R2, RZ, 0x1 ;  /* 0x000000021f027211 */ /* 0x040fe400078f08ff */
[----:B------:R-:W-:Y:S02]  /*4990*/  LOP3.LUT R30, R31, R30, RZ, 0x3c, !PT ;  /* 0x0000001e1f1e7212 */ /* 0x000fe400078e3cff */
[----:B------:R-:W1:Y:S01]  /*49a0*/  I2F.F64.S64 R38, R38 ;  /* 0x0000002600267312 */ /* 0x000e620000301c00 */
[----:B------:R-:W-:-:S02]  /*49b0*/  IADD3 R3, PT, PT, -R2, RZ, RZ ;  /* 0x000000ff02037210 */ /* 0x000fc40007ffe1ff */
[----:B------:R-:W-:Y:S02]  /*49c0*/  ISETP.GE.AND P1, PT, R30, RZ, PT ;  /* 0x000000ff1e00720c */ /* 0x000fe40003f26270 */
[----:B------:R-:W-:Y:S01]  /*49d0*/  @!P0 MOV R2, R3 ;  /* 0x0000000300028202 */ /* 0x000fe20000000f00 */
[----:B-1----:R-:W-:-:S10]  /*49e0*/  DMUL R32, R38, UR4 ;  /* 0x0000000426207c28 */ /* 0x002fd40008000000 */
[----:B------:R-:W1:Y:S02]  /*49f0*/  F2F.F32.F64 R32, R32 ;  /* 0x0000002000207310 */ /* 0x000e640000301000 */
[----:B-12---:R-:W-:-:S07]  /*4a00*/  FSEL R3, -R32, R32, !P1 ;  /* 0x0000002020037208 */ /* 0x006fce0004800100 */
.L_x_61:
[----:B------:R-:W-:Y:S05]  /*4a10*/  BSYNC.RECONVERGENT B0 ;  /* 0x0000000000007941 */ /* 0x000fea0003800200 */
.L_x_60:
[----:B------:R-:W-:Y:S02]  /*4a20*/  HFMA2 R30, -RZ, RZ, 0.487060546875, -0.0625 ;  /* 0x37cbac00ff1e7431 */ /* 0x000fe400000001ff */
[----:B------:R-:W-:Y:S01]  /*4a30*/  FMUL R31, R3, R3 ;  /* 0x00000003031f7220 */ /* 0x000fe20000400000 */
[----:B------:R-:W-:Y:S02]  /*4a40*/  LOP3.LUT R32, R2, 0x1, RZ, 0xc0, !PT ;  /* 0x0000000102207812 */ /* 0x000fe400078ec0ff */
[----:B------:R-:W-:Y:S02]  /*4a50*/  MOV R33, 0x3effffff ;  /* 0x3effffff00217802 */ /* 0x000fe40000000f00 */
[----:B------:R-:W-:Y:S02]  /*4a60*/  ISETP.NE.U32.AND P0, PT, R32, 0x1, PT ;  /* 0x000000012000780c */ /* 0x000fe40003f05070 */
[----:B------:R-:W-:Y:S01]  /*4a70*/  MOV R32, 0x3d2aaabb ;  /* 0x3d2aaabb00207802 */ /* 0x000fe20000000f00 */
[----:B------:R-:W-:Y:S01]  /*4a80*/  FFMA R30, R31, R30, -0.0013887860113754868507 ;  /* 0xbab607ed1f1e7423 */ /* 0x000fe2000000001e */
[----:B------:R-:W-:-:S02]  /*4a90*/  LOP3.LUT P1, RZ, R2, 0x2, RZ, 0xc0, !PT ;  /* 0x0000000202ff7812 */ /* 0x000fc4000782c0ff */
[----:B------:R-:W-:Y:S02]  /*4aa0*/  FSEL R32, R32, 0.0083327032625675201416, !P0 ;  /* 0x3c0885e420207808 */ /* 0x000fe40004000000 */
[----:B------:R-:W-:Y:S02]  /*4ab0*/  FSEL R30, R30, -0.00019574658654164522886, !P0 ;  /* 0xb94d41531e1e7808 */ /* 0x000fe40004000000 */
[----:B------:R-:W-:Y:S02]  /*4ac0*/  FSEL R2, R3, 1, P0 ;  /* 0x3f80000003027808 */ /* 0x000fe40000000000 */
[----:B------:R-:W-:Y:S01]  /*4ad0*/  FSEL R33, -R33, -0.16666662693023681641, !P0 ;  /* 0xbe2aaaa821217808 */ /* 0x000fe20004000100 */
[C---:B------:R-:W-:Y:S02]  /*4ae0*/  FFMA R30, R31.reuse, R30, R32 ;  /* 0x0000001e1f1e7223 */ /* 0x040fe40000000020 */
[C---:B------:R-:W-:Y:S02]  /*4af0*/  FFMA R3, R31.reuse, R2, RZ ;  /* 0x000000021f037223 */ /* 0x040fe400000000ff */
[----:B------:R-:W-:-:S04]  /*4b00*/  FFMA R30, R31, R30, R33 ;  /* 0x0000001e1f1e7223 */ /* 0x000fc80000000021 */
[----:B------:R-:W-:-:S04]  /*4b10*/  FFMA R2, R3, R30, R2 ;  /* 0x0000001e03027223 */ /* 0x000fc80000000002 */
[----:B------:R-:W-:Y:S01]  /*4b20*/  @P1 FADD R2, RZ, -R2 ;  /* 0x80000002ff021221 */ /* 0x000fe20000000000 */
[----:B------:R-:W-:Y:S06]  /*4b30*/  BRA `(.L_x_46) ;  /* 0x0000001400587947 */ /* 0x000fec0003800000 */
.L_x_56:
[----:B------:R-:W-:-:S13]  /*4b40*/  ISETP.GT.AND P0, PT, R33, 0x16, PT ;  /* 0x000000162100780c */ /* 0x000fda0003f04270 */
[----:B------:R-:W-:Y:S05]  /*4b50*/  @P0 BRA `(.L_x_63) ;  /* 0x0000000c00000947 */ /* 0x000fea0003800000 */
[----:B------:R-:W-:-:S04]  /*4b60*/  MOV R2, 0xffffffeb ;  /* 0xffffffeb00027802 */ /* 0x000fc80000000f00 */
[----:B------:R-:W-:-:S05]  /*4b70*/  VIADDMNMX.U32 R2, R33, R2, 0x2, PT ;  /* 0x0000000221027446 */ /* 0x000fca0003800002 */
[----:B-----5:R-:W-:-:S04]  /*4b80*/  IMAD.SHL.U32 R31, R2, 0x4, RZ ;  /* 0x00000004021f7824 */ /* 0x020fc800078e00ff */
[----:B------:R-:W1:Y:S02]  /*4b90*/  LDC R2, c[0x2][R31+0xd4] ;  /* 0x008035001f027b82 */ /* 0x000e640000000800 */
[----:B-1----:R-:W-:-:S04]  /*4ba0*/  SHF.R.S32.HI R3, RZ, 0x1f, R2 ;  /* 0x0000001fff037819 */ /* 0x002fc80000011402 */
.L_x_428:
[----:B------:R-:W-:Y:S05]  /*4bb0*/  BRX R2 -0x4bc0                                                           (*"BRANCH_TARGETS .L_x_429,.L_x_430,.L_x_47"*) ;  /* 0xffffffb402107949 */ /* 0x000fea000383ffff */
.L_x_429:
[----:B------:R-:W1:Y:S01]  /*4bc0*/  MUFU.RCP R3, |R30| ;  /* 0x4000001e00037308 */ /* 0x000e620000001000 */
[----:B------:R-:W-:Y:S01]  /*4bd0*/  FSETP.GT.AND P0, PT, |R30|, 1, PT ;  /* 0x3f8000001e00780b */ /* 0x000fe20003f04200 */
[----:B------:R-:W-:Y:S01]  /*4be0*/  HFMA2 R31, -RZ, RZ, 0.890625, -0.00056934356689453125 ;  /* 0x3b2090aaff1f7431 */ /* 0x000fe200000001ff */
[----:B------:R-:W-:Y:S02]  /*4bf0*/  MOV R32, 0x3f6ee581 ;  /* 0x3f6ee58100207802 */ /* 0x000fe40000000f00 */
[----:B-1----:R-:W-:-:S05]  /*4c00*/  FSEL R3, R3, |R30|, P0 ;  /* 0x4000001e03037208 */ /* 0x002fca0000000000 */
[----:B------:R-:W-:-:S04]  /*4c10*/  FMUL R2, R3, R3 ;  /* 0x0000000303027220 */ /* 0x000fc80000400000 */
[----:B------:R-:W-:-:S04]  /*4c20*/  FFMA R31, R2, R31, -0.014396979473531246185 ;  /* 0xbc6be14f021f7423 */ /* 0x000fc8000000001f */
[----:B------:R-:W-:-:S04]  /*4c30*/  FFMA R31, R2, R31, 0.039849750697612762451 ;  /* 0x3d23397e021f7423 */ /* 0x000fc8000000001f */
[----:B------:R-:W-:-:S04]  /*4c40*/  FFMA R31, R2, R31, -0.072529748082160949707 ;  /* 0xbd948a7a021f7423 */ /* 0x000fc8000000001f */
[----:B------:R-:W-:-:S04]  /*4c50*/  FFMA R31, R2, R31, 0.10518480092287063599 ;  /* 0x3dd76b21021f7423 */ /* 0x000fc8000000001f */
[----:B------:R-:W-:-:S04]  /*4c60*/  FFMA R31, R2, R31, -0.14171802997589111328 ;  /* 0xbe111e88021f7423 */ /* 0x000fc8000000001f */
[----:B------:R-:W-:-:S04]  /*4c70*/  FFMA R31, R2, R31, 0.19988775253295898438 ;  /* 0x3e4caf60021f7423 */ /* 0x000fc8000000001f */
[----:B------:R-:W-:-:S04]  /*4c80*/  FFMA R31, R2, R31, -0.33332940936088562012 ;  /* 0xbeaaaa27021f7423 */ /* 0x000fc8000000001f */
[----:B------:R-:W-:-:S04]  /*4c90*/  FMUL R2, R2, R31 ;  /* 0x0000001f02027220 */ /* 0x000fc80000400000 */
[----:B------:R-:W-:-:S04]  /*4ca0*/  FFMA R3, R3, R2, R3 ;  /* 0x0000000203037223 */ /* 0x000fc80000000003 */
[----:B------:R-:W-:Y:S01]  /*4cb0*/  @P0 FFMA R3, R32, 1.6832555532455444336, -R3 ;  /* 0x3fd774eb20030823 */ /* 0x000fe20000000803 */
[----:B------:R-:W-:-:S04]  /*4cc0*/  FSETP.NAN.AND P0, PT, |R30|, |R30|, PT ;  /* 0x4000001e1e00720b */ /* 0x000fc80003f08200 */
[----:B------:R-:W-:-:S04]  /*4cd0*/  LOP3.LUT R2, R3, 0x80000000, R30, 0xb8, !PT ;  /* 0x8000000003027812 */ /* 0x000fc800078eb81e */
[----:B------:R-:W-:Y:S01]  /*4ce0*/  FSEL R2, R2, R3, !P0 ;  /* 0x0000000302027208 */ /* 0x000fe20004000000 */
[----:B------:R-:W-:Y:S06]  /*4cf0*/  BRA `(.L_x_46) ;  /* 0x0000001000e87947 */ /* 0x000fec0003800000 */
.L_x_430:
[----:B------:R-:W-:-:S13]  /*4d00*/  FSETP.GE.AND P0, PT, |R30|, 1.5, PT ;  /* 0x3fc000001e00780b */ /* 0x000fda0003f06200 */
[----:B------:R-:W-:Y:S05]  /*4d10*/  @!P0 BRA `(.L_x_64) ;  /* 0x0000000400f08947 */ /* 0x000fea0003800000 */
[C---:B------:R-:W-:Y:S01]  /*4d20*/  FSETP.GT.AND P0, PT, |R30|.reuse, 41.09999847412109375, PT ;  /* 0x422466661e00780b */ /* 0x040fe20003f04200 */
[----:B------:R-:W-:Y:S01]  /*4d30*/  HFMA2 R38, -RZ, RZ, 0.771484375, 0.21533203125 ;  /* 0x3a2c32e4ff267431 */ /* 0x000fe200000001ff */
[C---:B------:R-:W-:Y:S02]  /*4d40*/  FSETP.GEU.AND P1, PT, R30.reuse, RZ, PT ;  /* 0x000000ff1e00720b */ /* 0x040fe40003f2e000 */
[----:B------:R-:W-:-:S04]  /*4d50*/  FSEL R31, R30, 41.09999847412109375, !P0 ;  /* 0x422466661e1f7808 */ /* 0x000fc80004000000 */
[C---:B------:R-:W-:Y:S01]  /*4d60*/  FSETP.GEU.AND P0, PT, |R31|.reuse, 1.175494350822287508e-38, PT ;  /* 0x008000001f00780b */ /* 0x040fe20003f0e200 */
[----:B------:R-:W-:-:S05]  /*4d70*/  FMUL R2, |R31|, 16777216 ;  /* 0x4b8000001f027820 */ /* 0x000fca0000400200 */
[----:B------:R-:W-:-:S04]  /*4d80*/  FSEL R2, R2, |R31|, !P0 ;  /* 0x4000001f02027208 */ /* 0x000fc80004000000 */
[----:B------:R-:W-:-:S04]  /*4d90*/  IADD3 R3, PT, PT, R2, -0x3f3504f3, RZ ;  /* 0xc0cafb0d02037810 */ /* 0x000fc80007ffe0ff */
[----:B------:R-:W-:-:S04]  /*4da0*/  LOP3.LUT R3, R3, 0xff800000, RZ, 0xc0, !PT ;  /* 0xff80000003037812 */ /* 0x000fc800078ec0ff */
[-C--:B------:R-:W-:Y:S02]  /*4db0*/  IADD3 R2, PT, PT, R2, -R3.reuse, RZ ;  /* 0x8000000302027210 */ /* 0x080fe40007ffe0ff */
[----:B------:R-:W-:-:S03]  /*4dc0*/  I2FP.F32.S32 R3, R3 ;  /* 0x0000000300037245 */ /* 0x000fc60000201400 */
[C---:B------:R-:W-:Y:S01]  /*4dd0*/  FADD R33, R2.reuse, 1 ;  /* 0x3f80000002217421 */ /* 0x040fe20000000000 */
[----:B------:R-:W-:Y:S01]  /*4de0*/  FADD R32, R2, -1 ;  /* 0xbf80000002207421 */ /* 0x000fe20000000000 */
[----:B------:R-:W-:Y:S02]  /*4df0*/  FSEL R2, RZ, -24, P0 ;  /* 0xc1c00000ff027808 */ /* 0x000fe40000000000 */
[----:B------:R-:W-:Y:S01]  /*4e00*/  @!P1 FSETP.GT.AND P0, PT, |R31|, 33, PT ;  /* 0x420400001f00980b */ /* 0x000fe20003f04200 */
        /* <DEDUP_REMOVED lines=9> */
[----:B------:R-:W-:Y:S01]  /*4ea0*/  FADD R2, R2, -R39 ;  /* 0x8000002702027221 */ /* 0x000fe20000000000 */
[----:B------:R-:W-:Y:S01]  /*4eb0*/  FMUL R38, |R31|, 1.4426950216293334961 ;  /* 0x3fb8aa3b1f267820 */ /* 0x000fe20000400200 */
[----:B------:R-:W-:Y:S01]  /*4ec0*/  FFMA R32, R32, -R35, R37 ;  /* 0x8000002320207223 */ /* 0x000fe20000000025 */
[----:B------:R-:W-:Y:S01]  /*4ed0*/  FFMA R34, R3, R34, 0.018033718690276145935 ;  /* 0x3c93bb7303227423 */ /* 0x000fe20000000022 */
[----:B------:R-:W-:-:S02]  /*4ee0*/  FFMA R37, R35, 1.4426950216293334961, R2 ;  /* 0x3fb8aa3b23257823 */ /* 0x000fc40000000002 */
[----:B------:R-:W-:Y:S01]  /*4ef0*/  FMUL R32, R33, R32 ;  /* 0x0000002021207220 */ /* 0x000fe20000400000 */
[----:B------:R-:W-:-:S03]  /*4f00*/  FFMA R34, R3, R34, 0.12022458761930465698 ;  /* 0x3df6384f03227423 */ /* 0x000fc60000000022 */
[----:B------:R-:W-:Y:S01]  /*4f10*/  FFMA R32, R32, 1.4426950216293334961, R37 ;  /* 0x3fb8aa3b20207823 */ /* 0x000fe20000000025 */
[----:B------:R-:W-:-:S03]  /*4f20*/  FMUL R34, R3, R34 ;  /* 0x0000002203227220 */ /* 0x000fc60000400000 */
[----:B------:R-:W-:-:S04]  /*4f30*/  FFMA R3, R35, 1.9251366722983220825e-08, R32 ;  /* 0x32a55e3423037823 */ /* 0x000fc80000000020 */
[----:B------:R-:W-:Y:S01]  /*4f40*/  FFMA R34, R35, R34, R3 ;  /* 0x0000002223227223 */ /* 0x000fe20000000003 */
[----:B------:R-:W-:-:S03]  /*4f50*/  FADD R3, |R31|, -0.5 ;  /* 0xbf0000001f037421 */ /* 0x000fc60000000200 */
[----:B------:R-:W-:-:S04]  /*4f60*/  FADD R32, R39, R34 ;  /* 0x0000002227207221 */ /* 0x000fc80000000000 */
[----:B------:R-:W-:Y:S01]  /*4f70*/  FMUL R33, R32, R3 ;  /* 0x0000000320217220 */ /* 0x000fe20000400000 */
[----:B------:R-:W-:-:S03]  /*4f80*/  FADD R39, -R39, R32 ;  /* 0x0000002027277221 */ /* 0x000fc60000000100 */
[--C-:B------:R-:W-:Y:S01]  /*4f90*/  FADD R2, R33, -R38.reuse ;  /* 0x8000002621027221 */ /* 0x100fe20000000000 */
[----:B------:R-:W-:Y:S01]  /*4fa0*/  FADD R39, R34, -R39 ;  /* 0x8000002722277221 */ /* 0x000fe20000000000 */
[-C--:B------:R-:W-:Y:S01]  /*4fb0*/  FFMA R32, R32, R3.reuse, -R33 ;  /* 0x0000000320207223 */ /* 0x080fe20000000821 */
[----:B------:R-:W-:Y:S01]  /*4fc0*/  FFMA R34, |R31|, 1.4426950216293334961, -R38 ;  /* 0x3fb8aa3b1f227823 */ /* 0x000fe20000000a26 */
[----:B------:R-:W-:Y:S01]  /*4fd0*/  FADD R35, R38, R2 ;  /* 0x0000000226237221 */ /* 0x000fe20000000000 */
[C---:B------:R-:W-:Y:S01]  /*4fe0*/  @!P1 FADD R41, -R2.reuse, 48 ;  /* 0x4240000002299421 */ /* 0x040fe20000000100 */
[----:B------:R-:W-:Y:S01]  /*4ff0*/  FFMA R32, R39, R3, R32 ;  /* 0x0000000327207223 */ /* 0x000fe20000000020 */
[----:B------:R-:W-:Y:S01]  /*5000*/  FFMA R3, |R31|, 1.925963033500011079e-08, R34 ;  /* 0x32a570601f037823 */ /* 0x000fe20000000222 */
[--C-:B------:R-:W-:Y:S01]  /*5010*/  FADD R37, R2, -R35.reuse ;  /* 0x8000002302257221 */ /* 0x100fe20000000000 */
[----:B------:R-:W-:Y:S01]  /*5020*/  FADD R33, R33, -R35 ;  /* 0x8000002321217221 */ /* 0x000fe20000000000 */
[----:B------:R-:W-:Y:S01]  /*5030*/  @!P1 FSEL R2, R41, -R2, P0 ;  /* 0x8000000229029208 */ /* 0x000fe20000000000 */
[----:B------:R-:W-:Y:S01]  /*5040*/  FADD R32, R32, -R3 ;  /* 0x8000000320207221 */ /* 0x000fe20000000000 */
[----:B------:R-:W-:Y:S01]  /*5050*/  FADD R38, -R38, -R37 ;  /* 0x8000002526267221 */ /* 0x000fe20000000100 */
[----:B------:R-:W-:Y:S01]  /*5060*/  MOV R3, 0x391fcb8e ;  /* 0x391fcb8e00037802 */ /* 0x000fe20000000f00 */
[----:B------:R-:W1:Y:S02]  /*5070*/  FRND R41, R2 ;  /* 0x0000000200297307 */ /* 0x000e640000201000 */
[----:B------:R-:W-:-:S04]  /*5080*/  FADD R33, R33, R38 ;  /* 0x0000002621217221 */ /* 0x000fc80000000000 */
[----:B------:R-:W-:Y:S02]  /*5090*/  FADD R33, R33, R32 ;  /* 0x0000002021217221 */ /* 0x000fe40000000000 */
[----:B------:R-:W2:Y:S02]  /*50a0*/  MUFU.RCP R32, |R31| ;  /* 0x4000001f00207308 */ /* 0x000ea40000001000 */
[----:B------:R-:W-:Y:S01]  /*50b0*/  @!P1 FADD R33, -R33, -RZ ;  /* 0x800000ff21219221 */ /* 0x000fe20000000100 */
[C---:B-1----:R-:W-:Y:S01]  /*50c0*/  FADD R34, -R41.reuse, R2 ;  /* 0x0000000229227221 */ /* 0x042fe20000000100 */
[----:B------:R-:W-:-:S04]  /*50d0*/  FSETP.GT.AND P0, PT, R41, RZ, PT ;  /* 0x000000ff2900720b */ /* 0x000fc80003f04000 */
[----:B------:R-:W1:Y:S01]  /*50e0*/  F2I.NTZ R2, R2 ;  /* 0x0000000200027305 */ /* 0x000e620000203100 */
[----:B------:R-:W-:Y:S01]  /*50f0*/  FADD R34, R34, R33 ;  /* 0x0000002122227221 */ /* 0x000fe20000000000 */
[----:B------:R-:W-:-:S03]  /*5100*/  HFMA2 R33, -RZ, RZ, 0.56982421875, 44576 ;  /* 0x388f7971ff217431 */ /* 0x000fc600000001ff */
[----:B------:R-:W-:-:S04]  /*5110*/  FFMA R3, R34, R3, 0.0013391353422775864601 ;  /* 0x3aaf85ed22037423 */ /* 0x000fc80000000003 */
[----:B------:R-:W-:Y:S01]  /*5120*/  FFMA R3, R34, R3, 0.0096188392490148544312 ;  /* 0x3c1d985622037423 */ /* 0x000fe20000000003 */
[----:B--2---:R-:W-:-:S03]  /*5130*/  FFMA R33, R32, R33, -5.0603266572579741478e-05 ;  /* 0xb8543ed820217423 */ /* 0x004fc60000000021 */
[----:B------:R-:W-:Y:S01]  /*5140*/  FFMA R3, R34, R3, 0.055503588169813156128 ;  /* 0x3d6357bb22037423 */ /* 0x000fe20000000003 */
[----:B------:R-:W-:-:S03]  /*5150*/  FFMA R33, R32, R33, -0.00042276637395843863487 ;  /* 0xb9dda6be20217423 */ /* 0x000fc60000000021 */
[----:B------:R-:W-:Y:S01]  /*5160*/  FFMA R3, R34, R3, 0.24022644758224487305 ;  /* 0x3e75fdec22037423 */ /* 0x000fe20000000003 */
[----:B------:R-:W-:Y:S01]  /*5170*/  FFMA R35, R32, R33, 0.00099214143119752407074 ;  /* 0x3a820abe20237423 */ /* 0x000fe20000000021 */
[----:B------:R-:W-:Y:S02]  /*5180*/  SEL R33, RZ, 0x83000000, P0 ;  /* 0x83000000ff217807 */ /* 0x000fe40000000000 */
[----:B------:R-:W-:Y:S01]  /*5190*/  FFMA R3, R34, R3, 0.69314718246459960938 ;  /* 0x3f31721822037423 */ /* 0x000fe20000000003 */
[----:B------:R-:W-:Y:S01]  /*51a0*/  FFMA R35, R32, R35, -0.00027855476946569979191 ;  /* 0xb9920afd20237423 */ /* 0x000fe20000000023 */
[----:B------:R-:W-:Y:S02]  /*51b0*/  IADD3 R38, PT, PT, R33, 0x7f000000, RZ ;  /* 0x7f00000021267810 */ /* 0x000fe40007ffe0ff */
[----:B------:R-:W-:Y:S01]  /*51c0*/  FFMA R3, R34, R3, 1 ;  /* 0x3f80000022037423 */ /* 0x000fe20000000003 */
[----:B-1----:R-:W-:Y:S02]  /*51d0*/  IMAD R2, R2, 0x800000, -R33 ;  /* 0x0080000002027824 */ /* 0x002fe400078e0a21 */
[----:B------:R-:W-:Y:S01]  /*51e0*/  FFMA R35, R32, R35, -0.0026749009266495704651 ;  /* 0xbb2f4d6420237423 */ /* 0x000fe20000000023 */
[----:B------:R-:W-:-:S03]  /*51f0*/  FMUL R3, R3, R38 ;  /* 0x0000002603037220 */ /* 0x000fc60000400000 */
[----:B------:R-:W-:Y:S01]  /*5200*/  FFMA R35, R32, R35, 0.0034718033857643604279 ;  /* 0x3b63873220237423 */ /* 0x000fe20000000023 */
[----:B------:R-:W-:-:S03]  /*5210*/  FMUL R2, R3, R2 ;  /* 0x0000000203027220 */ /* 0x000fc60000400000 */
[----:B------:R-:W-:Y:S01]  /*5220*/  FFMA R39, R32, R35, 0.083333343267440795898 ;  /* 0x3daaaaac20277423 */ /* 0x000fe20000000023 */
[----:B------:R-:W-:Y:S01]  /*5230*/  FMUL R33, R2, 2.5066282749176025391 ;  /* 0x40206c9902217820 */ /* 0x000fe20000400000 */
[----:B------:R-:W-:Y:S06]  /*5240*/  @P1 BRA `(.L_x_65) ;  /* 0x0000000000981947 */ /* 0x000fec0003800000 */
[C-C-:B------:R-:W-:Y:S01]  /*5250*/  FADD R3, |R31|.reuse, |R31|.reuse ;  /* 0x4000001f1f037221 */ /* 0x140fe20000000200 */
[----:B------:R-:W-:Y:S01]  /*5260*/  MOV R40, 0x3e684e12 ;  /* 0x3e684e1200287802 */ /* 0x000fe20000000f00 */
[----:B------:R-:W-:Y:S01]  /*5270*/  FMUL R32, R32, R39 ;  /* 0x0000002720207220 */ /* 0x000fe20000400000 */
[----:B------:R-:W-:Y:S01]  /*5280*/  MOV R38, 0x3f17acc9 ;  /* 0x3f17acc900267802 */ /* 0x000fe20000000f00 */
[----:B------:R-:W1:Y:S02]  /*5290*/  FRND R2, R3 ;  /* 0x0000000300027307 */ /* 0x000e640000201000 */
[----:B------:R-:W-:-:S06]  /*52a0*/  FFMA R32, R31, R32, R31 ;  /* 0x000000201f207223 */ /* 0x000fcc000000001f */
[----:B------:R-:W2:Y:S01]  /*52b0*/  F2I.NTZ R34, R3 ;  /* 0x0000000300227305 */ /* 0x000ea20000203100 */
[----:B-1----:R-:W-:-:S04]  /*52c0*/  FFMA R2, R2, -0.5, |R31| ;  /* 0xbf00000002027823 */ /* 0x002fc8000000041f */
[----:B------:R-:W-:Y:S01]  /*52d0*/  FMUL R35, R2, R2 ;  /* 0x0000000202237220 */ /* 0x000fe20000400000 */
[----:B--2---:R-:W-:-:S03]  /*52e0*/  LOP3.LUT R37, R34, 0x1, RZ, 0xc0, !PT ;  /* 0x0000000122257812 */ /* 0x004fc600078ec0ff */
[C---:B------:R-:W-:Y:S01]  /*52f0*/  FFMA R40, R35.reuse, R40, -1.334560394287109375 ;  /* 0xbfaad2e023287423 */ /* 0x040fe20000000028 */
[----:B------:R-:W-:Y:S01]  /*5300*/  FFMA R38, R35, -R38, 2.550144195556640625 ;  /* 0x4023359023267423 */ /* 0x000fe20000000826 */
[----:B------:R-:W-:Y:S01]  /*5310*/  LOP3.LUT P1, RZ, R34, 0x2, RZ, 0xc0, !PT ;  /* 0x0000000222ff7812 */ /* 0x000fe2000782c0ff */
[----:B------:R-:W-:Y:S01]  /*5320*/  FFMA R34, R2, R35, RZ ;  /* 0x0000002302227223 */ /* 0x000fe200000000ff */
[----:B------:R-:W-:Y:S01]  /*5330*/  ISETP.NE.U32.AND P0, PT, R37, 0x1, PT ;  /* 0x000000012500780c */ /* 0x000fe20003f05070 */
[C---:B------:R-:W-:Y:S01]  /*5340*/  FFMA R40, R35.reuse, R40, 4.0586924552917480469 ;  /* 0x4081e0cf23287423 */ /* 0x040fe20000000028 */
[----:B------:R-:W-:-:S03]  /*5350*/  FFMA R3, R35, R38, -5.1677198410034179688 ;  /* 0xc0a55df623037423 */ /* 0x000fc60000000026 */
[----:B------:R-:W-:Y:S01]  /*5360*/  FFMA R40, R35, R40, -4.9348020553588867188 ;  /* 0xc09de9e623287423 */ /* 0x000fe20000000028 */
[----:B------:R-:W-:-:S03]  /*5370*/  FFMA R3, R3, R34, RZ ;  /* 0x0000002203037223 */ /* 0x000fc600000000ff */
[----:B------:R-:W-:-:S04]  /*5380*/  FFMA R35, R35, R40, 1 ;  /* 0x3f80000023237423 */ /* 0x000fc80000000028 */
[----:B------:R-:W-:Y:S01]  /*5390*/  @P0 FFMA R35, R2, 3.1415927410125732422, R3 ;  /* 0x40490fdb02230823 */ /* 0x000fe20000000003 */
[----:B------:R-:W-:-:S03]  /*53a0*/  MOV R2, 0x4b800000 ;  /* 0x4b80000000027802 */ /* 0x000fc60000000f00 */
[----:B------:R-:W-:-:S04]  /*53b0*/  @P1 FADD R35, RZ, -R35 ;  /* 0x80000023ff231221 */ /* 0x000fc80000000000 */
[----:B------:R-:W-:-:S04]  /*53c0*/  FMUL R3, R32, R35 ;  /* 0x0000002320037220 */ /* 0x000fc80000400000 */
[----:B------:R-:W-:Y:S01]  /*53d0*/  FFMA R32, R32, R35, -R3 ;  /* 0x0000002320207223 */ /* 0x000fe20000000803 */
[----:B------:R-:W-:-:S04]  /*53e0*/  FSETP.GEU.AND P0, PT, |R3|, 1.175494350822287508e-38, PT ;  /* 0x008000000300780b */ /* 0x000fc80003f0e200 */
[----:B------:R-:W-:-:S09]  /*53f0*/  FSEL R2, R2, 1, !P0 ;  /* 0x3f80000002027808 */ /* 0x000fd20004000000 */
[----:B------:R-:W-:Y:S01]  /*5400*/  @!P0 FMUL R3, R3, 16777216 ;  /* 0x4b80000003038820 */ /* 0x000fe20000400000 */
[----:B------:R-:W-:-:S05]  /*5410*/  FSETP.GT.AND P0, PT, |R31|, 33, PT ;  /* 0x420400001f00780b */ /* 0x000fca0003f04200 */
[----:B------:R-:W1:Y:S02]  /*5420*/  MUFU.RCP R3, R3 ;  /* 0x0000000300037308 */ /* 0x000e640000001000 */
[----:B-1----:R-:W-:-:S04]  /*5430*/  FMUL R2, R3, R2 ;  /* 0x0000000203027220 */ /* 0x002fc80000400000 */
[----:B------:R-:W-:-:S04]  /*5440*/  FMUL R35, R2, -R2 ;  /* 0x8000000202237220 */ /* 0x000fc80000400000 */
[----:B------:R-:W-:-:S04]  /*5450*/  FMUL R32, R32, R35 ;  /* 0x0000002320207220 */ /* 0x000fc80000400000 */
[----:B------:R-:W-:-:S04]  /*5460*/  FMUL R32, R33, R32 ;  /* 0x0000002021207220 */ /* 0x000fc80000400000 */
[----:B------:R-:W-:-:S04]  /*5470*/  FFMA R32, R33, R2, R32 ;  /* 0x0000000221207223 */ /* 0x000fc80000000020 */
[----:B------:R-:W-:-:S04]  /*5480*/  FMUL R32, R32, 0.5 ;  /* 0x3f00000020207820 */ /* 0x000fc80000400000 */
[----:B------:R-:W-:Y:S01]  /*5490*/  @P0 FMUL R32, R32, 3.5527136788005009294e-15 ;  /* 0x2780000020200820 */ /* 0x000fe20000400000 */
[----:B------:R-:W-:Y:S06]  /*54a0*/  BRA `(.L_x_66) ;  /* 0x00000000007c7947 */ /* 0x000fec0003800000 */
.L_x_65:
[----:B------:R-:W-:-:S04]  /*54b0*/  FMUL R2, R32, R39 ;  /* 0x0000002720027220 */ /* 0x000fc80000400000 */
[----:B------:R-:W-:Y:S01]  /*54c0*/  FFMA R2, R33, R2, R33 ;  /* 0x0000000221027223 */ /* 0x000fe20000000021 */
[----:B------:R-:W-:Y:S06]  /*54d0*/  BRA `(.L_x_46) ;  /* 0x0000000800f07947 */ /* 0x000fec0003800000 */
.L_x_64:
[----:B------:R-:W1:Y:S01]  /*54e0*/  FRND R3, R30 ;  /* 0x0000001e00037307 */ /* 0x000e620000201000 */
[C---:B------:R-:W-:Y:S02]  /*54f0*/  FSETP.NEU.AND P0, PT, R30.reuse, RZ, PT ;  /* 0x000000ff1e00720b */ /* 0x040fe40003f0d000 */
[----:B------:R-:W-:Y:S02]  /*5500*/  MOV R2, 0x3a8c9f66 ;  /* 0x3a8c9f6600027802 */ /* 0x000fe40000000f00 */
[C---:B------:R-:W-:Y:S01]  /*5510*/  FSETP.GTU.AND P1, PT, R30.reuse, 0.5, PT ;  /* 0x3f0000001e00780b */ /* 0x040fe20003f2c000 */
[----:B-1----:R-:W-:-:S05]  /*5520*/  FADD R3, R30, -R3 ;  /* 0x800000031e037221 */ /* 0x002fca0000000000 */
[C---:B------:R-:W-:Y:S02]  /*5530*/  FSEL R3, R30.reuse, R3, !P0 ;  /* 0x000000031e037208 */ /* 0x040fe40004000000 */
[----:B------:R-:W-:Y:S02]  /*5540*/  FSETP.GEU.AND P0, PT, R30, -0.5, PT ;  /* 0xbf0000001e00780b */ /* 0x000fe40003f0e000 */
[C---:B------:R-:W-:Y:S01]  /*5550*/  FSEL R31, R3.reuse, 1, !P1 ;  /* 0x3f800000031f7808 */ /* 0x040fe20004800000 */
[----:B------:R-:W-:-:S04]  /*5560*/  FFMA R2, R3, -R2, 0.0071110534481704235077 ;  /* 0x3be903d703027423 */ /* 0x000fc80000000802 */
[----:B------:R-:W-:-:S04]  /*5570*/  FFMA R2, R3, R2, -0.0096437186002731323242 ;  /* 0xbc1e00b003027423 */ /* 0x000fc80000000002 */
[----:B------:R-:W-:-:S04]  /*5580*/  FFMA R2, R3, R2, -0.042180188000202178955 ;  /* 0xbd2cc52203027423 */ /* 0x000fc80000000002 */
[----:B------:R-:W-:-:S04]  /*5590*/  FFMA R2, R3, R2, 0.16654090583324432373 ;  /* 0x3e2a89b303027423 */ /* 0x000fc80000000002 */
[----:B------:R-:W-:Y:S01]  /*55a0*/  FFMA R32, R3, R2, -0.04200365021824836731 ;  /* 0xbd2c0c0503207423 */ /* 0x000fe20000000002 */
[----:B------:R-:W-:-:S03]  /*55b0*/  FSEL R2, R30, 1, !P0 ;  /* 0x3f8000001e027808 */ /* 0x000fc60004000000 */
[C---:B------:R-:W-:Y:S02]  /*55c0*/  FFMA R32, R3.reuse, R32, -0.65587818622589111328 ;  /* 0xbf27e7a203207423 */ /* 0x040fe40000000020 */
[----:B------:R-:W-:Y:S02]  /*55d0*/  FMUL R2, R2, R31 ;  /* 0x0000001f02027220 */ /* 0x000fe40000400000 */
[----:B------:R-:W-:-:S04]  /*55e0*/  FFMA R31, R3, R32, 0.57721567153930664062 ;  /* 0x3f13c468031f7423 */ /* 0x000fc80000000020 */
[----:B------:R-:W-:-:S04]  /*55f0*/  FFMA R31, R2, R31, RZ ;  /* 0x0000001f021f7223 */ /* 0x000fc800000000ff */
[----:B------:R-:W-:Y:S01]  /*5600*/  FFMA R3, R3, R31, R2 ;  /* 0x0000001f03037223 */ /* 0x000fe20000000002 */
[----:B------:R-:W-:-:S04]  /*5610*/  HFMA2 R2, -RZ, RZ, 15, 0 ;  /* 0x4b800000ff027431 */ /* 0x000fc800000001ff */
[----:B------:R-:W-:-:S04]  /*5620*/  FSETP.GEU.AND P0, PT, |R3|, 1.175494350822287508e-38, PT ;  /* 0x008000000300780b */ /* 0x000fc80003f0e200 */
[----:B------:R-:W-:-:S09]  /*5630*/  FSEL R2, R2, 1, !P0 ;  /* 0x3f80000002027808 */ /* 0x000fd20004000000 */
[----:B------:R-:W-:Y:S01]  /*5640*/  @!P0 FMUL R3, R3, 16777216 ;  /* 0x4b80000003038820 */ /* 0x000fe20000400000 */
[----:B------:R-:W-:-:S05]  /*5650*/  FSETP.GEU.AND P0, PT, R30, RZ, PT ;  /* 0x000000ff1e00720b */ /* 0x000fca0003f0e000 */
[----:B------:R-:W1:Y:S02]  /*5660*/  MUFU.RCP R3, R3 ;  /* 0x0000000300037308 */ /* 0x000e640000001000 */
[----:B-1----:R-:W-:-:S06]  /*5670*/  FMUL R2, R3, R2 ;  /* 0x0000000203027220 */ /* 0x002fcc0000400000 */
[----:B------:R-:W-:Y:S05]  /*5680*/  @P0 BRA `(.L_x_46) ;  /* 0x0000000800840947 */ /* 0x000fea0003800000 */
[----:B------:R-:W-:-:S07]  /*5690*/  MOV R32, R2 ;  /* 0x0000000200207202 */ /* 0x000fce0000000f00 */
.L_x_66:
[----:B------:R-:W1:Y:S01]  /*56a0*/  FRND.TRUNC R3, R30 ;  /* 0x0000001e00037307 */ /* 0x000e62000020d000 */
[----:B------:R-:W-:Y:S02]  /*56b0*/  MOV R2, 0x7fffffff ;  /* 0x7fffffff00027802 */ /* 0x000fe40000000f00 */
[----:B-1----:R-:W-:-:S13]  /*56c0*/  FSETP.NEU.AND P0, PT, R30, R3, PT ;  /* 0x000000031e00720b */ /* 0x002fda0003f0d000 */
[----:B------:R-:W-:Y:S05]  /*56d0*/  @!P0 BRA `(.L_x_46) ;  /* 0x0000000800708947 */ /* 0x000fea0003800000 */
[----:B------:R-:W-:Y:S02]  /*56e0*/  FSETP.GEU.AND P0, PT, R30, -41.09999847412109375, PT ;  /* 0xc22466661e00780b */ /* 0x000fe40003f0e000 */
[----:B------:R-:W-:-:S11]  /*56f0*/  MOV R2, R32 ;  /* 0x0000002000027202 */ /* 0x000fd60000000f00 */
[----:B------:R-:W-:Y:S05]  /*5700*/  @P0 BRA `(.L_x_46) ;  /* 0x0000000800640947 */ /* 0x000fea0003800000 */
[----:B------:R-:W1:Y:S02]  /*5710*/  F2I.TRUNC.NTZ R30, R30 ;  /* 0x0000001e001e7305 */ /* 0x000e64000020f100 */
[----:B-1----:R-:W-:-:S04]  /*5720*/  LOP3.LUT R2, R30, 0x1, RZ, 0xc0, !PT ;  /* 0x000000011e027812 */ /* 0x002fc800078ec0ff */
[----:B------:R-:W-:-:S04]  /*5730*/  ISETP.NE.U32.AND P0, PT, R2, 0x1, PT ;  /* 0x000000010200780c */ /* 0x000fc80003f05070 */
[----:B------:R-:W-:Y:S01]  /*5740*/  FSEL R2, R32, RZ, P0 ;  /* 0x000000ff20027208 */ /* 0x000fe20000000000 */
[----:B------:R-:W-:Y:S08]  /*5750*/  BRA `(.L_x_46) ;  /* 0x0000000800507947 */ /* 0x000ff00003800000 */
.L_x_63:
[----:B------:R-:W-:-:S05]  /*5760*/  IMAD.MOV.U32 R2, RZ, RZ, -0x17 ;  /* 0xffffffe9ff027424 */ /* 0x000fca00078e00ff */
[----:B------:R-:W-:-:S04]  /*5770*/  VIADDMNMX.U32 R2, R33, R2, 0x2, PT ;  /* 0x0000000221027446 */ /* 0x000fc80003800002 */
[----:B-----5:R-:W-:-:S04]  /*5780*/  SHF.L.U32 R31, R2, 0x2, RZ ;  /* 0x00000002021f7819 */ /* 0x020fc800000006ff */
[----:B------:R-:W1:Y:S02]  /*5790*/  LDC R2, c[0x2][R31+0xe0] ;  /* 0x008038001f027b82 */ /* 0x000e640000000800 */
[----:B-1----:R-:W-:-:S04]  /*57a0*/  SHF.R.S32.HI R3, RZ, 0x1f, R2 ;  /* 0x0000001fff037819 */ /* 0x002fc80000011402 */
.L_x_432:
[----:B------:R-:W-:Y:S05]  /*57b0*/  BRX R2 -0x57c0                                                           (*"BRANCH_TARGETS .L_x_433,.L_x_434,.L_x_47"*) ;  /* 0xffffffa802107949 */ /* 0x000fea000383ffff */
.L_x_434:
[----:B------:R-:W-:Y:S01]  /*57c0*/  FADD R2, |R30|, -RZ ;  /* 0x800000ff1e027221 */ /* 0x000fe20000000200 */
[----:B------:R-:W-:Y:S06]  /*57d0*/  BRA `(.L_x_46) ;  /* 0x0000000800307947 */ /* 0x000fec0003800000 */
.L_x_47:
[----:B------:R-:W-:Y:S01]  /*57e0*/  MOV R2, 0x7fffffff ;  /* 0x7fffffff00027802 */ /* 0x000fe20000000f00 */
[----:B------:R-:W-:Y:S06]  /*57f0*/  BRA `(.L_x_46) ;  /* 0x0000000800287947 */ /* 0x000fec0003800000 */
.L_x_433:
[----:B------:R-:W-:-:S13]  /*5800*/  FSETP.GTU.AND P0, PT, |R30|, 8, PT ;  /* 0x410000001e00780b */ /* 0x000fda0003f0c200 */
[----:B------:R-:W-:Y:S05]  /*5810*/  @P0 BRA `(.L_x_67) ;  /* 0x0000000000600947 */ /* 0x000fea0003800000 */
[----:B------:R-:W-:Y:S02]  /*5820*/  HFMA2 R3, -RZ, RZ, 0.0261688232421875, -0.61279296875 ;  /* 0x26b3b8e7ff037431 */ /* 0x000fe400000001ff */
[C---:B------:R-:W-:Y:S01]  /*5830*/  FADD R2, |R30|.reuse, -2.4048254489898681641 ;  /* 0xc019e8a91e027421 */ /* 0x040fe20000000200 */
[C---:B------:R-:W-:Y:S01]  /*5840*/  FADD R31, |R30|.reuse, -5.5200781822204589844 ;  /* 0xc0b0a47b1e1f7421 */ /* 0x040fe20000000200 */
[----:B------:R-:W-:Y:S02]  /*5850*/  FADD R32, |R30|, -8.6537275314331054688 ;  /* 0xc10a75ab1e207421 */ /* 0x000fe40000000200 */
[----:B------:R-:W-:Y:S01]  /*5860*/  FADD R2, R2, -1.0870589761680093943e-07 ;  /* 0xb3e971b302027421 */ /* 0x000fe20000000000 */
[----:B------:R-:W-:Y:S01]  /*5870*/  FADD R30, R31, 7.1934145751129108248e-08 ;  /* 0x339a7a371f1e7421 */ /* 0x000fe20000000000 */
[----:B------:R-:W-:Y:S02]  /*5880*/  FADD R32, R32, -3.8147791769915784243e-07 ;  /* 0xb4cccded20207421 */ /* 0x000fe40000000000 */
[----:B------:R-:W-:-:S04]  /*5890*/  FFMA R3, R2, -R3, -7.6677725312831318538e-14 ;  /* 0xa9aca9b302037423 */ /* 0x000fc80000000803 */
[----:B------:R-:W-:-:S04]  /*58a0*/  FFMA R3, R2, R3, 2.71505561089124825e-12 ;  /* 0x2c3f0e1802037423 */ /* 0x000fc80000000003 */
[----:B------:R-:W-:-:S04]  /*58b0*/  FFMA R3, R2, R3, -6.0280118570343876883e-12 ;  /* 0xacd4178102037423 */ /* 0x000fc80000000003 */
[----:B------:R-:W-:-:S04]  /*58c0*/  FFMA R3, R2, R3, -4.2393266674878304912e-10 ;  /* 0xafe90f3802037423 */ /* 0x000fc80000000003 */
[----:B------:R-:W-:-:S04]  /*58d0*/  FFMA R3, R2, R3, 5.8276378167576581291e-10 ;  /* 0x3020305b02037423 */ /* 0x000fc80000000003 */
[----:B------:R-:W-:-:S04]  /*58e0*/  FFMA R3, R2, R3, 5.8077841202930358122e-08 ;  /* 0x3379714302037423 */ /* 0x000fc80000000003 */
[----:B------:R-:W-:-:S04]  /*58f0*/  FFMA R3, R2, R3, 1.8003311064163085575e-09 ;  /* 0x30f76f8502037423 */ /* 0x000fc80000000003 */
[----:B------:R-:W-:-:S04]  /*5900*/  FFMA R3, R2, R3, -5.4500733313034288585e-06 ;  /* 0xb6b6dfc602037423 */ /* 0x000fc80000000003 */
[----:B------:R-:W-:-:S04]  /*5910*/  FFMA R3, R2, R3, -7.3432206590950954705e-06 ;  /* 0xb6f665c902037423 */ /* 0x000fc80000000003 */
[----:B------:R-:W-:-:S04]  /*5920*/  FFMA R3, R2, R3, 0.00030170319951139390469 ;  /* 0x399e2deb02037423 */ /* 0x000fc80000000003 */
[----:B------:R-:W-:-:S04]  /*5930*/  FFMA R3, R2, R3, 0.00077395443804562091827 ;  /* 0x3a4ae33402037423 */ /* 0x000fc80000000003 */
[----:B------:R-:W-:-:S04]  /*5940*/  FFMA R3, R2, R3, -0.0072834617458283901215 ;  /* 0xbbeeaa1b02037423 */ /* 0x000fc80000000003 */
[----:B------:R-:W-:-:S04]  /*5950*/  FFMA R3, R2, R3, -0.026668203994631767273 ;  /* 0xbcda774702037423 */ /* 0x000fc80000000003 */
[----:B------:R-:W-:-:S04]  /*5960*/  FMUL R3, R2, R3 ;  /* 0x0000000302037220 */ /* 0x000fc80000400000 */
[----:B------:R-:W-:-:S04]  /*5970*/  FMUL R3, R3, R30 ;  /* 0x0000001e03037220 */ /* 0x000fc80000400000 */
[----:B------:R-:W-:Y:S01]  /*5980*/  FMUL R2, R3, R32 ;  /* 0x0000002003027220 */ /* 0x000fe20000400000 */
[----:B------:R-:W-:Y:S06]  /*5990*/  BRA `(.L_x_46) ;  /* 0x0000000400c07947 */ /* 0x000fec0003800000 */
.L_x_67:
[----:B------:R-:W-:Y:S02]  /*59a0*/  FSETP.NEU.AND P0, PT, |R30|, +INF , PT ;  /* 0x7f8000001e00780b */ /* 0x000fe40003f0d200 */
[----:B------:R-:W-:-:S11]  /*59b0*/  MOV R2, RZ ;  /* 0x000000ff00027202 */ /* 0x000fd60000000f00 */
[----:B------:R-:W-:Y:S05]  /*59c0*/  @!P0 BRA `(.L_x_46) ;  /* 0x0000000400b48947 */ /* 0x000fea0003800000 */
[----:B------:R-:W1:Y:S01]  /*59d0*/  MUFU.RCP R33, |R30| ;  /* 0x4000001e00217308 */ /* 0x000e620000001000 */
[----:B------:R-:W-:Y:S01]  /*59e0*/  HFMA2 R3, -RZ, RZ, 1.8916015625, -516.5 ;  /* 0x3f91e009ff037431 */ /* 0x000fe200000001ff */
[----:B------:R-:W-:Y:S01]  /*59f0*/  FSETP.GEU.AND P0, PT, |R30|, 1.175494350822287508e-38, PT ;  /* 0x008000001e00780b */ /* 0x000fe20003f0e200 */
[----:B------:R-:W-:Y:S01]  /*5a00*/  BSSY.RECONVERGENT B0, `(.L_x_68) ;  /* 0x000004c000007945 */ /* 0x000fe20003800200 */
[----:B-1----:R-:W-:-:S04]  /*5a10*/  FMUL R2, R33, R33 ;  /* 0x0000002121027220 */ /* 0x002fc80000400000 */
[----:B------:R-:W-:-:S04]  /*5a20*/  FFMA R3, R2, R3, -0.20532675087451934814 ;  /* 0xbe52412d02037423 */ /* 0x000fc80000000003 */
[----:B------:R-:W-:-:S04]  /*5a30*/  FFMA R3, R2, R3, 0.06509173661470413208 ;  /* 0x3d854ed102037423 */ /* 0x000fc80000000003 */
[----:B------:R-:W-:-:S04]  /*5a40*/  FFMA R3, R2, R3, -0.12499999254941940308 ;  /* 0xbdffffff02037423 */ /* 0x000fc80000000003 */
[----:B------:R-:W-:Y:S01]  /*5a50*/  FFMA R33, R33, R3, |R30| ;  /* 0x0000000321217223 */ /* 0x000fe2000000041e */
[----:B------:R-:W-:-:S03]  /*5a60*/  FMUL R3, |R30|, 16777216 ;  /* 0x4b8000001e037820 */ /* 0x000fc60000400200 */
[----:B------:R-:W-:Y:S02]  /*5a70*/  FMUL R31, R33, 0.63661974668502807617 ;  /* 0x3f22f983211f7820 */ /* 0x000fe40000400000 */
[----:B------:R-:W-:Y:S02]  /*5a80*/  FSEL R34, R3, |R30|, !P0 ;  /* 0x4000001e03227208 */ /* 0x000fe40004000000 */
[----:B------:R-:W-:Y:S02]  /*5a90*/  MOV R3, 0x4056fe93 ;  /* 0x4056fe9300037802 */ /* 0x000fe40000000f00 */
[----:B------:R-:W1:Y:S03]  /*5aa0*/  MUFU.RSQ R30, R34 ;  /* 0x00000022001e7308 */ /* 0x000e660000001400 */
[----:B------:R-:W-:-:S04]  /*5ab0*/  FFMA R3, R2, R3, -0.51452267169952392578 ;  /* 0xbf03b7c202037423 */ /* 0x000fc80000000003 */
[C---:B------:R-:W-:Y:S01]  /*5ac0*/  FFMA R3, R2.reuse, R3, 0.10337056964635848999 ;  /* 0x3dd3b3f302037423 */ /* 0x040fe20000000003 */
[----:B------:R-:W2:Y:S03]  /*5ad0*/  F2I.NTZ R31, R31 ;  /* 0x0000001f001f7305 */ /* 0x000ea60000203100 */
[----:B------:R-:W-:-:S04]  /*5ae0*/  FFMA R3, R2, R3, -0.062499724328517913818 ;  /* 0xbd7fffb602037423 */ /* 0x000fc80000000003 */
[----:B------:R-:W-:Y:S01]  /*5af0*/  FFMA R3, R2, R3, 1 ;  /* 0x3f80000002037423 */ /* 0x000fe20000000003 */
[----:B-1----:R-:W-:Y:S01]  /*5b00*/  @!P0 FMUL R30, R30, 4096 ;  /* 0x458000001e1e8820 */ /* 0x002fe20000400000 */
[----:B------:R-:W-:-:S03]  /*5b10*/  FSETP.GE.AND P0, PT, |R33|, 105615, PT ;  /* 0x47ce47802100780b */ /* 0x000fc60003f06200 */
[----:B------:R-:W-:Y:S01]  /*5b20*/  FMUL R30, R30, 0.79788458347320556641 ;  /* 0x3f4c422a1e1e7820 */ /* 0x000fe20000400000 */
[----:B--2---:R-:W-:-:S03]  /*5b30*/  I2FP.F32.S32 R32, R31 ;  /* 0x0000001f00207245 */ /* 0x004fc60000201400 */
[----:B------:R-:W-:Y:S02]  /*5b40*/  FMUL R37, R3, R30 ;  /* 0x0000001e03257220 */ /* 0x000fe40000400000 */
        /* <DEDUP_REMOVED lines=9> */
[----:B------:R-:W-:Y:S02]  /*5be0*/  HFMA2 R34, -RZ, RZ, 0, 0 ;  /* 0x00000000ff227431 */ /* 0x000fe400000001ff */
[----:B------:R-:W-:Y:S01]  /*5bf0*/  IMAD.MOV.U32 R32, RZ, RZ, RZ ;  /* 0x000000ffff207224 */ /* 0x000fe200078e00ff */
[----:B------:R-:W-:Y:S01]  /*5c00*/  UMOV UR4, URZ ;  /* 0x000000ff00047c82 */ /* 0x000fe20008000000 */
[----:B------:R-:W-:-:S07]  /*5c10*/  LOP3.LUT R39, R2, 0x80000000, RZ, 0xfc, !PT ;  /* 0x8000000002277812 */ /* 0x000fce00078efcff */
.L_x_70:
[----:B-1----:R-:W1:Y:S02]  /*5c20*/  LDC.64 R2, c[0x4][RZ] ;  /* 0x01000000ff027b82 */ /* 0x002e640000000a00 */
[----:B-1----:R-:W-:-:S06]  /*5c30*/  IMAD.WIDE.U32 R2, R34, 0x4, R2 ;  /* 0x0000000422027825 */ /* 0x002fcc00078e0002 */
[----:B------:R-:W2:Y:S01]  /*5c40*/  LDG.E.CONSTANT R2, desc[UR8][R2.64] ;  /* 0x0000000802027981 */ /* 0x000ea2000c1e9900 */
[C---:B------:R-:W-:Y:S02]  /*5c50*/  LEA R35, R34.reuse, R1, 0x2 ;  /* 0x0000000122237211 */ /* 0x040fe400078e10ff */
[----:B------:R-:W-:-:S04]  /*5c60*/  IADD3 R34, PT, PT, R34, 0x1, RZ ;  /* 0x0000000122227810 */ /* 0x000fc80007ffe0ff */
        /* <DEDUP_REMOVED lines=25> */
[C---:B------:R-:W-:Y:S02]  /*5e00*/  LOP3.LUT R33, R30.reuse, R33, RZ, 0x3c, !PT ;  /* 0x000000211e217212 */ /* 0x040fe400078e3cff */
[C---:B------:R-:W-:Y:S02]  /*5e10*/  LOP3.LUT R34, R31.reuse, R3, RZ, 0x3c, !PT ;  /* 0x000000031f227212 */ /* 0x040fe400078e3cff */
[----:B------:R-:W-:Y:S02]  /*5e20*/  LOP3.LUT R35, R31, R30, RZ, 0x3c, !PT ;  /* 0x0000001e1f237212 */ /* 0x000fe400078e3cff */
[----:B------:R-:W-:Y:S02]  /*5e30*/  SHF.R.U32.HI R31, RZ, 0x1e, R2 ;  /* 0x0000001eff1f7819 */ /* 0x000fe40000011602 */
[----:B------:R-:W-:Y:S02]  /*5e40*/  ISETP.GE.AND P1, PT, R33, RZ, PT ;  /* 0x000000ff2100720c */ /* 0x000fe40003f26270 */
[----:B------:R-:W1:Y:S01]  /*5e50*/  I2F.F64.S64 R34, R34 ;  /* 0x0000002200227312 */ /* 0x000e620000301c00 */
[----:B------:R-:W-:-:S04]  /*5e60*/  LEA.HI R31, R30, R31, RZ, 0x1 ;  /* 0x0000001f1e1f7211 */ /* 0x000fc800078f08ff */
[----:B------:R-:W-:-:S04]  /*5e70*/  IADD3 R2, PT, PT, -R31, RZ, RZ ;  /* 0x000000ff1f027210 */ /* 0x000fc80007ffe1ff */
[----:B------:R-:W-:Y:S01]  /*5e80*/  @!P0 MOV R31, R2 ;  /* 0x00000002001f8202 */ /* 0x000fe20000000f00 */
[----:B-1----:R-:W-:-:S10]  /*5e90*/  DMUL R38, R34, UR4 ;  /* 0x0000000422267c28 */ /* 0x002fd40008000000 */
[----:B------:R-:W2:Y:S02]  /*5ea0*/  F2F.F32.F64 R38, R38 ;  /* 0x0000002600267310 */ /* 0x000ea40000301000 */
[----:B--2---:R-:W-:-:S07]  /*5eb0*/  FSEL R32, -R38, R38, !P1 ;  /* 0x0000002626207208 */ /* 0x004fce0004800100 */
.L_x_69:
[----:B------:R-:W-:Y:S05]  /*5ec0*/  BSYNC.RECONVERGENT B0 ;  /* 0x0000000000007941 */ /* 0x000fea0003800200 */
.L_x_68:
[----:B------:R-:W-:Y:S01]  /*5ed0*/  HFMA2 R2, -RZ, RZ, 1.9462890625, 0.0004794597625732421875 ;  /* 0x3fc90fdbff027431 */ /* 0x000fe200000001ff */
[----:B------:R-:W-:Y:S01]  /*5ee0*/  LOP3.LUT R31, R31, 0x3, RZ, 0xc0, !PT ;  /* 0x000000031f1f7812 */ /* 0x000fe200078ec0ff */
[----:B------:R-:W-:Y:S02]  /*5ef0*/  IMAD.MOV.U32 R34, RZ, RZ, 0x37cbac00 ;  /* 0x37cbac00ff227424 */ /* 0x000fe400078e00ff */
[----:B------:R-:W-:Y:S01]  /*5f00*/  HFMA2 R33, -RZ, RZ, 1.541015625, -0.052001953125 ;  /* 0x3e2aaaa8ff217431 */ /* 0x000fe200000001ff */
[----:B------:R-:W-:-:S05]  /*5f10*/  I2FP.F32.U32 R31, R31 ;  /* 0x0000001f001f7245 */ /* 0x000fca0000201000 */
[----:B------:R-:W-:-:S04]  /*5f20*/  FFMA R31, R31, R2, -0.78539818525314331055 ;  /* 0xbf490fdb1f1f7423 */ /* 0x000fc80000000002 */
[----:B------:R-:W-:Y:S01]  /*5f30*/  FADD R31, R31, R32 ;  /* 0x000000201f1f7221 */ /* 0x000fe20000000000 */
[----:B------:R-:W-:-:S03]  /*5f40*/  MOV R32, 0x3c0885e4 ;  /* 0x3c0885e400207802 */ /* 0x000fc60000000f00 */
[----:B------:R-:W-:-:S06]  /*5f50*/  FMUL R2, R31, 0.63661974668502807617 ;  /* 0x3f22f9831f027820 */ /* 0x000fcc0000400000 */
[----:B------:R-:W1:Y:S02]  /*5f60*/  F2I.NTZ R2, R2 ;  /* 0x0000000200027305 */ /* 0x000e640000203100 */
[----:B-1----:R-:W-:-:S05]  /*5f70*/  I2FP.F32.S32 R30, R2 ;  /* 0x00000002001e7245 */ /* 0x002fca0000201400 */
[----:B------:R-:W-:-:S04]  /*5f80*/  FFMA R31, R30, -1.5707962512969970703, R31 ;  /* 0xbfc90fda1e1f7823 */ /* 0x000fc8000000001f */
[----:B------:R-:W-:Y:S01]  /*5f90*/  FFMA R31, R30, -7.5497894158615963534e-08, R31 ;  /* 0xb3a221681e1f7823 */ /* 0x000fe2000000001f */
[C---:B------:R-:W-:Y:S02]  /*5fa0*/  LOP3.LUT R30, R2.reuse, 0x1, RZ, 0xc0, !PT ;  /* 0x00000001021e7812 */ /* 0x040fe400078ec0ff */
[----:B------:R-:W-:Y:S01]  /*5fb0*/  IADD3 R2, PT, PT, R2, 0x1, RZ ;  /* 0x0000000102027810 */ /* 0x000fe20007ffe0ff */
[----:B------:R-:W-:Y:S01]  /*5fc0*/  FMUL R3, R31, R31 ;  /* 0x0000001f1f037220 */ /* 0x000fe20000400000 */
[----:B------:R-:W-:Y:S02]  /*5fd0*/  ISETP.NE.U32.AND P0, PT, R30, 0x1, PT ;  /* 0x000000011e00780c */ /* 0x000fe40003f05070 */
[----:B------:R-:W-:Y:S01]  /*5fe0*/  LOP3.LUT P1, RZ, R2, 0x2, RZ, 0xc0, !PT ;  /* 0x0000000202ff7812 */ /* 0x000fe2000782c0ff */
[----:B------:R-:W-:Y:S01]  /*5ff0*/  FFMA R30, R3, R34, -0.0013887860113754868507 ;  /* 0xbab607ed031e7423 */ /* 0x000fe20000000022 */
[----:B------:R-:W-:Y:S02]  /*6000*/  FSEL R32, R32, 0.041666727513074874878, !P0 ;  /* 0x3d2aaabb20207808 */ /* 0x000fe40004000000 */
[----:B------:R-:W-:-:S02]  /*6010*/  FSEL R2, R31, 1, !P0 ;  /* 0x3f8000001f027808 */ /* 0x000fc40004000000 */
[----:B------:R-:W-:Y:S02]  /*6020*/  FSEL R30, R30, -0.00019574658654164522886, P0 ;  /* 0xb94d41531e1e7808 */ /* 0x000fe40000000000 */
[----:B------:R-:W-:Y:S01]  /*6030*/  FSEL R33, -R33, -0.4999999701976776123, !P0 ;  /* 0xbeffffff21217808 */ /* 0x000fe20004000100 */
[C---:B------:R-:W-:Y:S02]  /*6040*/  FFMA R31, R3.reuse, R2, RZ ;  /* 0x00000002031f7223 */ /* 0x040fe400000000ff */
[----:B------:R-:W-:-:S04]  /*6050*/  FFMA R30, R3, R30, R32 ;  /* 0x0000001e031e7223 */ /* 0x000fc80000000020 */
[----:B------:R-:W-:-:S04]  /*6060*/  FFMA R30, R3, R30, R33 ;  /* 0x0000001e031e7223 */ /* 0x000fc80000000021 */
[----:B------:R-:W-:-:S04]  /*6070*/  FFMA R2, R31, R30, R2 ;  /* 0x0000001e1f027223 */ /* 0x000fc80000000002 */
[----:B------:R-:W-:-:S04]  /*6080*/  @P1 FADD R2, RZ, -R2 ;  /* 0x80000002ff021221 */ /* 0x000fc80000000000 */
[----:B------:R-:W-:-:S07]  /*6090*/  FMUL R2, R37, R2 ;  /* 0x0000000225027220 */ /* 0x000fce0000400000 */
.L_x_46:
[----:B------:R-:W-:Y:S05]  /*60a0*/  BSYNC.RECONVERGENT B3 ;  /* 0x0000000000037941 */ /* 0x000fea0003800200 */
.L_x_38:
[----:B-----5:R-:W-:-:S05]  /*60b0*/  LEA R3, R7, R4, 0x2 ;  /* 0x0000000407037211 */ /* 0x020fca00078e10ff */
[----:B------:R2:W-:Y:S02]  /*60c0*/  STL [R3], R2 ;  /* 0x0000000203007387 */ /* 0x0005e40000100800 */
.L_x_37:
[C---:B------:R-:W-:Y:S02]  /*60d0*/  ISETP.GT.U32.AND P0, PT, R7.reuse, 0x1, PT ;  /* 0x000000010700780c */ /* 0x040fe40003f04070 */
[----:B------:R-:W-:-:S11]  /*60e0*/  IADD3 R7, PT, PT, R7, -0x1, RZ ;  /* 0xffffffff07077810 */ /* 0x000fd60007ffe0ff */
[----:B------:R-:W-:Y:S05]  /*60f0*/  @P0 BRA `(.L_x_71) ;  /* 0xffffffc000240947 */ /* 0x000fea000383ffff */
[----:B------:R-:W3:Y:S01]  /*6100*/  LDL R32, [R1+0x24] ;  /* 0x0000240001207983 */ /* 0x000ee20000100800 */
[----:B-1----:R-:W-:Y:S02]  /*6110*/  MOV R0, 0xff800000 ;  /* 0xff80000000007802 */ /* 0x002fe40000000f00 */
[----:B---3--:R-:W-:-:S13]  /*6120*/  FSETP.NE.AND P0, PT, |R32|, +INF , PT ;  /* 0x7f8000002000780b */ /* 0x008fda0003f05200 */
[----:B------:R-:W-:Y:S05]  /*6130*/  @!P0 BRA `(.L_x_72) ;  /* 0x0000000400188947 */ /* 0x000fea0003800000 */
[----:B------:R-:W3:Y:S04]  /*6140*/  LDG.E R7, desc[UR8][R28.64+0x8] ;  /* 0x000008081c077981 */ /* 0x000ee8000c1e1900 */
[----:B------:R-:W4:Y:S01]  /*6150*/  LDG.E R33, desc[UR8][R28.64+0x4] ;  /* 0x000004081c217981 */ /* 0x000f22000c1e1900 */
[----:B------:R-:W-:Y:S01]  /*6160*/  BSSY.RECONVERGENT B0, `(.L_x_73) ;  /* 0x0000019000007945 */ /* 0x000fe20003800200 */
[----:B---3--:R-:W2:Y:S01]  /*6170*/  F2F.F64.F32 R38, R7 ;  /* 0x0000000700267310 */ /* 0x008ea20000201800 */
[----:B----4-:R-:W-:-:S04]  /*6180*/  FADD R33, R32, -R33 ;  /* 0x8000002120217221 */ /* 0x010fc80000000000 */
[----:B------:R-:W-:-:S06]  /*6190*/  FMUL R40, R33, R33 ;  /* 0x0000002121287220 */ /* 0x000fcc0000400000 */
[----:B------:R-:W1:Y:S01]  /*61a0*/  F2F.F64.F32 R40, R40 ;  /* 0x0000002800287310 */ /* 0x000e620000201800 */
[----:B--2---:R-:W-:-:S08]  /*61b0*/  DADD R2, R38, R38 ;  /* 0x0000000026027229 */ /* 0x004fd00000000026 */
[----:B------:R-:W-:Y:S01]  /*61c0*/  DMUL R38, R38, R2 ;  /* 0x0000000226267228 */ /* 0x000fe20000000000 */
[----:B------:R-:W-:-:S05]  /*61d0*/  MOV R2, 0x1 ;  /* 0x0000000100027802 */ /* 0x000fca0000000f00 */
[----:B------:R-:W2:Y:S01]  /*61e0*/  MUFU.RCP64H R3, R39 ;  /* 0x0000002700037308 */ /* 0x000ea20000001800 */
[----:B-1----:R-:W-:Y:S01]  /*61f0*/  FSETP.GEU.AND P1, PT, |R41|, 6.5827683646048100446e-37, PT ;  /* 0x036000002900780b */ /* 0x002fe20003f2e200 */
[----:B--2---:R-:W-:-:S08]  /*6200*/  DFMA R30, -R38, R2, 1 ;  /* 0x3ff00000261e742b */ /* 0x004fd00000000102 */
[----:B------:R-:W-:-:S08]  /*6210*/  DFMA R30, R30, R30, R30 ;  /* 0x0000001e1e1e722b */ /* 0x000fd0000000001e */
[----:B------:R-:W-:-:S08]  /*6220*/  DFMA R30, R2, R30, R2 ;  /* 0x0000001e021e722b */ /* 0x000fd00000000002 */
[----:B------:R-:W-:-:S08]  /*6230*/  DFMA R2, -R38, R30, 1 ;  /* 0x3ff000002602742b */ /* 0x000fd0000000011e */
[----:B------:R-:W-:-:S08]  /*6240*/  DFMA R2, R30, R2, R30 ;  /* 0x000000021e02722b */ /* 0x000fd0000000001e */
[----:B0-----:R-:W-:-:S08]  /*6250*/  DMUL R28, R40, R2 ;  /* 0x00000002281c7228 */ /* 0x001fd00000000000 */
[----:B------:R-:W-:-:S08]  /*6260*/  DFMA R30, -R38, R28, R40 ;  /* 0x0000001c261e722b */ /* 0x000fd00000000128 */
[----:B------:R-:W-:-:S10]  /*6270*/  DFMA R2, R2, R30, R28 ;  /* 0x0000001e0202722b */ /* 0x000fd4000000001c */
[----:B------:R-:W-:-:S05]  /*6280*/  FFMA R28, RZ, R39, R3 ;  /* 0x00000027ff1c7223 */ /* 0x000fca0000000003 */
[----:B------:R-:W-:-:S13]  /*6290*/  FSETP.GT.AND P0, PT, |R28|, 1.469367938527859385e-39, PT ;  /* 0x001000001c00780b */ /* 0x000fda0003f04200 */
[----:B------:R-:W-:Y:S05]  /*62a0*/  @P0 BRA P1, `(.L_x_74) ;  /* 0x0000000000100947 */ /* 0x000fea0000800000 */
[----:B------:R-:W-:-:S07]  /*62b0*/  MOV R42, 0x62d0 ;  /* 0x000062d0002a7802 */ /* 0x000fce0000000f00 */
[----:B------:R-:W-:Y:S05]  /*62c0*/  CALL.REL.NOINC `($__internal_0_$__cuda_sm20_div_rn_f64_full) ;  /* 0x0000010400587944 */ /* 0x000fea0003c00000 */
[----:B------:R-:W-:Y:S01]  /*62d0*/  MOV R2, R56 ;  /* 0x0000003800027202 */ /* 0x000fe20000000f00 */
[----:B------:R-:W-:-:S07]  /*62e0*/  IMAD.MOV.U32 R3, RZ, RZ, R57 ;  /* 0x000000ffff037224 */ /* 0x000fce00078e0039 */
.L_x_74:
[----:B------:R-:W-:Y:S05]  /*62f0*/  BSYNC.RECONVERGENT B0 ;  /* 0x0000000000007941 */ /* 0x000fea0003800200 */
.L_x_73:
[----:B------:R-:W-:Y:S01]  /*6300*/  FSETP.GEU.AND P0, PT, R7, 1.175494350822287508e-38, PT ;  /* 0x008000000700780b */ /* 0x000fe20003f0e000 */
[----:B------:R-:W-:Y:S01]  /*6310*/  HFMA2 R32, -RZ, RZ, 1.5048828125, 33.21875 ;  /* 0x3e055027ff207431 */ /* 0x000fe200000001ff */
[----:B------:R-:W-:Y:S01]  /*6320*/  UMOV UR4, 0x0 ;  /* 0x0000000000047882 */ /* 0x000fe20000000000 */
[----:B------:R-:W-:-:S10]  /*6330*/  UMOV UR5, 0x40000000 ;  /* 0x4000000000057882 */ /* 0x000fd40000000000 */
[----:B------:R-:W-:-:S05]  /*6340*/  @!P0 FMUL R7, R7, 8388608 ;  /* 0x4b00000007078820 */ /* 0x000fca0000400000 */
[----:B------:R-:W-:-:S04]  /*6350*/  IADD3 R28, PT, PT, R7, -0x3f2aaaab, RZ ;  /* 0xc0d55555071c7810 */ /* 0x000fc80007ffe0ff */
[----:B------:R-:W-:-:S04]  /*6360*/  LOP3.LUT R30, R28, 0xff800000, RZ, 0xc0, !PT ;  /* 0xff8000001c1e7812 */ /* 0x000fc800078ec0ff */
[-C--:B------:R-:W-:Y:S02]  /*6370*/  IADD3 R28, PT, PT, R7, -R30.reuse, RZ ;  /* 0x8000001e071c7210 */ /* 0x080fe40007ffe0ff */
[----:B------:R-:W-:Y:S02]  /*6380*/  I2FP.F32.S32 R29, R30 ;  /* 0x0000001e001d7245 */ /* 0x000fe40000201400 */
[----:B------:R-:W-:Y:S01]  /*6390*/  MOV R30, 0x7f800000 ;  /* 0x7f800000001e7802 */ /* 0x000fe20000000f00 */
[----:B------:R-:W-:-:S04]  /*63a0*/  FADD R31, R28, -1 ;  /* 0xbf8000001c1f7421 */ /* 0x000fc80000000000 */
[----:B------:R-:W-:-:S04]  /*63b0*/  FFMA R28, R31, -R32, 0.14084610342979431152 ;  /* 0x3e1039f61f1c7423 */ /* 0x000fc80000000820 */
[----:B------:R-:W-:-:S04]  /*63c0*/  FFMA R28, R31, R28, -0.12148627638816833496 ;  /* 0xbdf8cdcc1f1c7423 */ /* 0x000fc8000000001c */
[----:B------:R-:W-:-:S04]  /*63d0*/  FFMA R28, R31, R28, 0.13980610668659210205 ;  /* 0x3e0f29551f1c7423 */ /* 0x000fc8000000001c */
[----:B------:R-:W-:-:S04]  /*63e0*/  FFMA R28, R31, R28, -0.16684235632419586182 ;  /* 0xbe2ad8b91f1c7423 */ /* 0x000fc8000000001c */
[----:B------:R-:W-:-:S04]  /*63f0*/  FFMA R28, R31, R28, 0.20012299716472625732 ;  /* 0x3e4ced0b1f1c7423 */ /* 0x000fc8000000001c */
[----:B------:R-:W-:-:S04]  /*6400*/  FFMA R28, R31, R28, -0.24999669194221496582 ;  /* 0xbe7fff221f1c7423 */ /* 0x000fc8000000001c */
[----:B------:R-:W-:-:S04]  /*6410*/  FFMA R28, R31, R28, 0.33333182334899902344 ;  /* 0x3eaaaa781f1c7423 */ /* 0x000fc8000000001c */
[----:B------:R-:W-:Y:S01]  /*6420*/  FFMA R32, R31, R28, -0.5 ;  /* 0xbf0000001f207423 */ /* 0x000fe2000000001c */
[----:B------:R-:W-:Y:S02]  /*6430*/  FSEL R28, RZ, -23, P0 ;  /* 0xc1b80000ff1c7808 */ /* 0x000fe40000000000 */
[----:B------:R-:W-:Y:S01]  /*6440*/  ISETP.GT.U32.AND P0, PT, R7, 0x7f7fffff, PT ;  /* 0x7f7fffff0700780c */ /* 0x000fe20003f04070 */
[----:B------:R-:W-:Y:S02]  /*6450*/  FMUL R32, R31, R32 ;  /* 0x000000201f207220 */ /* 0x000fe40000400000 */
[----:B------:R-:W-:Y:S02]  /*6460*/  FFMA R28, R29, 1.1920928955078125e-07, R28 ;  /* 0x340000001d1c7823 */ /* 0x000fe4000000001c */
[----:B------:R-:W-:-:S04]  /*6470*/  FFMA R31, R31, R32, R31 ;  /* 0x000000201f1f7223 */ /* 0x000fc8000000001f */
[----:B------:R-:W-:Y:S01]  /*6480*/  FFMA R28, R28, 0.69314718246459960938, R31 ;  /* 0x3f3172181c1c7823 */ /* 0x000fe2000000001f */
[----:B------:R-:W-:-:S03]  /*6490*/  MOV R31, 0x3ffd67f1 ;  /* 0x3ffd67f1001f7802 */ /* 0x000fc60000000f00 */
[C---:B------:R-:W-:Y:S01]  /*64a0*/  @P0 FFMA R28, R7.reuse, R30, +INF ;  /* 0x7f800000071c0423 */ /* 0x040fe2000000001e */
[----:B------:R-:W-:Y:S01]  /*64b0*/  FSETP.NEU.AND P0, PT, R7, RZ, PT ;  /* 0x000000ff0700720b */ /* 0x000fe20003f0d000 */
[----:B------:R-:W-:-:S03]  /*64c0*/  HFMA2 R30, -RZ, RZ, -2, 0 ;  /* 0xc0000000ff1e7431 */ /* 0x000fc600000001ff */
[----:B------:R-:W-:-:S04]  /*64d0*/  FSEL R7, R28, -INF , P0 ;  /* 0xff8000001c077808 */ /* 0x000fc80000000000 */
[----:B------:R-:W0:Y:S02]  /*64e0*/  F2F.F64.F32 R28, R7 ;  /* 0x00000007001c7310 */ /* 0x000e240000201800 */
[----:B0-----:R-:W-:-:S08]  /*64f0*/  DFMA R28, R28, UR4, R30 ;  /* 0x000000041c1c7c2b */ /* 0x001fd0000800001e */
[----:B------:R-:W-:-:S10]  /*6500*/  DFMA R28, R28, -0.5, -R2 ;  /* 0xbfe000001c1c782b */ /* 0x000fd40000000802 */
[----:B------:R-:W0:Y:S02]  /*6510*/  F2F.F32.F64 R29, R28 ;  /* 0x0000001c001d7310 */ /* 0x000e240000301000 */
[----:B0-----:R-:W-:-:S13]  /*6520*/  FSETP.NE.AND P0, PT, |R29|, +INF , PT ;  /* 0x7f8000001d00780b */ /* 0x001fda0003f05200 */
[----:B------:R-:W-:Y:S05]  /*6530*/  @!P0 BRA `(.L_x_72) ;  /* 0x0000000000188947 */ /* 0x000fea0003800000 */
[----:B------:R-:W0:Y:S01]  /*6540*/  LDCU UR4, c[0x0][0x3a0] ;  /* 0x00007400ff0477ac */ /* 0x000e220008000800 */
[----:B------:R-:W-:Y:S01]  /*6550*/  IADD3 R5, PT, PT, R5, 0x1, RZ ;  /* 0x0000000105057810 */ /* 0x000fe20007ffe0ff */
[----:B------:R-:W-:-:S03]  /*6560*/  FADD R6, R29, R6 ;  /* 0x000000061d067221 */ /* 0x000fc60000000000 */
[----:B0-----:R-:W-:-:S13]  /*6570*/  ISETP.NE.AND P0, PT, R5, UR4, PT ;  /* 0x0000000405007c0c */ /* 0x001fda000bf05270 */
[----:B------:R-:W-:Y:S05]  /*6580*/  @P0 BRA `(.L_x_75) ;  /* 0xffffffb800f00947 */ /* 0x000fea000383ffff */
[----:B------:R-:W-:-:S07]  /*6590*/  MOV R0, R6 ;  /* 0x0000000600007202 */ /* 0x000fce0000000f00 */
.L_x_72:
[----:B------:R-:W-:Y:S05]  /*65a0*/  BSYNC.RECONVERGENT B2 ;  /* 0x0000000000027941 */ /* 0x000fea0003800200 */
.L_x_36:
[----:B------:R-:W1:Y:S02]  /*65b0*/  LDCU UR4, c[0x0][0x3a4] ;  /* 0x00007480ff0477ac */ /* 0x000e640008000800 */
[----:B-1----:R-:W-:-:S09]  /*65c0*/  UISETP.GE.AND UP0, UPT, UR4, 0x1, UPT ;  /* 0x000000010400788c */ /* 0x002fd2000bf06270 */
[----:B------:R-:W-:Y:S05]  /*65d0*/  BRA.U !UP0, `(.L_x_76) ;  /* 0x0000010108787547 */ /* 0x000fea000b800000 */
[----:B------:R-:W1:Y:S01]  /*65e0*/  LDCU UR4, c[0x0][0x3b8] ;  /* 0x00007700ff0477ac */ /* 0x000e620008000800 */
[----:B------:R-:W-:Y:S01]  /*65f0*/  FADD R44, R43, R0 ;  /* 0x000000002b2c7221 */ /* 0x000fe20000000000 */
[----:B------:R-:W-:Y:S01]  /*6600*/  VIADD R35, R1, 0x20 ;  /* 0x0000002001237836 */ /* 0x000fe20000000000 */
[----:B-1----:R-:W-:Y:S01]  /*6610*/  IADD3 R34, PT, PT, R36, UR4, RZ ;  /* 0x0000000424227c10 */ /* 0x002fe2000fffe0ff */
[----:B------:R-:W-:-:S06]  /*6620*/  UMOV UR4, URZ ;  /* 0x000000ff00047c82 */ /* 0x000fcc0008000000 */
.L_x_337:
[----:B-1----:R-:W1:Y:S01]  /*6630*/  LDCU UR6, c[0x0][0x3a4] ;  /* 0x00007480ff0677ac */ /* 0x002e620008000800 */
[----:B------:R-:W-:Y:S01]  /*6640*/  BSSY.RECONVERGENT B2, `(.L_x_77) ;  /* 0x0001015000027945 */ /* 0x000fe20003800200 */
[----:B------:R-:W-:Y:S01]  /*6650*/  MOV R33, R43 ;  /* 0x0000002b00217202 */ /* 0x000fe20000000f00 */
[----:B------:R-:W-:Y:S01]  /*6660*/  ULOP3.LUT UR5, UR4, 0x1, URZ, 0xc0, !UPT ;  /* 0x0000000104057892 */ /* 0x000fe2000f8ec0ff */
[----:B------:R-:W-:Y:S01]  /*6670*/  MOV R32, R0 ;  /* 0x0000000000207202 */ /* 0x000fe20000000f00 */
[----:B------:R-:W-:Y:S01]  /*6680*/  UIADD3 UR4, UPT, UPT, UR4, 0x1, URZ ;  /* 0x0000000104047890 */ /* 0x000fe2000fffe0ff */
[----:B------:R-:W-:Y:S01]  /*6690*/  MOV R31, R44 ;  /* 0x0000002c001f7202 */ /* 0x000fe20000000f00 */
[----:B------:R-:W-:Y:S02]  /*66a0*/  UISETP.NE.U32.AND UP1, UPT, UR5, 0x1, UPT ;  /* 0x000000010500788c */ /* 0x000fe4000bf25070 */
[----:B-1----:R-:W-:-:S07]  /*66b0*/  UISETP.NE.AND UP0, UPT, UR4, UR6, UPT ;  /* 0x000000060400728c */ /* 0x002fce000bf05270 */
[----:B0--34-:R-:W-:Y:S05]  /*66c0*/  BRA.U !UP1, `(.L_x_78) ;  /* 0x00000089097c7547 */ /* 0x019fea000b800000 */
[----:B--2---:R-:W-:Y:S01]  /*66d0*/  HFMA2 R3, -RZ, RZ, 2.88671875, 25.703125 ;  /* 0x41c64e6dff037431 */ /* 0x004fe200000001ff */
[----:B------:R-:W-:Y:S06]  /*66e0*/  BSSY.RECONVERGENT B0, `(.L_x_79) ;  /* 0x0000005000007945 */ /* 0x000fec0003800200 */
.L_x_80:
[----:B------:R-:W-:-:S05]  /*66f0*/  IMAD R34, R34, R3, 0x3039 ;  /* 0x0000303922227424 */ /* 0x000fca00078e0203 */
[----:B------:R-:W-:-:S04]  /*6700*/  LOP3.LUT R34, R34, 0x7fffffff, RZ, 0xc0, !PT ;  /* 0x7fffffff22227812 */ /* 0x000fc800078ec0ff */
[----:B------:R-:W-:-:S13]  /*6710*/  ISETP.GT.U32.AND P0, PT, R34, 0x6ffffff8, PT ;  /* 0x6ffffff82200780c */ /* 0x000fda0003f04070 */
[----:B------:R-:W-:Y:S05]  /*6720*/  @P0 BRA `(.L_x_80) ;  /* 0xfffffffc00f00947 */ /* 0x000fea000383ffff */
[----:B------:R-:W-:Y:S05]  /*6730*/  BSYNC.RECONVERGENT B0 ;  /* 0x0000000000007941 */ /* 0x000fea0003800200 */
.L_x_79:
[----:B------:R-:W1:Y:S01]  /*6740*/  LDCU UR5, c[0x0][0x380] ;  /* 0x00007000ff0577ac */ /* 0x000e620008000800 */
[----:B------:R-:W-:-:S05]  /*6750*/  IMAD.HI.U32 R0, R34, -0x7ffffff7, RZ ;  /* 0x8000000922007827 */ /* 0x000fca00078e00ff */
[----:B------:R-:W-:-:S05]  /*6760*/  SHF.R.U32.HI R0, RZ, 0x1b, R0 ;  /* 0x0000001bff007819 */ /* 0x000fca0000011600 */
[----:B-1----:R-:W-:-:S04]  /*6770*/  IMAD R49, R0, UR5, RZ ;  /* 0x0000000500317c24 */ /* 0x002fc8000f8e02ff */
[----:B------:R-:W-:-:S05]  /*6780*/  IMAD.WIDE R48, R49, 0x4, R20 ;  /* 0x0000000431307825 */ /* 0x000fca00078e0214 */
[----:B------:R1:W5:Y:S01]  /*6790*/  LDG.E R4, desc[UR8][R48.64] ;  /* 0x0000000830047981 */ /* 0x000362000c1e1900 */
[----:B------:R-:W-:Y:S01]  /*67a0*/  BSSY.RECONVERGENT B0, `(.L_x_81) ;  /* 0x0000006000007945 */ /* 0x000fe20003800200 */
.L_x_82:
[C---:B------:R-:W-:Y:S01]  /*67b0*/  ISETP.GT.U32.AND P0, PT, R34.reuse, 0x1, PT ;  /* 0x000000012200780c */ /* 0x040fe20003f04070 */
[----:B------:R-:W-:Y:S01]  /*67c0*/  IMAD R0, R34, R3, 0x3039 ;  /* 0x0000303922007424 */ /* 0x000fe200078e0203 */
[----:B------:R-:W-:-:S04]  /*67d0*/  MOV R2, R34 ;  /* 0x0000002200027202 */ /* 0x000fc80000000f00 */
[----:B------:R-:W-:-:S07]  /*67e0*/  MOV R34, R0 ;  /* 0x0000000000227202 */ /* 0x000fce0000000f00 */
[----:B------:R-:W-:Y:S05]  /*67f0*/  @P0 BRA `(.L_x_82) ;  /* 0xfffffffc00ec0947 */ /* 0x000fea000383ffff */
[----:B------:R-:W-:Y:S05]  /*6800*/  BSYNC.RECONVERGENT B0 ;  /* 0x0000000000007941 */ /* 0x000fea0003800200 */
.L_x_81:
[----:B------:R-:W-:Y:S01]  /*6810*/  ISETP.NE.AND P0, PT, R2, RZ, PT ;  /* 0x000000ff0200720c */ /* 0x000fe20003f05270 */
[----:B------:R-:W-:-:S12]  /*6820*/  BSSY.RECONVERGENT B3, `(.L_x_83) ;  /* 0x0000214000037945 */ /* 0x000fd80003800200 */
[----:B------:R-:W-:Y:S05]  /*6830*/  @!P0 BRA `(.L_x_84) ;  /* 0x0000001400a08947 */ /* 0x000fea0003800000 */
[----:B------:R-:W-:Y:S01]  /*6840*/  BSSY.RECONVERGENT B0, `(.L_x_85) ;  /* 0x0000005000007945 */ /* 0x000fe20003800200 */
.L_x_86:
[----:B------:R-:W-:-:S05]  /*6850*/  IMAD R34, R34, R3, 0x3039 ;  /* 0x0000303922227424 */ /* 0x000fca00078e0203 */
[----:B------:R-:W-:-:S04]  /*6860*/  LOP3.LUT R34, R34, 0x7fffffff, RZ, 0xc0, !PT ;  /* 0x7fffffff22227812 */ /* 0x000fc800078ec0ff */
[----:B------:R-:W-:-:S13]  /*6870*/  ISETP.GT.U32.AND P0, PT, R34, 0x7ff89ebf, PT ;  /* 0x7ff89ebf2200780c */ /* 0x000fda0003f04070 */
[----:B------:R-:W-:Y:S05]  /*6880*/  @P0 BRA `(.L_x_86) ;  /* 0xfffffffc00f00947 */ /* 0x000fea000383ffff */
[----:B------:R-:W-:Y:S05]  /*6890*/  BSYNC.RECONVERGENT B0 ;  /* 0x0000000000007941 */ /* 0x000fea0003800200 */
.L_x_85:
[----:B------:R-:W-:Y:S01]  /*68a0*/  BSSY.RECONVERGENT B0, `(.L_x_87) ;  /* 0x0000006000007945 */ /* 0x000fe20003800200 */
[----:B------:R-:W-:-:S07]  /*68b0*/  MOV R0, R34 ;  /* 0x0000002200007202 */ /* 0x000fce0000000f00 */
.L_x_88:
[C---:B------:R-:W-:Y:S01]  /*68c0*/  ISETP.GT.U32.AND P0, PT, R0.reuse, 0x1, PT ;  /* 0x000000010000780c */ /* 0x040fe20003f04070 */
[----:B------:R-:W-:-:S04]  /*68d0*/  IMAD R5, R0, R3, 0x3039 ;  /* 0x0000303900057424 */ /* 0x000fc800078e0203 */
[----:B------:R-:W-:-:S08]  /*68e0*/  IMAD.MOV.U32 R0, RZ, RZ, R5 ;  /* 0x000000ffff007224 */ /* 0x000fd000078e0005 */
[----:B------:R-:W-:Y:S05]  /*68f0*/  @P0 BRA `(.L_x_88) ;  /* 0xfffffffc00f00947 */ /* 0x000fea000383ffff */
[----:B------:R-:W-:Y:S05]  /*6900*/  BSYNC.RECONVERGENT B0 ;  /* 0x0000000000007941 */ /* 0x000fea0003800200 */
.L_x_87:
[----:B------:R-:W-:-:S04]  /*6910*/  IMAD.HI.U32 R34, R34, 0x7a190a23, RZ ;  /* 0x7a190a2322227827 */ /* 0x000fc800078e00ff */
[----:B------:R-:W-:Y:S01]  /*6920*/  HFMA2 R7, -RZ, RZ, 0.34521484375, 0.483642578125 ;  /* 0x358637bdff077431 */ /* 0x000fe200000001ff */
[----:B------:R-:W-:Y:S01]  /*6930*/  MOV R0, 0x49742400 ;  /* 0x4974240000007802 */ /* 0x000fe20000000f00 */
[----:B------:R-:W-:Y:S01]  /*6940*/  BSSY.RECONVERGENT B4, `(.L_x_89) ;  /* 0x000000e000047945 */ /* 0x000fe20003800200 */
[----:B------:R-:W-:-:S04]  /*6950*/  SHF.R.U32.HI R3, RZ, 0xa, R34 ;  /* 0x0000000aff037819 */ /* 0x000fc80000011622 */
[----:B------:R-:W-:Y:S01]  /*6960*/  I2FP.F32.U32 R3, R3 ;  /* 0x0000000300037245 */ /* 0x000fe20000201000 */
[----:B------:R-:W-:-:S03]  /*6970*/  FFMA R0, R7, -R0, 1 ;  /* 0x3f80000007007423 */ /* 0x000fc60000000800 */
[----:B------:R-:W2:Y:S01]  /*6980*/  FCHK P0, R3, 1000000 ;  /* 0x4974240003007902 */ /* 0x000ea20000000000 */
[----:B------:R-:W-:-:S04]  /*6990*/  FFMA R0, R0, R7, 9.9999999747524270788e-07 ;  /* 0x358637bd00007423 */ /* 0x000fc80000000007 */
[----:B------:R-:W-:-:S04]  /*69a0*/  FFMA R2, R3, R0, RZ ;  /* 0x0000000003027223 */ /* 0x000fc800000000ff */
[----:B------:R-:W-:-:S04]  /*69b0*/  FFMA R7, R2, -1000000, R3 ;  /* 0xc974240002077823 */ /* 0x000fc80000000003 */
[----:B------:R-:W-:Y:S01]  /*69c0*/  FFMA R0, R0, R7, R2 ;  /* 0x0000000700007223 */ /* 0x000fe20000000002 */
[----:B--2---:R-:W-:Y:S06]  /*69d0*/  @!P0 BRA `(.L_x_90) ;  /* 0x0000000000108947 */ /* 0x004fec0003800000 */
[----:B------:R-:W-:Y:S02]  /*69e0*/  MOV R2, 0x49742400 ;  /* 0x4974240000027802 */ /* 0x000fe40000000f00 */
[----:B------:R-:W-:-:S07]  /*69f0*/  MOV R38, 0x6a10 ;  /* 0x00006a1000267802 */ /* 0x000fce0000000f00 */
[----:B01---5:R-:W-:Y:S05]  /*6a00*/  CALL.REL.NOINC `($__internal_3_$__cuda_sm3x_div_rn_noftz_f32_slowpath) ;  /* 0x00000108001c7944 */ /* 0x023fea0003c00000 */
[----:B------:R-:W-:-:S07]  /*6a10*/  MOV R0, R2 ;  /* 0x0000000200007202 */ /* 0x000fce0000000f00 */
.L_x_90:
[----:B------:R-:W-:Y:S05]  /*6a20*/  BSYNC.RECONVERGENT B4 ;  /* 0x0000000000047941 */ /* 0x000fea0003800200 */
.L_x_89:
[----:B------:R-:W-:-:S04]  /*6a30*/  IMAD.HI.U32 R2, R5, 0x7a190a23, RZ ;  /* 0x7a190a2305027827 */ /* 0x000fc800078e00ff */
[----:B------:R-:W-:Y:S01]  /*6a40*/  HFMA2 R3, -RZ, RZ, 0.34521484375, 0.483642578125 ;  /* 0x358637bdff037431 */ /* 0x000fe200000001ff */
[----:B------:R-:W-:Y:S01]  /*6a50*/  MOV R6, 0x49742400 ;  /* 0x4974240000067802 */ /* 0x000fe20000000f00 */
[----:B------:R-:W-:Y:S01]  /*6a60*/  BSSY.RECONVERGENT B4, `(.L_x_91) ;  /* 0x000000e000047945 */ /* 0x000fe20003800200 */
[----:B------:R-:W-:-:S04]  /*6a70*/  SHF.R.U32.HI R2, RZ, 0xa, R2 ;  /* 0x0000000aff027819 */ /* 0x000fc80000011602 */
[----:B0-----:R-:W-:Y:S01]  /*6a80*/  I2FP.F32.U32 R28, R2 ;  /* 0x00000002001c7245 */ /* 0x001fe20000201000 */
[----:B------:R-:W-:-:S03]  /*6a90*/  FFMA R6, R3, -R6, 1 ;  /* 0x3f80000003067423 */ /* 0x000fc60000000806 */
[----:B------:R-:W0:Y:S01]  /*6aa0*/  FCHK P0, R28, 1000000 ;  /* 0x497424001c007902 */ /* 0x000e220000000000 */
[----:B------:R-:W-:-:S04]  /*6ab0*/  FFMA R2, R6, R3, 9.9999999747524270788e-07 ;  /* 0x358637bd06027423 */ /* 0x000fc80000000003 */
[----:B------:R-:W-:-:S04]  /*6ac0*/  FFMA R3, R2, R28, RZ ;  /* 0x0000001c02037223 */ /* 0x000fc800000000ff */
[----:B------:R-:W-:-:S04]  /*6ad0*/  FFMA R6, R3, -1000000, R28 ;  /* 0xc974240003067823 */ /* 0x000fc8000000001c */
[----:B------:R-:W-:Y:S01]  /*6ae0*/  FFMA R2, R2, R6, R3 ;  /* 0x0000000602027223 */ /* 0x000fe20000000003 */
[----:B0-----:R-:W-:Y:S06]  /*6af0*/  @!P0 BRA `(.L_x_92) ;  /* 0x0000000000108947 */ /* 0x001fec0003800000 */
[----:B------:R-:W-:Y:S02]  /*6b00*/  MOV R3, R28 ;  /* 0x0000001c00037202 */ /* 0x000fe40000000f00 */
[----:B------:R-:W-:Y:S02]  /*6b10*/  MOV R2, 0x49742400 ;  /* 0x4974240000027802 */ /* 0x000fe40000000f00 */
[----:B------:R-:W-:-:S07]  /*6b20*/  MOV R38, 0x6b40 ;  /* 0x00006b4000267802 */ /* 0x000fce0000000f00 */
[----:B-1---5:R-:W-:Y:S05]  /*6b30*/  CALL.REL.NOINC `($__internal_3_$__cuda_sm3x_div_rn_noftz_f32_slowpath) ;  /* 0x0000010400d07944 */ /* 0x022fea0003c00000 */
.L_x_92:
[----:B------:R-:W-:Y:S05]  /*6b40*/  BSYNC.RECONVERGENT B4 ;  /* 0x0000000000047941 */ /* 0x000fea0003800200 */
.L_x_91:
[C---:B------:R-:W-:Y:S01]  /*6b50*/  FSETP.GEU.AND P0, PT, R0.reuse, 1.175494350822287508e-38, PT ;  /* 0x008000000000780b */ /* 0x040fe20003f0e000 */
[----:B------:R-:W0:Y:S01]  /*6b60*/  F2F.F64.F32 R2, R2 ;  /* 0x0000000200027310 */ /* 0x000e220000201800 */
[----:B------:R-:W-:Y:S01]  /*6b70*/  HFMA2 R37, -RZ, RZ, 1.5048828125, 33.21875 ;  /* 0x3e055027ff257431 */ /* 0x000fe200000001ff */
[----:B------:R-:W-:Y:S01]  /*6b80*/  UMOV UR6, 0x5444261e ;  /* 0x5444261e00067882 */ /* 0x000fe20000000000 */
[----:B------:R-:W-:Y:S01]  /*6b90*/  UMOV UR7, 0x401921fb ;  /* 0x401921fb00077882 */ /* 0x000fe20000000000 */
[----:B------:R-:W-:Y:S08]  /*6ba0*/  BSSY.RECONVERGENT B0, `(.L_x_93) ;  /* 0x0000054000007945 */ /* 0x000ff00003800200 */
[----:B------:R-:W-:Y:S01]  /*6bb0*/  @!P0 FMUL R0, R0, 8388608 ;  /* 0x4b00000000008820 */ /* 0x000fe20000400000 */
[----:B0-----:R-:W-:-:S03]  /*6bc0*/  DMUL R2, R2, UR6 ;  /* 0x0000000602027c28 */ /* 0x001fc60008000000 */
[----:B------:R-:W-:-:S05]  /*6bd0*/  VIADD R6, R0, 0xc0d55555 ;  /* 0xc0d5555500067836 */ /* 0x000fca0000000000 */
[----:B------:R-:W-:Y:S01]  /*6be0*/  LOP3.LUT R29, R6, 0xff800000, RZ, 0xc0, !PT ;  /* 0xff800000061d7812 */ /* 0x000fe200078ec0ff */
[----:B------:R-:W0:Y:S03]  /*6bf0*/  F2F.F32.F64 R7, R2 ;  /* 0x0000000200077310 */ /* 0x000e260000301000 */
[-C--:B------:R-:W-:Y:S02]  /*6c00*/  IADD3 R6, PT, PT, R0, -R29.reuse, RZ ;  /* 0x8000001d00067210 */ /* 0x080fe40007ffe0ff */
[----:B------:R-:W-:-:S03]  /*6c10*/  I2FP.F32.S32 R29, R29 ;  /* 0x0000001d001d7245 */ /* 0x000fc60000201400 */
[----:B------:R-:W-:Y:S01]  /*6c20*/  FADD R28, R6, -1 ;  /* 0xbf800000061c7421 */ /* 0x000fe20000000000 */
[----:B------:R-:W-:Y:S02]  /*6c30*/  FSEL R6, RZ, -23, P0 ;  /* 0xc1b80000ff067808 */ /* 0x000fe40000000000 */
[----:B------:R-:W-:Y:S01]  /*6c40*/  ISETP.GT.U32.AND P0, PT, R0, 0x7f7fffff, PT ;  /* 0x7f7fffff0000780c */ /* 0x000fe20003f04070 */
[C---:B------:R-:W-:Y:S02]  /*6c50*/  FFMA R37, R28.reuse, -R37, 0.14084610342979431152 ;  /* 0x3e1039f61c257423 */ /* 0x040fe40000000825 */
[----:B------:R-:W-:Y:S01]  /*6c60*/  FFMA R6, R29, 1.1920928955078125e-07, R6 ;  /* 0x340000001d067823 */ /* 0x000fe20000000006 */
[C---:B0-----:R-:W-:Y:S01]  /*6c70*/  FMUL R30, R7.reuse, 0.63661974668502807617 ;  /* 0x3f22f983071e7820 */ /* 0x041fe20000400000 */
[C---:B------:R-:W-:Y:S01]  /*6c80*/  FFMA R37, R28.reuse, R37, -0.12148627638816833496 ;  /* 0xbdf8cdcc1c257423 */ /* 0x040fe20000000025 */
[----:B------:R-:W-:Y:S02]  /*6c90*/  FSETP.GE.AND P1, PT, |R7|, 105615, PT ;  /* 0x47ce47800700780b */ /* 0x000fe40003f26200 */
[----:B------:R-:W-:Y:S01]  /*6ca0*/  MOV R29, 0x7f800000 ;  /* 0x7f800000001d7802 */ /* 0x000fe20000000f00 */
[C---:B------:R-:W-:Y:S01]  /*6cb0*/  FFMA R37, R28.reuse, R37, 0.13980610668659210205 ;  /* 0x3e0f29551c257423 */ /* 0x040fe20000000025 */
[----:B------:R-:W0:Y:S03]  /*6cc0*/  F2I.NTZ R30, R30 ;  /* 0x0000001e001e7305 */ /* 0x000e260000203100 */
[----:B------:R-:W-:-:S04]  /*6cd0*/  FFMA R37, R28, R37, -0.16684235632419586182 ;  /* 0xbe2ad8b91c257423 */ /* 0x000fc80000000025 */
[----:B------:R-:W-:-:S04]  /*6ce0*/  FFMA R37, R28, R37, 0.20012299716472625732 ;  /* 0x3e4ced0b1c257423 */ /* 0x000fc80000000025 */
[----:B------:R-:W-:-:S04]  /*6cf0*/  FFMA R37, R28, R37, -0.24999669194221496582 ;  /* 0xbe7fff221c257423 */ /* 0x000fc80000000025 */
[----:B------:R-:W-:Y:S01]  /*6d00*/  FFMA R37, R28, R37, 0.33333182334899902344 ;  /* 0x3eaaaa781c257423 */ /* 0x000fe20000000025 */
[----:B0-----:R-:W-:-:S03]  /*6d10*/  I2FP.F32.S32 R2, R30 ;  /* 0x0000001e00027245 */ /* 0x001fc60000201400 */
[----:B------:R-:W-:Y:S02]  /*6d20*/  FFMA R37, R28, R37, -0.5 ;  /* 0xbf0000001c257423 */ /* 0x000fe40000000025 */
[----:B------:R-:W-:Y:S02]  /*6d30*/  FFMA R3, R2, -1.5707962512969970703, R7 ;  /* 0xbfc90fda02037823 */ /* 0x000fe40000000007 */
[----:B------:R-:W-:Y:S02]  /*6d40*/  FMUL R37, R28, R37 ;  /* 0x000000251c257220 */ /* 0x000fe40000400000 */
[----:B------:R-:W-:Y:S02]  /*6d50*/  FFMA R3, R2, -7.5497894158615963534e-08, R3 ;  /* 0xb3a2216802037823 */ /* 0x000fe40000000003 */
[----:B------:R-:W-:-:S04]  /*6d60*/  FFMA R37, R28, R37, R28 ;  /* 0x000000251c257223 */ /* 0x000fc8000000001c */
[----:B------:R-:W-:Y:S01]  /*6d70*/  FFMA R6, R6, 0.69314718246459960938, R37 ;  /* 0x3f31721806067823 */ /* 0x000fe20000000025 */
[C---:B------:R-:W-:Y:S01]  /*6d80*/  @P0 FFMA R6, R0.reuse, R29, +INF ;  /* 0x7f80000000060423 */ /* 0x040fe2000000001d */
[----:B------:R-:W-:Y:S01]  /*6d90*/  FSETP.NEU.AND P0, PT, R0, RZ, PT ;  /* 0x000000ff0000720b */ /* 0x000fe20003f0d000 */
[----:B------:R-:W-:Y:S02]  /*6da0*/  FFMA R0, R2, -5.3903029534742383927e-15, R3 ;  /* 0xa7c234c502007823 */ /* 0x000fe40000000003 */
[----:B------:R-:W-:-:S05]  /*6db0*/  FMUL R6, R6, -2 ;  /* 0xc000000006067820 */ /* 0x000fca0000400000 */
[----:B------:R-:W-:Y:S01]  /*6dc0*/  FSEL R29, R6, +INF , P0 ;  /* 0x7f800000061d7808 */ /* 0x000fe20000000000 */
        /* <DEDUP_REMOVED lines=10> */
.L_x_95:
[----:B0-----:R-:W0:Y:S02]  /*6e70*/  LDC.64 R2, c[0x4][RZ] ;  /* 0x01000000ff027b82 */ /* 0x001e240000000a00 */
[----:B0-----:R-:W-:-:S06]  /*6e80*/  IMAD.WIDE.U32 R2, R6, 0x4, R2 ;  /* 0x0000000406027825 */ /* 0x001fcc00078e0002 */
[----:B------:R-:W2:Y:S01]  /*6e90*/  LDG.E.CONSTANT R2, desc[UR8][R2.64] ;  /* 0x0000000802027981 */ /* 0x000ea2000c1e9900 */
[C---:B------:R-:W-:Y:S01]  /*6ea0*/  LEA R0, R6.reuse, R1, 0x2 ;  /* 0x0000000106007211 */ /* 0x040fe200078e10ff */
[----:B------:R-:W-:-:S05]  /*6eb0*/  VIADD R6, R6, 0x1 ;  /* 0x0000000106067836 */ /* 0x000fca0000000000 */
[----:B------:R-:W-:Y:S01]  /*6ec0*/  ISETP.NE.AND P0, PT, R6, 0x6, PT ;  /* 0x000000060600780c */ /* 0x000fe20003f05270 */
[----:B--2---:R-:W-:-:S03]  /*6ed0*/  IMAD.WIDE.U32 R38, R2, R41, RZ ;  /* 0x0000002902267225 */ /* 0x004fc600078e00ff */
[----:B------:R-:W-:-:S04]  /*6ee0*/  IADD3 R37, P1, PT, R38, R28, RZ ;  /* 0x0000001c26257210 */ /* 0x000fc80007f3e0ff */
[----:B------:R-:W-:Y:S01]  /*6ef0*/  IADD3.X R28, PT, PT, R39, UR5, RZ, P1, !PT ;  /* 0x00000005271c7c10 */ /* 0x000fe20008ffe4ff */
[----:B------:R0:W-:Y:S04]  /*6f00*/  STL [R0+0x20], R37 ;  /* 0x0000202500007387 */ /* 0x0001e80000100800 */
[----:B------:R-:W-:Y:S05]  /*6f10*/  @P0 BRA `(.L_x_95) ;  /* 0xfffffffc00d40947 */ /* 0x000fea000383ffff */
[----:B------:R-:W-:Y:S01]  /*6f20*/  SHF.R.U32.HI R6, RZ, 0x17, R7 ;  /* 0x00000017ff067819 */ /* 0x000fe20000011607 */
[----:B------:R2:W-:Y:S03]  /*6f30*/  STL [R1+0x38], R28 ;  /* 0x0000381c01007387 */ /* 0x0005e60000100800 */
[C---:B0-----:R-:W-:Y:S02]  /*6f40*/  LOP3.LUT R0, R6.reuse, 0xe0, RZ, 0xc0, !PT ;  /* 0x000000e006007812 */ /* 0x041fe400078ec0ff */
[----:B------:R-:W-:Y:S02]  /*6f50*/  LOP3.LUT P0, RZ, R6, 0x1f, RZ, 0xc0, !PT ;  /* 0x0000001f06ff7812 */ /* 0x000fe4000780c0ff */
[----:B------:R-:W-:-:S04]  /*6f60*/  IADD3 R0, PT, PT, R0, -0x80, RZ ;  /* 0xffffff8000007810 */ /* 0x000fc80007ffe0ff */
[----:B------:R-:W-:-:S05]  /*6f70*/  SHF.R.U32.HI R0, RZ, 0x5, R0 ;  /* 0x00000005ff007819 */ /* 0x000fca0000011600 */
[----:B------:R-:W-:-:S05]  /*6f80*/  IMAD R30, R0, -0x4, R35 ;  /* 0xfffffffc001e7824 */ /* 0x000fca00078e0223 */
[----:B------:R-:W3:Y:S04]  /*6f90*/  LDL R0, [R30+0x18] ;  /* 0x000018001e007983 */ /* 0x000ee80000100800 */
[----:B------:R-:W3:Y:S04]  /*6fa0*/  LDL R3, [R30+0x14] ;  /* 0x000014001e037983 */ /* 0x000ee80000100800 */
[----:B------:R-:W4:Y:S01]  /*6fb0*/  @P0 LDL R2, [R30+0x10] ;  /* 0x000010001e020983 */ /* 0x000f220000100800 */
[----:B------:R-:W-:Y:S01]  /*6fc0*/  LOP3.LUT R6, R6, 0x1f, RZ, 0xc0, !PT ;  /* 0x0000001f06067812 */ /* 0x000fe200078ec0ff */
[----:B------:R-:W-:Y:S01]  /*6fd0*/  UMOV UR6, 0x54442d19 ;  /* 0x54442d1900067882 */ /* 0x000fe20000000000 */
[----:B------:R-:W-:-:S02]  /*6fe0*/  UMOV UR7, 0x3bf921fb ;  /* 0x3bf921fb00077882 */ /* 0x000fc40000000000 */
[-C--:B---3--:R-:W-:Y:S02]  /*6ff0*/  @P0 SHF.L.W.U32.HI R0, R3, R6.reuse, R0 ;  /* 0x0000000603000219 */ /* 0x088fe40000010e00 */
[----:B----4-:R-:W-:-:S04]  /*7000*/  @P0 SHF.L.W.U32.HI R3, R2, R6, R3 ;  /* 0x0000000602030219 */ /* 0x010fc80000010e03 */
[C---:B------:R-:W-:Y:S02]  /*7010*/  SHF.L.W.U32.HI R2, R3.reuse, 0x2, R0 ;  /* 0x0000000203027819 */ /* 0x040fe40000010e00 */
[----:B------:R-:W-:Y:S02]  /*7020*/  SHF.L.U32 R3, R3, 0x2, RZ ;  /* 0x0000000203037819 */ /* 0x000fe400000006ff */
[----:B------:R-:W-:Y:S02]  /*7030*/  SHF.R.S32.HI R6, RZ, 0x1f, R2 ;  /* 0x0000001fff067819 */ /* 0x000fe40000011402 */
[----:B------:R-:W-:Y:S02]  /*7040*/  LOP3.LUT R7, R2, R7, RZ, 0x3c, !PT ;  /* 0x0000000702077212 */ /* 0x000fe400078e3cff */
[C---:B------:R-:W-:Y:S02]  /*7050*/  LOP3.LUT R38, R6.reuse, R3, RZ, 0x3c, !PT ;  /* 0x0000000306267212 */ /* 0x040fe400078e3cff */
[----:B------:R-:W-:-:S02]  /*7060*/  LOP3.LUT R39, R6, R2, RZ, 0x3c, !PT ;  /* 0x0000000206277212 */ /* 0x000fc400078e3cff */
[----:B------:R-:W-:Y:S02]  /*7070*/  ISETP.GE.AND P0, PT, R7, RZ, PT ;  /* 0x000000ff0700720c */ /* 0x000fe40003f06270 */
[----:B------:R-:W-:Y:S02]  /*7080*/  SHF.R.U32.HI R3, RZ, 0x1e, R0 ;  /* 0x0000001eff037819 */ /* 0x000fe40000011600 */
[----:B------:R-:W0:Y:S02]  /*7090*/  I2F.F64.S64 R38, R38 ;  /* 0x0000002600267312 */ /* 0x000e240000301c00 */
[----:B------:R-:W-:Y:S01]  /*70a0*/  LEA.HI R30, R2, R3, RZ, 0x1 ;  /* 0x00000003021e7211 */ /* 0x000fe200078f08ff */
[----:B0-----:R-:W-:-:S10]  /*70b0*/  DMUL R40, R38, UR6 ;  /* 0x0000000626287c28 */ /* 0x001fd40008000000 */
[----:B------:R-:W0:Y:S02]  /*70c0*/  F2F.F32.F64 R40, R40 ;  /* 0x0000002800287310 */ /* 0x000e240000301000 */
[----:B0-2---:R-:W-:-:S07]  /*70d0*/  FSEL R0, -R40, R40, !P0 ;  /* 0x0000002828007208 */ /* 0x005fce0004000100 */
.L_x_94:
[----:B------:R-:W-:Y:S05]  /*70e0*/  BSYNC.RECONVERGENT B0 ;  /* 0x0000000000007941 */ /* 0x000fea0003800200 */
.L_x_93:
[----:B------:R-:W-:Y:S01]  /*70f0*/  LOP3.LUT R6, R30, 0x1, RZ, 0xc0, !PT ;  /* 0x000000011e067812 */ /* 0x000fe200078ec0ff */
[----:B------:R-:W-:Y:S01]  /*7100*/  FMUL R3, R0, R0 ;  /* 0x0000000000037220 */ /* 0x000fe20000400000 */
[----:B------:R-:W-:Y:S01]  /*7110*/  MOV R2, 0x37cbac00 ;  /* 0x37cbac0000027802 */ /* 0x000fe20000000f00 */
[----:B------:R-:W-:Y:S01]  /*7120*/  BSSY.RECONVERGENT B0, `(.L_x_96) ;  /* 0x000001b000007945 */ /* 0x000fe20003800200 */
[----:B------:R-:W-:Y:S01]  /*7130*/  ISETP.NE.U32.AND P0, PT, R6, 0x1, PT ;  /* 0x000000010600780c */ /* 0x000fe20003f05070 */
[----:B------:R-:W-:Y:S01]  /*7140*/  HFMA2 R6, -RZ, RZ, 1.291015625, -0.052581787109375 ;  /* 0x3d2aaabbff067431 */ /* 0x000fe200000001ff */
[----:B------:R-:W-:Y:S01]  /*7150*/  MOV R28, 0x3effffff ;  /* 0x3effffff001c7802 */ /* 0x000fe20000000f00 */
[----:B------:R-:W-:Y:S01]  /*7160*/  FFMA R2, R3, R2, -0.0013887860113754868507 ;  /* 0xbab607ed03027423 */ /* 0x000fe20000000002 */
[----:B------:R-:W-:Y:S02]  /*7170*/  IADD3 R7, PT, PT, R29, -0xd000000, RZ ;  /* 0xf30000001d077810 */ /* 0x000fe40007ffe0ff */
[----:B------:R-:W-:-:S02]  /*7180*/  FSEL R28, -R28, -0.16666662693023681641, !P0 ;  /* 0xbe2aaaa81c1c7808 */ /* 0x000fc40004000100 */
[----:B------:R-:W-:Y:S02]  /*7190*/  FSEL R2, R2, -0.00019574658654164522886, !P0 ;  /* 0xb94d415302027808 */ /* 0x000fe40004000000 */
[----:B------:R-:W-:Y:S02]  /*71a0*/  FSEL R0, R0, 1, P0 ;  /* 0x3f80000000007808 */ /* 0x000fe40000000000 */
[----:B------:R-:W-:Y:S02]  /*71b0*/  FSEL R6, R6, 0.0083327032625675201416, !P0 ;  /* 0x3c0885e406067808 */ /* 0x000fe40004000000 */
[----:B------:R-:W-:Y:S02]  /*71c0*/  ISETP.GT.U32.AND P0, PT, R7, 0x727fffff, PT ;  /* 0x727fffff0700780c */ /* 0x000fe40003f04070 */
[----:B------:R-:W-:Y:S01]  /*71d0*/  LOP3.LUT P1, RZ, R30, 0x2, RZ, 0xc0, !PT ;  /* 0x000000021eff7812 */ /* 0x000fe2000782c0ff */
[C---:B------:R-:W-:Y:S02]  /*71e0*/  FFMA R2, R3.reuse, R2, R6 ;  /* 0x0000000203027223 */ /* 0x040fe40000000006 */
[----:B------:R0:W2:Y:S02]  /*71f0*/  MUFU.RSQ R6, R29 ;  /* 0x0000001d00067308 */ /* 0x0000a40000001400 */
[C---:B------:R-:W-:Y:S01]  /*7200*/  FFMA R2, R3.reuse, R2, R28 ;  /* 0x0000000203027223 */ /* 0x040fe2000000001c */
[----:B------:R-:W-:-:S04]  /*7210*/  FFMA R3, R3, R0, RZ ;  /* 0x0000000003037223 */ /* 0x000fc800000000ff */
[----:B------:R-:W-:-:S04]  /*7220*/  FFMA R0, R3, R2, R0 ;  /* 0x0000000203007223 */ /* 0x000fc80000000000 */
[----:B------:R-:W-:Y:S01]  /*7230*/  @P1 FADD R0, RZ, -R0 ;  /* 0x80000000ff001221 */ /* 0x000fe20000000000 */
[----:B0-----:R-:W-:Y:S06]  /*7240*/  @!P0 BRA `(.L_x_97) ;  /* 0x0000000000108947 */ /* 0x001fec0003800000 */
[----:B------:R-:W-:Y:S02]  /*7250*/  MOV R2, R29 ;  /* 0x0000001d00027202 */ /* 0x000fe40000000f00 */
[----:B------:R-:W-:-:S07]  /*7260*/  MOV R38, 0x7280 ;  /* 0x0000728000267802 */ /* 0x000fce0000000f00 */
[----:B-12--5:R-:W-:Y:S05]  /*7270*/  CALL.REL.NOINC `($__internal_2_$__cuda_sm20_sqrt_rn_f32_slowpath) ;  /* 0x000000fc00ac7944 */ /* 0x026fea0003c00000 */
[----:B------:R-:W-:Y:S05]  /*7280*/  BRA `(.L_x_98) ;  /* 0x0000000000107947 */ /* 0x000fea0003800000 */
.L_x_97:
[----:B--2---:R-:W-:Y:S01]  /*7290*/  FMUL.FTZ R2, R29, R6 ;  /* 0x000000061d027220 */ /* 0x004fe20000410000 */
[----:B------:R-:W-:-:S03]  /*72a0*/  FMUL.FTZ R41, R6, 0.5 ;  /* 0x3f00000006297820 */ /* 0x000fc60000410000 */
[----:B------:R-:W-:-:S04]  /*72b0*/  FFMA R29, -R2, R2, R29 ;  /* 0x00000002021d7223 */ /* 0x000fc8000000011d */
[----:B------:R-:W-:-:S07]  /*72c0*/  FFMA R41, R29, R41, R2 ;  /* 0x000000291d297223 */ /* 0x000fce0000000002 */
.L_x_98:
[----:B------:R-:W-:Y:S05]  /*72d0*/  BSYNC.RECONVERGENT B0 ;  /* 0x0000000000007941 */ /* 0x000fea0003800200 */
.L_x_96:
[----:B------:R-:W-:Y:S01]  /*72e0*/  HFMA2 R3, -RZ, RZ, 2.88671875, 25.703125 ;  /* 0x41c64e6dff037431 */ /* 0x000fe200000001ff */
[----:B------:R-:W-:Y:S01]  /*72f0*/  BSSY.RECONVERGENT B0, `(.L_x_99) ;  /* 0x0000006000007945 */ /* 0x000fe20003800200 */
[----:B------:R-:W-:-:S07]  /*7300*/  FMUL R0, R0, R41 ;  /* 0x0000002900007220 */ /* 0x000fce0000400000 */
.L_x_100:
[----:B------:R-:W-:-:S05]  /*7310*/  IMAD R5, R5, R3, 0x3039 ;  /* 0x0000303905057424 */ /* 0x000fca00078e0203 */
[----:B------:R-:W-:-:S04]  /*7320*/  LOP3.LUT R5, R5, 0x7fffffff, RZ, 0xc0, !PT ;  /* 0x7fffffff05057812 */ /* 0x000fc800078ec0ff */
[----:B------:R-:W-:-:S13]  /*7330*/  ISETP.GT.U32.AND P0, PT, R5, 0x7ff89ebf, PT ;  /* 0x7ff89ebf0500780c */ /* 0x000fda0003f04070 */
[----:B------:R-:W-:Y:S05]  /*7340*/  @P0 BRA `(.L_x_100) ;  /* 0xfffffffc00f00947 */ /* 0x000fea000383ffff */
[----:B------:R-:W-:Y:S05]  /*7350*/  BSYNC.RECONVERGENT B0 ;  /* 0x0000000000007941 */ /* 0x000fea0003800200 */
.L_x_99:
[----:B------:R-:W-:Y:S01]  /*7360*/  BSSY.RECONVERGENT B0, `(.L_x_101) ;  /* 0x0000006000007945 */ /* 0x000fe20003800200 */
[----:B------:R-:W-:-:S07]  /*7370*/  IMAD.MOV.U32 R2, RZ, RZ, R5 ;  /* 0x000000ffff027224 */ /* 0x000fce00078e0005 */
.L_x_102:
[C---:B------:R-:W-:Y:S01]  /*7380*/  ISETP.GT.U32.AND P0, PT, R2.reuse, 0x1, PT ;  /* 0x000000010200780c */ /* 0x040fe20003f04070 */
[----:B------:R-:W-:-:S05]  /*7390*/  IMAD R34, R2, R3, 0x3039 ;  /* 0x0000303902227424 */ /* 0x000fca00078e0203 */
[----:B------:R-:W-:-:S07]  /*73a0*/  MOV R2, R34 ;  /* 0x0000002200027202 */ /* 0x000fce0000000f00 */
[----:B------:R-:W-:Y:S05]  /*73b0*/  @P0 BRA `(.L_x_102) ;  /* 0xfffffffc00f00947 */ /* 0x000fea000383ffff */
[----:B------:R-:W-:Y:S05]  /*73c0*/  BSYNC.RECONVERGENT B0 ;  /* 0x0000000000007941 */ /* 0x000fea0003800200 */
.L_x_101:
[----:B------:R-:W-:-:S04]  /*73d0*/  IMAD.HI.U32 R5, R5, 0x7a190a23, RZ ;  /* 0x7a190a2305057827 */ /* 0x000fc800078e00ff */
[----:B------:R-:W-:Y:S01]  /*73e0*/  HFMA2 R2, -RZ, RZ, 0.34521484375, 0.483642578125 ;  /* 0x358637bdff027431 */ /* 0x000fe200000001ff */
[----:B------:R-:W-:Y:S01]  /*73f0*/  MOV R3, 0x49742400 ;  /* 0x4974240000037802 */ /* 0x000fe20000000f00 */
[----:B------:R-:W-:Y:S01]  /*7400*/  BSSY.RECONVERGENT B4, `(.L_x_103) ;  /* 0x000000f000047945 */ /* 0x000fe20003800200 */
[----:B------:R-:W-:-:S04]  /*7410*/  SHF.R.U32.HI R5, RZ, 0xa, R5 ;  /* 0x0000000aff057819 */ /* 0x000fc80000011605 */
[----:B------:R-:W-:Y:S01]  /*7420*/  I2FP.F32.U32 R28, R5 ;  /* 0x00000005001c7245 */ /* 0x000fe20000201000 */
        /* <DEDUP_REMOVED lines=11> */
[----:B------:R-:W-:-:S07]  /*74e0*/  MOV R5, R2 ;  /* 0x0000000200057202 */ /* 0x000fce0000000f00 */
.L_x_104:
[----:B------:R-:W-:Y:S05]  /*74f0*/  BSYNC.RECONVERGENT B4 ;  /* 0x0000000000047941 */ /* 0x000fea0003800200 */
.L_x_103:
        /* <DEDUP_REMOVED lines=13> */
[----:B------:R-:W-:Y:S01]  /*75d0*/  IMAD.MOV.U32 R3, RZ, RZ, R28 ;  /* 0x000000ffff037224 */ /* 0x000fe200078e001c */
[----:B------:R-:W-:Y:S02]  /*75e0*/  MOV R2, 0x49742400 ;  /* 0x4974240000027802 */ /* 0x000fe40000000f00 */
[----:B------:R-:W-:-:S07]  /*75f0*/  MOV R38, 0x7610 ;  /* 0x0000761000267802 */ /* 0x000fce0000000f00 */
[----:B-1---5:R-:W-:Y:S05]  /*7600*/  CALL.REL.NOINC `($__internal_3_$__cuda_sm3x_div_rn_noftz_f32_slowpath) ;  /* 0x000000fc001c7944 */ /* 0x022fea0003c00000 */
.L_x_106:
[----:B------:R-:W-:Y:S05]  /*7610*/  BSYNC.RECONVERGENT B4 ;  /* 0x0000000000047941 */ /* 0x000fea0003800200 */
.L_x_105:
[C---:B------:R-:W-:Y:S01]  /*7620*/  FSETP.GEU.AND P0, PT, R5.reuse, 1.175494350822287508e-38, PT ;  /* 0x008000000500780b */ /* 0x040fe20003f0e000 */
[----:B------:R-:W0:Y:S01]  /*7630*/  F2F.F64.F32 R2, R2 ;  /* 0x0000000200027310 */ /* 0x000e220000201800 */
[----:B------:R-:W-:Y:S01]  /*7640*/  HFMA2 R30, -RZ, RZ, 1.5048828125, 33.21875 ;  /* 0x3e055027ff1e7431 */ /* 0x000fe200000001ff */
[----:B------:R-:W-:Y:S01]  /*7650*/  UMOV UR6, 0x5444261e ;  /* 0x5444261e00067882 */ /* 0x000fe20000000000 */
[----:B------:R-:W-:Y:S01]  /*7660*/  UMOV UR7, 0x401921fb ;  /* 0x401921fb00077882 */ /* 0x000fe20000000000 */
[----:B------:R-:W-:Y:S08]  /*7670*/  BSSY.RECONVERGENT B0, `(.L_x_107) ;  /* 0x0000054000007945 */ /* 0x000ff00003800200 */
[----:B------:R-:W-:Y:S01]  /*7680*/  @!P0 FMUL R5, R5, 8388608 ;  /* 0x4b00000005058820 */ /* 0x000fe20000400000 */
[----:B0-----:R-:W-:-:S04]  /*7690*/  DMUL R2, R2, UR6 ;  /* 0x0000000602027c28 */ /* 0x001fc80008000000 */
[----:B------:R-:W-:-:S04]  /*76a0*/  IADD3 R6, PT, PT, R5, -0x3f2aaaab, RZ ;  /* 0xc0d5555505067810 */ /* 0x000fc80007ffe0ff */
[----:B------:R-:W-:-:S04]  /*76b0*/  LOP3.LUT R28, R6, 0xff800000, RZ, 0xc0, !PT ;  /* 0xff800000061c7812 */ /* 0x000fc800078ec0ff */
[----:B------:R-:W-:-:S05]  /*76c0*/  IADD3 R6, PT, PT, R5, -R28, RZ ;  /* 0x8000001c05067210 */ /* 0x000fca0007ffe0ff */
[----:B------:R-:W-:-:S04]  /*76d0*/  FADD R7, R6, -1 ;  /* 0xbf80000006077421 */ /* 0x000fc80000000000 */
[C---:B------:R-:W-:Y:S02]  /*76e0*/  FFMA R6, R7.reuse, -R30, 0.14084610342979431152 ;  /* 0x3e1039f607067423 */ /* 0x040fe4000000081e */
[----:B------:R0:W2:Y:S02]  /*76f0*/  F2F.F32.F64 R30, R2 ;  /* 0x00000002001e7310 */ /* 0x0000a40000301000 */
[----:B------:R-:W-:-:S04]  /*7700*/  FFMA R6, R7, R6, -0.12148627638816833496 ;  /* 0xbdf8cdcc07067423 */ /* 0x000fc80000000006 */
[----:B------:R-:W-:-:S04]  /*7710*/  FFMA R6, R7, R6, 0.13980610668659210205 ;  /* 0x3e0f295507067423 */ /* 0x000fc80000000006 */
[----:B------:R-:W-:Y:S01]  /*7720*/  FFMA R6, R7, R6, -0.16684235632419586182 ;  /* 0xbe2ad8b907067423 */ /* 0x000fe20000000006 */
[----:B0-----:R-:W-:-:S03]  /*7730*/  I2FP.F32.S32 R3, R28 ;  /* 0x0000001c00037245 */ /* 0x001fc60000201400 */
[C---:B------:R-:W-:Y:S01]  /*7740*/  FFMA R6, R7.reuse, R6, 0.20012299716472625732 ;  /* 0x3e4ced0b07067423 */ /* 0x040fe20000000006 */
[C---:B--2---:R-:W-:Y:S01]  /*7750*/  FMUL R29, R30.reuse, 0.63661974668502807617 ;  /* 0x3f22f9831e1d7820 */ /* 0x044fe20000400000 */
[----:B------:R-:W-:Y:S02]  /*7760*/  FSETP.GE.AND P1, PT, |R30|, 105615, PT ;  /* 0x47ce47801e00780b */ /* 0x000fe40003f26200 */
[C---:B------:R-:W-:Y:S01]  /*7770*/  FFMA R6, R7.reuse, R6, -0.24999669194221496582 ;  /* 0xbe7fff2207067423 */ /* 0x040fe20000000006 */
[----:B------:R-:W0:Y:S03]  /*7780*/  F2I.NTZ R37, R29 ;  /* 0x0000001d00257305 */ /* 0x000e260000203100 */
[----:B------:R-:W-:-:S04]  /*7790*/  FFMA R6, R7, R6, 0.33333182334899902344 ;  /* 0x3eaaaa7807067423 */ /* 0x000fc80000000006 */
[----:B------:R-:W-:Y:S01]  /*77a0*/  FFMA R38, R7, R6, -0.5 ;  /* 0xbf00000007267423 */ /* 0x000fe20000000006 */
[----:B------:R-:W-:Y:S02]  /*77b0*/  FSEL R6, RZ, -23, P0 ;  /* 0xc1b80000ff067808 */ /* 0x000fe40000000000 */
[----:B------:R-:W-:Y:S01]  /*77c0*/  ISETP.GT.U32.AND P0, PT, R5, 0x7f7fffff, PT ;  /* 0x7f7fffff0500780c */ /* 0x000fe20003f04070 */
[----:B------:R-:W-:Y:S02]  /*77d0*/  FMUL R38, R7, R38 ;  /* 0x0000002607267220 */ /* 0x000fe40000400000 */
[----:B------:R-:W-:Y:S01]  /*77e0*/  FFMA R3, R3, 1.1920928955078125e-07, R6 ;  /* 0x3400000003037823 */ /* 0x000fe20000000006 */
[----:B------:R-:W-:Y:S01]  /*77f0*/  MOV R6, 0x7f800000 ;  /* 0x7f80000000067802 */ /* 0x000fe20000000f00 */
[----:B------:R-:W-:Y:S01]  /*7800*/  FFMA R38, R7, R38, R7 ;  /* 0x0000002607267223 */ /* 0x000fe20000000007 */
[----:B0-----:R-:W-:-:S03]  /*7810*/  I2FP.F32.S32 R7, R37 ;  /* 0x0000002500077245 */ /* 0x001fc60000201400 */
[----:B------:R-:W-:Y:S02]  /*7820*/  FFMA R3, R3, 0.69314718246459960938, R38 ;  /* 0x3f31721803037823 */ /* 0x000fe40000000026 */
[----:B------:R-:W-:Y:S02]  /*7830*/  FFMA R2, R7, -1.5707962512969970703, R30 ;  /* 0xbfc90fda07027823 */ /* 0x000fe4000000001e */
[C---:B------:R-:W-:Y:S01]  /*7840*/  @P0 FFMA R3, R5.reuse, R6, +INF ;  /* 0x7f80000005030423 */ /* 0x040fe20000000006 */
[----:B------:R-:W-:Y:S01]  /*7850*/  FSETP.NEU.AND P0, PT, R5, RZ, PT ;  /* 0x000000ff0500720b */ /* 0x000fe20003f0d000 */
[----:B------:R-:W-:Y:S02]  /*7860*/  FFMA R2, R7, -7.5497894158615963534e-08, R2 ;  /* 0xb3a2216807027823 */ /* 0x000fe40000000002 */
[----:B------:R-:W-:Y:S02]  /*7870*/  FMUL R3, R3, -2 ;  /* 0xc000000003037820 */ /* 0x000fe40000400000 */
[----:B------:R-:W-:-:S03]  /*7880*/  FFMA R2, R7, -5.3903029534742383927e-15, R2 ;  /* 0xa7c234c507027823 */ /* 0x000fc60000000002 */
[----:B------:R-:W-:Y:S01]  /*7890*/  FSEL R7, R3, +INF , P0 ;  /* 0x7f80000003077808 */ /* 0x000fe20000000000 */
        /* <DEDUP_REMOVED lines=10> */
.L_x_109:
[----:B0-----:R-:W0:Y:S02]  /*7940*/  LDC.64 R2, c[0x4][RZ] ;  /* 0x01000000ff027b82 */ /* 0x001e240000000a00 */
[----:B0-----:R-:W-:-:S06]  /*7950*/  IMAD.WIDE.U32 R2, R5, 0x4, R2 ;  /* 0x0000000405027825 */ /* 0x001fcc00078e0002 */
[----:B------:R-:W2:Y:S01]  /*7960*/  LDG.E.CONSTANT R2, desc[UR8][R2.64] ;  /* 0x0000000802027981 */ /* 0x000ea2000c1e9900 */
[C---:B------:R-:W-:Y:S02]  /*7970*/  LEA R6, R5.reuse, R1, 0x2 ;  /* 0x0000000105067211 */ /* 0x040fe400078e10ff */
[----:B------:R-:W-:-:S04]  /*7980*/  IADD3 R5, PT, PT, R5, 0x1, RZ ;  /* 0x0000000105057810 */ /* 0x000fc80007ffe0ff */
        /* <DEDUP_REMOVED lines=8> */
[C---:B------:R-:W-:Y:S02]  /*7a10*/  LOP3.LUT R2, R5.reuse, 0xe0, RZ, 0xc0, !PT ;  /* 0x000000e005027812 */ /* 0x040fe400078ec0ff */
[----:B------:R-:W-:Y:S02]  /*7a20*/  LOP3.LUT P0, RZ, R5, 0x1f, RZ, 0xc0, !PT ;  /* 0x0000001f05ff7812 */ /* 0x000fe4000780c0ff */
[----:B------:R-:W-:-:S04]  /*7a30*/  IADD3 R2, PT, PT, R2, -0x80, RZ ;  /* 0xffffff8002027810 */ /* 0x000fc80007ffe0ff */
[----:B------:R-:W-:-:S05]  /*7a40*/  SHF.R.U32.HI R2, RZ, 0x5, R2 ;  /* 0x00000005ff027819 */ /* 0x000fca0000011602 */
[----:B0-----:R-:W-:-:S05]  /*7a50*/  IMAD R29, R2, -0x4, R35 ;  /* 0xfffffffc021d7824 */ /* 0x001fca00078e0223 */
        /* <DEDUP_REMOVED lines=14> */
[----:B------:R-:W-:Y:S02]  /*7b40*/  SHF.R.U32.HI R2, RZ, 0x1e, R2 ;  /* 0x0000001eff027819 */ /* 0x000fe40000011602 */
[----:B------:R-:W-:Y:S02]  /*7b50*/  ISETP.GE.AND P0, PT, R30, RZ, PT ;  /* 0x000000ff1e00720c */ /* 0x000fe40003f06270 */
[----:B------:R-:W2:Y:S01]  /*7b60*/  I2F.F64.S64 R38, R38 ;  /* 0x0000002600267312 */ /* 0x000ea20000301c00 */
[----:B------:R-:W-:Y:S01]  /*7b70*/  LEA.HI R37, R5, R2, RZ, 0x1 ;  /* 0x0000000205257211 */ /* 0x000fe200078f08ff */
[----:B--2---:R-:W-:-:S10]  /*7b80*/  DMUL R28, R38, UR6 ;  /* 0x00000006261c7c28 */ /* 0x004fd40008000000 */
[----:B------:R-:W0:Y:S02]  /*7b90*/  F2F.F32.F64 R28, R28 ;  /* 0x0000001c001c7310 */ /* 0x000e240000301000 */
[----:B0-----:R-:W-:-:S07]  /*7ba0*/  FSEL R2, -R28, R28, !P0 ;  /* 0x0000001c1c027208 */ /* 0x001fce0004000100 */
.L_x_108:
[----:B------:R-:W-:Y:S05]  /*7bb0*/  BSYNC.RECONVERGENT B0 ;  /* 0x0000000000007941 */ /* 0x000fea0003800200 */
.L_x_107:
        /* <DEDUP_REMOVED lines=8> */
[----:B------:R-:W-:Y:S02]  /*7c40*/  FSEL R2, R2, 1, P0 ;  /* 0x3f80000002027808 */ /* 0x000fe40000000000 */
[----:B------:R-:W-:-:S02]  /*7c50*/  FSEL R30, -R30, -0.16666662693023681641, !P0 ;  /* 0xbe2aaaa81e1e7808 */ /* 0x000fc40004000100 */
[----:B------:R-:W-:Y:S02]  /*7c60*/  FSEL R6, R5, -0.00019574658654164522886, !P0 ;  /* 0xb94d415305067808 */ /* 0x000fe40004000000 */
[----:B------:R-:W-:Y:S02]  /*7c70*/  IADD3 R5, PT, PT, R7, -0xd000000, RZ ;  /* 0xf300000007057810 */ /* 0x000fe40007ffe0ff */
        /* <DEDUP_REMOVED lines=10> */
[----:B------:R-:W-:Y:S01]  /*7d20*/  IMAD.MOV.U32 R2, RZ, RZ, R7 ;  /* 0x000000ffff027224 */ /* 0x000fe200078e0007 */
[----:B------:R-:W-:-:S07]  /*7d30*/  MOV R38, 0x7d50 ;  /* 0x00007d5000267802 */ /* 0x000fce0000000f00 */
[----:B-12--5:R-:W-:Y:S05]  /*7d40*/  CALL.REL.NOINC `($__internal_2_$__cuda_sm20_sqrt_rn_f32_slowpath) ;  /* 0x000000f000f87944 */ /* 0x026fea0003c00000 */
[----:B------:R-:W-:Y:S05]  /*7d50*/  BRA `(.L_x_112) ;  /* 0x0000000000107947 */ /* 0x000fea0003800000 */
.L_x_111:
[----:B--2---:R-:W-:Y:S01]  /*7d60*/  FMUL.FTZ R2, R7, R28 ;  /* 0x0000001c07027220 */ /* 0x004fe20000410000 */
[----:B------:R-:W-:-:S03]  /*7d70*/  FMUL.FTZ R41, R28, 0.5 ;  /* 0x3f0000001c297820 */ /* 0x000fc60000410000 */
[----:B------:R-:W-:-:S04]  /*7d80*/  FFMA R7, -R2, R2, R7 ;  /* 0x0000000202077223 */ /* 0x000fc80000000107 */
[----:B------:R-:W-:-:S07]  /*7d90*/  FFMA R41, R7, R41, R2 ;  /* 0x0000002907297223 */ /* 0x000fce0000000002 */
.L_x_112:
[----:B------:R-:W-:Y:S05]  /*7da0*/  BSYNC.RECONVERGENT B0 ;  /* 0x0000000000007941 */ /* 0x000fea0003800200 */
.L_x_110:
[----:B------:R-:W-:Y:S01]  /*7db0*/  FMUL R41, R6, R41 ;  /* 0x0000002906297220 */ /* 0x000fe20000400000 */
[----:B------:R-:W-:Y:S03]  /*7dc0*/  BSSY.RECONVERGENT B4, `(.L_x_113) ;  /* 0x000000d000047945 */ /* 0x000fe60003800200 */
[----:B------:R-:W0:Y:S08]  /*7dd0*/  MUFU.RCP R2, R41 ;  /* 0x0000002900027308 */ /* 0x000e300000001000 */
[----:B------:R-:W2:Y:S01]  /*7de0*/  FCHK P0, R0, R41 ;  /* 0x0000002900007302 */ /* 0x000ea20000000000 */
[----:B0-----:R-:W-:-:S04]  /*7df0*/  FFMA R3, -R41, R2, 1 ;  /* 0x3f80000029037423 */ /* 0x001fc80000000102 */
        /* <DEDUP_REMOVED lines=8> */
[----:B-1---5:R-:W-:Y:S05]  /*7e80*/  CALL.REL.NOINC `($__internal_3_$__cuda_sm3x_div_rn_noftz_f32_slowpath) ;  /* 0x000000f000fc7944 */ /* 0x022fea0003c00000 */
.L_x_114:
[----:B------:R-:W-:Y:S05]  /*7e90*/  BSYNC.RECONVERGENT B4 ;  /* 0x0000000000047941 */ /* 0x000fea0003800200 */
.L_x_113:
[----:B------:R-:W-:Y:S01]  /*7ea0*/  MOV R41, R2 ;  /* 0x0000000200297202 */ /* 0x000fe20000000f00 */
[----:B------:R-:W-:Y:S06]  /*7eb0*/  BRA `(.L_x_115) ;  /* 0x0000000800a87947 */ /* 0x000fec0003800000 */
.L_x_84:
[----:B------:R-:W-:Y:S01]  /*7ec0*/  BSSY.RECONVERGENT B0, `(.L_x_116) ;  /* 0x0000005000007945 */ /* 0x000fe20003800200 */
.L_x_117:
[----:B------:R-:W-:-:S05]  /*7ed0*/  IMAD R34, R34, R3, 0x3039 ;  /* 0x0000303922227424 */ /* 0x000fca00078e0203 */
[----:B------:R-:W-:-:S04]  /*7ee0*/  LOP3.LUT R34, R34, 0x7fffffff, RZ, 0xc0, !PT ;  /* 0x7fffffff22227812 */ /* 0x000fc800078ec0ff */
[----:B------:R-:W-:-:S13]  /*7ef0*/  ISETP.GT.U32.AND P0, PT, R34, 0x7ff89ebf, PT ;  /* 0x7ff89ebf2200780c */ /* 0x000fda0003f04070 */
[----:B------:R-:W-:Y:S05]  /*7f00*/  @P0 BRA `(.L_x_117) ;  /* 0xfffffffc00f00947 */ /* 0x000fea000383ffff */
[----:B------:R-:W-:Y:S05]  /*7f10*/  BSYNC.RECONVERGENT B0 ;  /* 0x0000000000007941 */ /* 0x000fea0003800200 */
.L_x_116:
[----:B------:R-:W-:Y:S01]  /*7f20*/  BSSY.RECONVERGENT B0, `(.L_x_118) ;  /* 0x0000005000007945 */ /* 0x000fe20003800200 */
[----:B------:R-:W-:-:S07]  /*7f30*/  MOV R0, R34 ;  /* 0x0000002200007202 */ /* 0x000fce0000000f00 */
.L_x_119:
[C---:B------:R-:W-:Y:S01]  /*7f40*/  ISETP.GT.U32.AND P0, PT, R0.reuse, 0x1, PT ;  /* 0x000000010000780c */ /* 0x040fe20003f04070 */
[----:B------:R-:W-:-:S12]  /*7f50*/  IMAD R0, R0, R3, 0x3039 ;  /* 0x0000303900007424 */ /* 0x000fd800078e0203 */
[----:B------:R-:W-:Y:S05]  /*7f60*/  @P0 BRA `(.L_x_119) ;  /* 0xfffffffc00f40947 */ /* 0x000fea000383ffff */
[----:B------:R-:W-:Y:S05]  /*7f70*/  BSYNC.RECONVERGENT B0 ;  /* 0x0000000000007941 */ /* 0x000fea0003800200 */
.L_x_118:
[----:B------:R-:W-:-:S04]  /*7f80*/  IMAD.HI.U32 R34, R34, 0x7a190a23, RZ ;  /* 0x7a190a2322227827 */ /* 0x000fc800078e00ff */
[----:B------:R-:W-:Y:S01]  /*7f90*/  HFMA2 R2, -RZ, RZ, 0.34521484375, 0.483642578125 ;  /* 0x358637bdff027431 */ /* 0x000fe200000001ff */
[----:B------:R-:W-:Y:S01]  /*7fa0*/  MOV R5, 0x49742400 ;  /* 0x4974240000057802 */ /* 0x000fe20000000f00 */
[----:B------:R-:W-:Y:S01]  /*7fb0*/  BSSY.RECONVERGENT B4, `(.L_x_120) ;  /* 0x000000e000047945 */ /* 0x000fe20003800200 */
[----:B------:R-:W-:Y:S02]  /*7fc0*/  SHF.R.U32.HI R3, RZ, 0xa, R34 ;  /* 0x0000000aff037819 */ /* 0x000fe40000011622 */
[----:B------:R-:W-:Y:S02]  /*7fd0*/  MOV R34, R0 ;  /* 0x0000000000227202 */ /* 0x000fe40000000f00 */
        /* <DEDUP_REMOVED lines=11> */
.L_x_121:
[----:B------:R-:W-:Y:S05]  /*8090*/  BSYNC.RECONVERGENT B4 ;  /* 0x0000000000047941 */ /* 0x000fea0003800200 */
.L_x_120:
[----:B------:R-:W-:-:S04]  /*80a0*/  IMAD.HI.U32 R0, R34, 0x7a190a23, RZ ;  /* 0x7a190a2322007827 */ /* 0x000fc800078e00ff */
[----:B------:R-:W-:Y:S01]  /*80b0*/  HFMA2 R6, -RZ, RZ, 10.90625, 0.015625 ;  /* 0x49742400ff067431 */ /* 0x000fe200000001ff */
[----:B------:R-:W-:Y:S01]  /*80c0*/  BSSY.RECONVERGENT B4, `(.L_x_122) ;  /* 0x000000f000047945 */ /* 0x000fe20003800200 */
[----:B------:R-:W-:Y:S01]  /*80d0*/  IMAD.MOV.U32 R5, RZ, RZ, 0x358637bd ;  /* 0x358637bdff057424 */ /* 0x000fe200078e00ff */
[----:B------:R-:W-:-:S04]  /*80e0*/  SHF.R.U32.HI R0, RZ, 0xa, R0 ;  /* 0x0000000aff007819 */ /* 0x000fc80000011600 */
[----:B------:R-:W-:Y:S01]  /*80f0*/  I2FP.F32.U32 R3, R0 ;  /* 0x0000000000037245 */ /* 0x000fe20000201000 */
[----:B------:R-:W-:Y:S01]  /*8100*/  FFMA R6, R5, -R6, 1 ;  /* 0x3f80000005067423 */ /* 0x000fe20000000806 */
[----:B------:R-:W-:Y:S02]  /*8110*/  MOV R0, R2 ;  /* 0x0000000200007202 */ /* 0x000fe40000000f00 */
[----:B------:R-:W2:Y:S01]  /*8120*/  FCHK P0, R3, 1000000 ;  /* 0x4974240003007902 */ /* 0x000ea20000000000 */
[----:B0-----:R-:W-:-:S04]  /*8130*/  FFMA R28, R6, R5, 9.9999999747524270788e-07 ;  /* 0x358637bd061c7423 */ /* 0x001fc80000000005 */
[----:B------:R-:W-:-:S04]  /*8140*/  FFMA R6, R3, R28, RZ ;  /* 0x0000001c03067223 */ /* 0x000fc800000000ff */
[----:B------:R-:W-:-:S04]  /*8150*/  FFMA R5, R6, -1000000, R3 ;  /* 0xc974240006057823 */ /* 0x000fc80000000003 */
[----:B------:R-:W-:Y:S01]  /*8160*/  FFMA R2, R5, R28, R6 ;  /* 0x0000001c05027223 */ /* 0x000fe20000000006 */
[----:B--2---:R-:W-:Y:S06]  /*8170*/  @!P0 BRA `(.L_x_123) ;  /* 0x00000000000c8947 */ /* 0x004fec0003800000 */
[----:B------:R-:W-:Y:S02]  /*8180*/  MOV R2, 0x49742400 ;  /* 0x4974240000027802 */ /* 0x000fe40000000f00 */
[----:B------:R-:W-:-:S07]  /*8190*/  MOV R38, 0x81b0 ;  /* 0x000081b000267802 */ /* 0x000fce0000000f00 */
[----:B-1---5:R-:W-:Y:S05]  /*81a0*/  CALL.REL.NOINC `($__internal_3_$__cuda_sm3x_div_rn_noftz_f32_slowpath) ;  /* 0x000000f000347944 */ /* 0x022fea0003c00000 */
.L_x_123:
[----:B------:R-:W-:Y:S05]  /*81b0*/  BSYNC.RECONVERGENT B4 ;  /* 0x0000000000047941 */ /* 0x000fea0003800200 */
.L_x_122:
        /* <DEDUP_REMOVED lines=45> */
[----:B------:R-:W-:Y:S02]  /*8490*/  IMAD.SHL.U32 R0, R7, 0x100, RZ ;  /* 0x0000010007007824 */ /* 0x000fe400078e00ff */
[----:B------:R-:W-:Y:S01]  /*84a0*/  HFMA2 R6, -RZ, RZ, 0, 0 ;  /* 0x00000000ff067431 */ /* 0x000fe200000001ff */
[----:B------:R-:W-:Y:S01]  /*84b0*/  MOV R5, RZ ;  /* 0x000000ff00057202 */ /* 0x000fe20000000f00 */
[----:B------:R-:W-:Y:S01]  /*84c0*/  UMOV UR5, URZ ;  /* 0x000000ff00057c82 */ /* 0x000fe20008000000 */
[----:B------:R-:W-:-:S07]  /*84d0*/  LOP3.LUT R39, R0, 0x80000000, RZ, 0xfc, !PT ;  /* 0x8000000000277812 */ /* 0x000fce00078efcff */
.L_x_126:
        /* <DEDUP_REMOVED lines=39> */
.L_x_125:
[----:B------:R-:W-:Y:S05]  /*8750*/  BSYNC.RECONVERGENT B0 ;  /* 0x0000000000007941 */ /* 0x000fea0003800200 */
.L_x_124:
[----:B------:R-:W-:Y:S01]  /*8760*/  MOV R2, 0x37cbac00 ;  /* 0x37cbac0000027802 */ /* 0x000fe20000000f00 */
[----:B------:R-:W-:Y:S02]  /*8770*/  HFMA2 R6, -RZ, RZ, 1.291015625, -0.052581787109375 ;  /* 0x3d2aaabbff067431 */ /* 0x000fe400000001ff */
[----:B------:R-:W-:Y:S01]  /*8780*/  FMUL R3, R0, R0 ;  /* 0x0000000000037220 */ /* 0x000fe20000400000 */
[C---:B------:R-:W-:Y:S01]  /*8790*/  LOP3.LUT R5, R40.reuse, 0x1, RZ, 0xc0, !PT ;  /* 0x0000000128057812 */ /* 0x040fe200078ec0ff */
[----:B------:R-:W-:Y:S01]  /*87a0*/  IMAD.MOV.U32 R28, RZ, RZ, 0x3effffff ;  /* 0x3effffffff1c7424 */ /* 0x000fe200078e00ff */
[----:B------:R-:W-:Y:S01]  /*87b0*/  LOP3.LUT P1, RZ, R40, 0x2, RZ, 0xc0, !PT ;  /* 0x0000000228ff7812 */ /* 0x000fe2000782c0ff */
[----:B------:R-:W-:Y:S01]  /*87c0*/  FFMA R2, R3, R2, -0.0013887860113754868507 ;  /* 0xbab607ed03027423 */ /* 0x000fe20000000002 */
[----:B------:R-:W-:Y:S01]  /*87d0*/  ISETP.NE.U32.AND P0, PT, R5, 0x1, PT ;  /* 0x000000010500780c */ /* 0x000fe20003f05070 */
[----:B------:R-:W-:Y:S01]  /*87e0*/  BSSY.RECONVERGENT B0, `(.L_x_127) ;  /* 0x0000016000007945 */ /* 0x000fe20003800200 */
[----:B------:R0:W2:Y:S02]  /*87f0*/  MUFU.RSQ R5, R30 ;  /* 0x0000001e00057308 */ /* 0x0000a40000001400 */
[----:B------:R-:W-:-:S02]  /*8800*/  FSEL R2, R2, -0.00019574658654164522886, !P0 ;  /* 0xb94d415302027808 */ /* 0x000fc40004000000 */
[----:B------:R-:W-:Y:S02]  /*8810*/  FSEL R6, R6, 0.0083327032625675201416, !P0 ;  /* 0x3c0885e406067808 */ /* 0x000fe40004000000 */
[----:B------:R-:W-:Y:S02]  /*8820*/  FSEL R28, -R28, -0.16666662693023681641, !P0 ;  /* 0xbe2aaaa81c1c7808 */ /* 0x000fe40004000100 */
[----:B------:R-:W-:Y:S01]  /*8830*/  FSEL R0, R0, 1, P0 ;  /* 0x3f80000000007808 */ /* 0x000fe20000000000 */
[----:B------:R-:W-:Y:S01]  /*8840*/  FFMA R2, R3, R2, R6 ;  /* 0x0000000203027223 */ /* 0x000fe20000000006 */
[----:B------:R-:W-:-:S03]  /*8850*/  IADD3 R6, PT, PT, R30, -0xd000000, RZ ;  /* 0xf30000001e067810 */ /* 0x000fc60007ffe0ff */
[C---:B------:R-:W-:Y:S01]  /*8860*/  FFMA R2, R3.reuse, R2, R28 ;  /* 0x0000000203027223 */ /* 0x040fe2000000001c */
[----:B------:R-:W-:Y:S01]  /*8870*/  ISETP.GT.U32.AND P0, PT, R6, 0x727fffff, PT ;  /* 0x727fffff0600780c */ /* 0x000fe20003f04070 */
[----:B------:R-:W-:-:S04]  /*8880*/  FFMA R3, R3, R0, RZ ;  /* 0x0000000003037223 */ /* 0x000fc800000000ff */
[----:B------:R-:W-:-:S04]  /*8890*/  FFMA R0, R3, R2, R0 ;  /* 0x0000000203007223 */ /* 0x000fc80000000000 */
[----:B------:R-:W-:-:S04]  /*88a0*/  @P1 FADD R0, RZ, -R0 ;  /* 0x80000000ff001221 */ /* 0x000fc80000000000 */
[----:B0-2---:R-:W-:Y:S05]  /*88b0*/  @!P0 BRA `(.L_x_128) ;  /* 0x0000000000108947 */ /* 0x005fea0003800000 */
[----:B------:R-:W-:Y:S02]  /*88c0*/  MOV R2, R30 ;  /* 0x0000001e00027202 */ /* 0x000fe40000000f00 */
[----:B------:R-:W-:-:S07]  /*88d0*/  MOV R38, 0x88f0 ;  /* 0x000088f000267802 */ /* 0x000fce0000000f00 */
[----:B-1---5:R-:W-:Y:S05]  /*88e0*/  CALL.REL.NOINC `($__internal_2_$__cuda_sm20_sqrt_rn_f32_slowpath) ;  /* 0x000000e800107944 */ /* 0x022fea0003c00000 */
[----:B------:R-:W-:Y:S05]  /*88f0*/  BRA `(.L_x_129) ;  /* 0x0000000000107947 */ /* 0x000fea0003800000 */
.L_x_128:
[----:B------:R-:W-:Y:S01]  /*8900*/  FMUL.FTZ R41, R30, R5 ;  /* 0x000000051e297220 */ /* 0x000fe20000410000 */
[----:B------:R-:W-:-:S03]  /*8910*/  FMUL.FTZ R2, R5, 0.5 ;  /* 0x3f00000005027820 */ /* 0x000fc60000410000 */
[----:B------:R-:W-:-:S04]  /*8920*/  FFMA R30, -R41, R41, R30 ;  /* 0x00000029291e7223 */ /* 0x000fc8000000011e */
[----:B------:R-:W-:-:S07]  /*8930*/  FFMA R41, R30, R2, R41 ;  /* 0x000000021e297223 */ /* 0x000fce0000000029 */
.L_x_129:
[----:B------:R-:W-:Y:S05]  /*8940*/  BSYNC.RECONVERGENT B0 ;  /* 0x0000000000007941 */ /* 0x000fea0003800200 */
.L_x_127:
[----:B------:R-:W-:-:S07]  /*8950*/  FMUL R41, R0, R41 ;  /* 0x0000002900297220 */ /* 0x000fce0000400000 */
.L_x_115:
[----:B------:R-:W-:Y:S05]  /*8960*/  BSYNC.RECONVERGENT B3 ;  /* 0x0000000000037941 */ /* 0x000fea0003800200 */
.L_x_83:
[----:B-----5:R-:W-:-:S05]  /*8970*/  FFMA R41, R41, 10, R4 ;  /* 0x4120000029297823 */ /* 0x020fca0000000004 */
[----:B------:R0:W-:Y:S04]  /*8980*/  STG.E desc[UR8][R48.64], R41 ;  /* 0x0000002930007986 */ /* 0x0001e8000c101908 */
[----:B------:R-:W2:Y:S01]  /*8990*/  LDG.E R0, desc[UR8][R26.64] ;  /* 0x000000081a007981 */ /* 0x000ea2000c1e1900 */
[----:B------:R-:W-:Y:S01]  /*89a0*/  BSSY.RECONVERGENT B0, `(.L_x_130) ;  /* 0x0000010000007945 */ /* 0x000fe20003800200 */
[----:B--2---:R-:W-:-:S13]  /*89b0*/  ISETP.GT.U32.AND P0, PT, R0, 0x18, PT ;  /* 0x000000180000780c */ /* 0x004fda0003f04070 */
[----:B0-----:R-:W-:Y:S05]  /*89c0*/  @P0 BRA `(.L_x_131) ;  /* 0x0000000000240947 */ /* 0x001fea0003800000 */
[----:B------:R-:W-:-:S04]  /*89d0*/  MOV R3, 0x1 ;  /* 0x0000000100037802 */ /* 0x000fc80000000f00 */
        /* <DEDUP_REMOVED lines=8> */
.L_x_131:
[----:B------:R-:W-:-:S13]  /*8a60*/  ISETP.NE.AND P0, PT, R0, -0x63, PT ;  /* 0xffffff9d0000780c */ /* 0x000fda0003f05270 */
[----:B------:R-:W-:Y:S01]  /*8a70*/  @P0 MOV R2, 0x7fffffff ;  /* 0x7fffffff00020802 */ /* 0x000fe20000000f00 */
[----:B------:R-:W-:Y:S06]  /*8a80*/  @P0 BRA `(.L_x_133) ;  /* 0x0000000000040947 */ /* 0x000fec0003800000 */
.L_x_132:
[----:B------:R-:W-:-:S07]  /*8a90*/  HFMA2 R2, -RZ, RZ, 2, 0 ;  /* 0x40000000ff027431 */ /* 0x000fce00000001ff */
.L_x_133:
[----:B------:R-:W-:Y:S05]  /*8aa0*/  BSYNC.RECONVERGENT B0 ;  /* 0x0000000000007941 */ /* 0x000fea0003800200 */
.L_x_130:
[----:B------:R-:W2:Y:S01]  /*8ab0*/  LDG.E R0, desc[UR8][R24.64] ;  /* 0x0000000818007981 */ /* 0x000ea2000c1e1900 */
[----:B------:R-:W-:Y:S01]  /*8ac0*/  BSSY.RECONVERGENT B0, `(.L_x_134) ;  /* 0x0000010000007945 */ /* 0x000fe20003800200 */
[----:B--2---:R-:W-:-:S13]  /*8ad0*/  ISETP.GT.U32.AND P0, PT, R0, 0x18, PT ;  /* 0x000000180000780c */ /* 0x004fda0003f04070 */
[----:B------:R-:W-:Y:S05]  /*8ae0*/  @P0 BRA `(.L_x_135) ;  /* 0x0000000000240947 */ /* 0x000fea0003800000 */
[----:B------:R-:W-:-:S04]  /*8af0*/  MOV R3, 0x1 ;  /* 0x0000000100037802 */ /* 0x000fc80000000f00 */
[----:B------:R-:W-:-:S04]  /*8b00*/  SHF.L.U32 R0, R3, R0, RZ ;  /* 0x0000000003007219 */ /* 0x000fc800000006ff */
[----:B------:R-:W-:-:S13]  /*8b10*/  LOP3.LUT P0, RZ, R0, 0x1feb283, RZ, 0xc0, !PT ;  /* 0x01feb28300ff7812 */ /* 0x000fda000780c0ff */
[----:B------:R-:W-:Y:S05]  /*8b20*/  @P0 BRA `(.L_x_136) ;  /* 0x0000000000200947 */ /* 0x000fea0003800000 */
[----:B------:R-:W-:Y:S01]  /*8b30*/  LOP3.LUT P0, RZ, R0, 0x14d70, RZ, 0xc0, !PT ;  /* 0x00014d7000ff7812 */ /* 0x000fe2000780c0ff */
[----:B------:R-:W-:-:S12]  /*8b40*/  IMAD.MOV.U32 R0, RZ, RZ, 0x3f800000 ;  /* 0x3f800000ff007424 */ /* 0x000fd800078e00ff */
[----:B------:R-:W-:Y:S05]  /*8b50*/  @!P0 BRA `(.L_x_137) ;  /* 0x0000000000188947 */ /* 0x000fea0003800000 */
[----:B------:R-:W-:Y:S01]  /*8b60*/  HFMA2 R0, -RZ, RZ, 2.125, 0 ;  /* 0x40400000ff007431 */ /* 0x000fe200000001ff */
[----:B------:R-:W-:Y:S06]  /*8b70*/  BRA `(.L_x_137) ;  /* 0x0000000000107947 */ /* 0x000fec0003800000 */
.L_x_135:
[----:B------:R-:W-:-:S13]  /*8b80*/  ISETP.NE.AND P0, PT, R0, -0x63, PT ;  /* 0xffffff9d0000780c */ /* 0x000fda0003f05270 */
[----:B------:R-:W-:Y:S01]  /*8b90*/  @P0 MOV R0, 0x7fffffff ;  /* 0x7fffffff00000802 */ /* 0x000fe20000000f00 */
[----:B------:R-:W-:Y:S06]  /*8ba0*/  @P0 BRA `(.L_x_137) ;  /* 0x0000000000040947 */ /* 0x000fec0003800000 */
.L_x_136:
[----:B------:R-:W-:-:S07]  /*8bb0*/  HFMA2 R0, -RZ, RZ, 2, 0 ;  /* 0x40000000ff007431 */ /* 0x000fce00000001ff */
.L_x_137:
[----:B------:R-:W-:Y:S05]  /*8bc0*/  BSYNC.RECONVERGENT B0 ;  /* 0x0000000000007941 */ /* 0x000fea0003800200 */
.L_x_134:
        /* <DEDUP_REMOVED lines=14> */
.L_x_436:
[----:B------:R-:W-:Y:S05]  /*8cb0*/  BRX R2 -0x8cc0                                                           (*"BRANCH_TARGETS .L_x_437,.L_x_438,.L_x_144"*) ;  /* 0xffffff7002d07949 */ /* 0x000fea000383ffff */
.L_x_438:
[----:B------:R-:W-:Y:S01]  /*8cc0*/  FADD R43, R0, 1 ;  /* 0x3f800000002b7421 */ /* 0x000fe20000000000 */
[----:B------:R-:W-:Y:S06]  /*8cd0*/  BRA `(.L_x_143) ;  /* 0x0000000400e07947 */ /* 0x000fec0003800000 */
.L_x_437:
[----:B------:R-:W-:Y:S01]  /*8ce0*/  FADD R43, R0, 1 ;  /* 0x3f800000002b7421 */ /* 0x000fe20000000000 */
[----:B------:R-:W-:Y:S06]  /*8cf0*/  BRA `(.L_x_143) ;  /* 0x0000000400d87947 */ /* 0x000fec0003800000 */
.L_x_142:
[----:B------:R-:W-:Y:S01]  /*8d00*/  FADD R43, R0, 1 ;  /* 0x3f800000002b7421 */ /* 0x000fe20000000000 */
[----:B------:R-:W-:Y:S06]  /*8d10*/  BRA `(.L_x_143) ;  /* 0x0000000400d07947 */ /* 0x000fec0003800000 */
.L_x_141:
        /* <DEDUP_REMOVED lines=11> */
.L_x_140:
[----:B------:R-:W-:-:S13]  /*8dd0*/  ISETP.GT.AND P0, PT, R3, 0x7, PT ;  /* 0x000000070300780c */ /* 0x000fda0003f04270 */
[----:B------:R-:W-:Y:S05]  /*8de0*/  @P0 BRA `(.L_x_145) ;  /* 0x0000000000380947 */ /* 0x000fea0003800000 */
[----:B------:R-:W-:-:S04]  /*8df0*/  MOV R6, 0xfffffffb ;  /* 0xfffffffb00067802 */ /* 0x000fc80000000f00 */
[----:B------:R-:W-:-:S04]  /*8e00*/  VIADDMNMX.U32 R3, R3, R6, 0x3, PT ;  /* 0x0000000303037446 */ /* 0x000fc80003800006 */
[----:B------:R-:W-:-:S04]  /*8e10*/  SHF.L.U32 R3, R3, 0x2, RZ ;  /* 0x0000000203037819 */ /* 0x000fc800000006ff */
[----:B------:R-:W0:Y:S02]  /*8e20*/  LDC R6, c[0x2][R3+0x1e4] ;  /* 0x0080790003067b82 */ /* 0x000e240000000800 */
[----:B0-----:R-:W-:-:S04]  /*8e30*/  SHF.R.S32.HI R7, RZ, 0x1f, R6 ;  /* 0x0000001fff077819 */ /* 0x001fc80000011406 */
.L_x_440:
[----:B------:R-:W-:Y:S05]  /*8e40*/  BRX R6 -0x8e50                                                           (*"BRANCH_TARGETS .L_x_441,.L_x_442,.L_x_443,.L_x_144"*) ;  /* 0xffffff70066c7949 */ /* 0x000fea000383ffff */
.L_x_443:
[----:B------:R-:W-:Y:S01]  /*8e50*/  FADD R43, R0, 1 ;  /* 0x3f800000002b7421 */ /* 0x000fe20000000000 */
[----:B------:R-:W-:Y:S06]  /*8e60*/  BRA `(.L_x_143) ;  /* 0x00000004007c7947 */ /* 0x000fec0003800000 */
.L_x_442:
[----:B------:R-:W-:-:S04]  /*8e70*/  FADD R43, R2, 1 ;  /* 0x3f800000022b7421 */ /* 0x000fc80000000000 */
[----:B------:R-:W-:Y:S01]  /*8e80*/  FADD R43, R43, R0 ;  /* 0x000000002b2b7221 */ /* 0x000fe20000000000 */
[----:B------:R-:W-:Y:S06]  /*8e90*/  BRA `(.L_x_143) ;  /* 0x0000000400707947 */ /* 0x000fec0003800000 */
.L_x_441:
[----:B------:R-:W-:-:S04]  /*8ea0*/  FADD R43, R0, 1 ;  /* 0x3f800000002b7421 */ /* 0x000fc80000000000 */
[----:B------:R-:W-:Y:S01]  /*8eb0*/  FADD R43, R43, R2 ;  /* 0x000000022b2b7221 */ /* 0x000fe20000000000 */
[----:B------:R-:W-:Y:S06]  /*8ec0*/  BRA `(.L_x_143) ;  /* 0x0000000400647947 */ /* 0x000fec0003800000 */
.L_x_145:
[----:B------:R-:W-:-:S13]  /*8ed0*/  ISETP.GT.AND P0, PT, R3, 0x9, PT ;  /* 0x000000090300780c */ /* 0x000fda0003f04270 */
[----:B------:R-:W-:Y:S05]  /*8ee0*/  @P0 BRA `(.L_x_146) ;  /* 0x00000000002c0947 */ /* 0x000fea0003800000 */
[----:B------:R-:W-:-:S05]  /*8ef0*/  IMAD.MOV.U32 R6, RZ, RZ, -0x8 ;  /* 0xfffffff8ff067424 */ /* 0x000fca00078e00ff */
[----:B------:R-:W-:-:S04]  /*8f00*/  VIADDMNMX.U32 R3, R3, R6, 0x2, PT ;  /* 0x0000000203037446 */ /* 0x000fc80003800006 */
[----:B------:R-:W-:-:S04]  /*8f10*/  SHF.L.U32 R3, R3, 0x2, RZ ;  /* 0x0000000203037819 */ /* 0x000fc800000006ff */
[----:B------:R-:W0:Y:S02]  /*8f20*/  LDC R6, c[0x2][R3+0x1f4] ;  /* 0x00807d0003067b82 */ /* 0x000e240000000800 */
[----:B0-----:R-:W-:-:S04]  /*8f30*/  SHF.R.S32.HI R7, RZ, 0x1f, R6 ;  /* 0x0000001fff077819 */ /* 0x001fc80000011406 */
.L_x_445:
[----:B------:R-:W-:Y:S05]  /*8f40*/  BRX R6 -0x8f50                                                           (*"BRANCH_TARGETS .L_x_446,.L_x_447,.L_x_144"*) ;  /* 0xffffff70062c7949 */ /* 0x000fea000383ffff */
.L_x_447:
[----:B------:R-:W-:Y:S01]  /*8f50*/  FADD R43, R0, 1 ;  /* 0x3f800000002b7421 */ /* 0x000fe20000000000 */
[----:B------:R-:W-:Y:S06]  /*8f60*/  BRA `(.L_x_143) ;  /* 0x00000004003c7947 */ /* 0x000fec0003800000 */
.L_x_446:
[----:B------:R-:W-:-:S04]  /*8f70*/  FADD R43, R0, 1 ;  /* 0x3f800000002b7421 */ /* 0x000fc80000000000 */
[----:B------:R-:W-:Y:S01]  /*8f80*/  FADD R43, R43, R2 ;  /* 0x000000022b2b7221 */ /* 0x000fe20000000000 */
[----:B------:R-:W-:Y:S06]  /*8f90*/  BRA `(.L_x_143) ;  /* 0x0000000400307947 */ /* 0x000fec0003800000 */
.L_x_146:
[----:B------:R-:W-:-:S04]  /*8fa0*/  MOV R6, 0xfffffff6 ;  /* 0xfffffff600067802 */ /* 0x000fc80000000f00 */
[----:B------:R-:W-:-:S04]  /*8fb0*/  VIADDMNMX.U32 R3, R3, R6, 0x2, PT ;  /* 0x0000000203037446 */ /* 0x000fc80003800006 */
[----:B------:R-:W-:-:S04]  /*8fc0*/  SHF.L.U32 R3, R3, 0x2, RZ ;  /* 0x0000000203037819 */ /* 0x000fc800000006ff */
[----:B------:R-:W0:Y:S02]  /*8fd0*/  LDC R6, c[0x2][R3+0x200] ;  /* 0x0080800003067b82 */ /* 0x000e240000000800 */
[----:B0-----:R-:W-:-:S04]  /*8fe0*/  SHF.R.S32.HI R7, RZ, 0x1f, R6 ;  /* 0x0000001fff077819 */ /* 0x001fc80000011406 */
.L_x_449:
[----:B------:R-:W-:Y:S05]  /*8ff0*/  BRX R6 -0x9000                                                           (*"BRANCH_TARGETS .L_x_450,.L_x_451,.L_x_144"*) ;  /* 0xffffff7006007949 */ /* 0x000fea000383ffff */
.L_x_451:
[----:B------:R-:W-:-:S04]  /*9000*/  FADD R43, R0, 1 ;  /* 0x3f800000002b7421 */ /* 0x000fc80000000000 */
[----:B------:R-:W-:Y:S01]  /*9010*/  FADD R43, R43, R2 ;  /* 0x000000022b2b7221 */ /* 0x000fe20000000000 */
[----:B------:R-:W-:Y:S06]  /*9020*/  BRA `(.L_x_143) ;  /* 0x00000004000c7947 */ /* 0x000fec0003800000 */
.L_x_450:
[----:B------:R-:W-:-:S04]  /*9030*/  FADD R43, R0, 1 ;  /* 0x3f800000002b7421 */ /* 0x000fc80000000000 */
[----:B------:R-:W-:Y:S01]  /*9040*/  FADD R43, R43, R2 ;  /* 0x000000022b2b7221 */ /* 0x000fe20000000000 */
[----:B------:R-:W-:Y:S06]  /*9050*/  BRA `(.L_x_143) ;  /* 0x0000000400007947 */ /* 0x000fec0003800000 */
.L_x_139:
        /* <DEDUP_REMOVED lines=9> */
.L_x_453:
[----:B------:R-:W-:Y:S05]  /*90f0*/  BRX R6 -0x9100                                                           (*"BRANCH_TARGETS .L_x_454,.L_x_455,.L_x_456,.L_x_144"*) ;  /* 0xffffff6c06c07949 */ /* 0x000fea000383ffff */
.L_x_456:
[----:B------:R-:W-:-:S04]  /*9100*/  FADD R43, R0, 1 ;  /* 0x3f800000002b7421 */ /* 0x000fc80000000000 */
[----:B------:R-:W-:Y:S01]  /*9110*/  FADD R43, R43, R2 ;  /* 0x000000022b2b7221 */ /* 0x000fe20000000000 */
[----:B------:R-:W-:Y:S06]  /*9120*/  BRA `(.L_x_143) ;  /* 0x0000000000cc7947 */ /* 0x000fec0003800000 */
.L_x_455:
[----:B------:R-:W-:Y:S01]  /*9130*/  FADD R43, R0, 1 ;  /* 0x3f800000002b7421 */ /* 0x000fe20000000000 */
[----:B------:R-:W-:Y:S06]  /*9140*/  BRA `(.L_x_143) ;  /* 0x0000000000c47947 */ /* 0x000fec0003800000 */
.L_x_454:
[----:B------:R-:W-:Y:S01]  /*9150*/  FADD R43, R0, 1 ;  /* 0x3f800000002b7421 */ /* 0x000fe20000000000 */
[----:B------:R-:W-:Y:S06]  /*9160*/  BRA `(.L_x_143) ;  /* 0x0000000000bc7947 */ /* 0x000fec0003800000 */
.L_x_148:
[----:B------:R-:W-:-:S04]  /*9170*/  MOV R6, 0xfffffff1 ;  /* 0xfffffff100067802 */ /* 0x000fc80000000f00 */
[----:B------:R-:W-:-:S04]  /*9180*/  VIADDMNMX.U32 R3, R3, R6, 0x3, PT ;  /* 0x0000000303037446 */ /* 0x000fc80003800006 */
[----:B------:R-:W-:-:S04]  /*9190*/  SHF.L.U32 R3, R3, 0x2, RZ ;  /* 0x0000000203037819 */ /* 0x000fc800000006ff */
[----:B------:R-:W0:Y:S02]  /*91a0*/  LDC R6, c[0x2][R3+0x21c] ;  /* 0x0080870003067b82 */ /* 0x000e240000000800 */
[----:B0-----:R-:W-:-:S04]  /*91b0*/  SHF.R.S32.HI R7, RZ, 0x1f, R6 ;  /* 0x0000001fff077819 */ /* 0x001fc80000011406 */
.L_x_458:
[----:B------:R-:W-:Y:S05]  /*91c0*/  BRX R6 -0x91d0                                                           (*"BRANCH_TARGETS .L_x_459,.L_x_460,.L_x_461,.L_x_144"*) ;  /* 0xffffff6c068c7949 */ /* 0x000fea000383ffff */
.L_x_461:
[----:B------:R-:W-:Y:S01]  /*91d0*/  FADD R43, R0, 1 ;  /* 0x3f800000002b7421 */ /* 0x000fe20000000000 */
[----:B------:R-:W-:Y:S06]  /*91e0*/  BRA `(.L_x_143) ;  /* 0x00000000009c7947 */ /* 0x000fec0003800000 */
.L_x_460:
[----:B------:R-:W-:-:S04]  /*91f0*/  FADD R43, R2, 1 ;  /* 0x3f800000022b7421 */ /* 0x000fc80000000000 */
[----:B------:R-:W-:Y:S01]  /*9200*/  FADD R43, R43, R0 ;  /* 0x000000002b2b7221 */ /* 0x000fe20000000000 */
[----:B------:R-:W-:Y:S06]  /*9210*/  BRA `(.L_x_143) ;  /* 0x0000000000907947 */ /* 0x000fec0003800000 */
.L_x_459:
[----:B------:R-:W-:Y:S01]  /*9220*/  FADD R43, R0, 1 ;  /* 0x3f800000002b7421 */ /* 0x000fe20000000000 */
[----:B------:R-:W-:Y:S06]  /*9230*/  BRA `(.L_x_143) ;  /* 0x0000000000887947 */ /* 0x000fec0003800000 */
.L_x_147:
[----:B------:R-:W-:-:S13]  /*9240*/  ISETP.GT.AND P0, PT, R3, 0x14, PT ;  /* 0x000000140300780c */ /* 0x000fda0003f04270 */
[----:B------:R-:W-:Y:S05]  /*9250*/  @P0 BRA `(.L_x_149) ;  /* 0x0000000000300947 */ /* 0x000fea0003800000 */
[----:B------:R-:W-:-:S04]  /*9260*/  MOV R2, 0xffffffee ;  /* 0xffffffee00027802 */ /* 0x000fc80000000f00 */
[----:B------:R-:W-:-:S04]  /*9270*/  VIADDMNMX.U32 R3, R3, R2, 0x3, PT ;  /* 0x0000000303037446 */ /* 0x000fc80003800002 */
[----:B------:R-:W-:-:S04]  /*9280*/  SHF.L.U32 R5, R3, 0x2, RZ ;  /* 0x0000000203057819 */ /* 0x000fc800000006ff */
[----:B------:R-:W0:Y:S02]  /*9290*/  LDC R2, c[0x2][R5+0x22c] ;  /* 0x00808b0005027b82 */ /* 0x000e240000000800 */
[----:B0-----:R-:W-:-:S04]  /*92a0*/  SHF.R.S32.HI R3, RZ, 0x1f, R2 ;  /* 0x0000001fff037819 */ /* 0x001fc80000011402 */
.L_x_463:
[----:B------:R-:W-:Y:S05]  /*92b0*/  BRX R2 -0x92c0                                                           (*"BRANCH_TARGETS .L_x_464,.L_x_465,.L_x_466,.L_x_144"*) ;  /* 0xffffff6c02507949 */ /* 0x000fea000383ffff */
.L_x_466:
[----:B------:R-:W-:Y:S01]  /*92c0*/  FADD R43, R0, 1 ;  /* 0x3f800000002b7421 */ /* 0x000fe20000000000 */
[----:B------:R-:W-:Y:S06]  /*92d0*/  BRA `(.L_x_143) ;  /* 0x0000000000607947 */ /* 0x000fec0003800000 */
.L_x_465:
[----:B------:R-:W-:Y:S01]  /*92e0*/  FADD R43, R0, 1 ;  /* 0x3f800000002b7421 */ /* 0x000fe20000000000 */
[----:B------:R-:W-:Y:S06]  /*92f0*/  BRA `(.L_x_143) ;  /* 0x0000000000587947 */ /* 0x000fec0003800000 */
.L_x_464:
[----:B------:R-:W-:Y:S01]  /*9300*/  FADD R43, R0, 1 ;  /* 0x3f800000002b7421 */ /* 0x000fe20000000000 */
[----:B------:R-:W-:Y:S06]  /*9310*/  BRA `(.L_x_143) ;  /* 0x0000000000507947 */ /* 0x000fec0003800000 */
.L_x_149:
[----:B------:R-:W-:-:S13]  /*9320*/  ISETP.GT.AND P0, PT, R3, 0x16, PT ;  /* 0x000000160300780c */ /* 0x000fda0003f04270 */
[----:B------:R-:W-:Y:S05]  /*9330*/  @P0 BRA `(.L_x_150) ;  /* 0x0000000000280947 */ /* 0x000fea0003800000 */
[----:B------:R-:W-:-:S05]  /*9340*/  IMAD.MOV.U32 R2, RZ, RZ, -0x15 ;  /* 0xffffffebff027424 */ /* 0x000fca00078e00ff */
[----:B------:R-:W-:-:S04]  /*9350*/  VIADDMNMX.U32 R3, R3, R2, 0x2, PT ;  /* 0x0000000203037446 */ /* 0x000fc80003800002 */
[----:B------:R-:W-:-:S04]  /*9360*/  SHF.L.U32 R5, R3, 0x2, RZ ;  /* 0x0000000203057819 */ /* 0x000fc800000006ff */
[----:B------:R-:W0:Y:S02]  /*9370*/  LDC R2, c[0x2][R5+0x23c] ;  /* 0x00808f0005027b82 */ /* 0x000e240000000800 */
[----:B0-----:R-:W-:-:S04]  /*9380*/  SHF.R.S32.HI R3, RZ, 0x1f, R2 ;  /* 0x0000001fff037819 */ /* 0x001fc80000011402 */
.L_x_468:
[----:B------:R-:W-:Y:S05]  /*9390*/  BRX R2 -0x93a0                                                           (*"BRANCH_TARGETS .L_x_469,.L_x_470,.L_x_144"*) ;  /* 0xffffff6c02187949 */ /* 0x000fea000383ffff */
.L_x_470:
[----:B------:R-:W-:Y:S01]  /*93a0*/  FADD R43, R0, 1 ;  /* 0x3f800000002b7421 */ /* 0x000fe20000000000 */
[----:B------:R-:W-:Y:S06]  /*93b0*/  BRA `(.L_x_143) ;  /* 0x0000000000287947 */ /* 0x000fec0003800000 */
.L_x_469:
[----:B------:R-:W-:Y:S01]  /*93c0*/  FADD R43, R0, 1 ;  /* 0x3f800000002b7421 */ /* 0x000fe20000000000 */
[----:B------:R-:W-:Y:S06]  /*93d0*/  BRA `(.L_x_143) ;  /* 0x0000000000207947 */ /* 0x000fec0003800000 */
.L_x_150:
[----:B------:R-:W-:-:S13]  /*93e0*/  ISETP.NE.AND P0, PT, R3, 0x17, PT ;  /* 0x000000170300780c */ /* 0x000fda0003f05270 */
[----:B------:R-:W-:Y:S05]  /*93f0*/  @!P0 BRA `(.L_x_151) ;  /* 0x0000000000148947 */ /* 0x000fea0003800000 */
[----:B------:R-:W-:-:S13]  /*9400*/  ISETP.NE.AND P0, PT, R3, 0x18, PT ;  /* 0x000000180300780c */ /* 0x000fda0003f05270 */
[----:B------:R-:W-:Y:S01]  /*9410*/  @!P0 FADD R43, R0, 1 ;  /* 0x3f800000002b8421 */ /* 0x000fe20000000000 */
[----:B------:R-:W-:Y:S06]  /*9420*/  @!P0 BRA `(.L_x_143) ;  /* 0x00000000000c8947 */ /* 0x000fec0003800000 */
.L_x_144:
[----:B------:R-:W-:Y:S01]  /*9430*/  MOV R43, 0x7fffffff ;  /* 0x7fffffff002b7802 */ /* 0x000fe20000000f00 */
[----:B------:R-:W-:Y:S06]  /*9440*/  BRA `(.L_x_143) ;  /* 0x0000000000047947 */ /* 0x000fec0003800000 */
.L_x_151:
[----:B------:R-:W-:-:S07]  /*9450*/  FADD R43, R0, 1 ;  /* 0x3f800000002b7421 */ /* 0x000fce0000000000 */
.L_x_143:
[----:B------:R-:W-:Y:S05]  /*9460*/  BSYNC.RECONVERGENT B0 ;  /* 0x0000000000007941 */ /* 0x000fea0003800200 */
.L_x_138:
[----:B------:R-:W2:Y:S01]  /*9470*/  LDG.E R0, desc[UR8][R20.64] ;  /* 0x0000000814007981 */ /* 0x000ea2000c1e1900 */
[----:B------:R-:W-:Y:S01]  /*9480*/  HFMA2 R2, -RZ, RZ, 1.44921875, -19.203125 ;  /* 0x3dcccccdff027431 */ /* 0x000fe200000001ff */
[----:B------:R-:W-:Y:S01]  /*9490*/  MOV R3, 0x41200000 ;  /* 0x4120000000037802 */ /* 0x000fe20000000f00 */
[----:B------:R-:W0:Y:S01]  /*94a0*/  LDCU UR5, c[0x0][0x3a0] ;  /* 0x00007400ff0577ac */ /* 0x000e220008000800 */
[----:B------:R-:W-:Y:S03]  /*94b0*/  BSSY.RECONVERGENT B3, `(.L_x_152) ;  /* 0x000000d000037945 */ /* 0x000fe60003800200 */
[----:B------:R-:W-:Y:S01]  /*94c0*/  FFMA R5, R2, -R3, 1 ;  /* 0x3f80000002057423 */ /* 0x000fe20000000803 */
[----:B0-----:R-:W-:Y:S01]  /*94d0*/  UISETP.GE.AND UP1, UPT, UR5, 0x1, UPT ;  /* 0x000000010500788c */ /* 0x001fe2000bf26270 */
[----:B--2---:R-:W-:Y:S02]  /*94e0*/  FMUL R3, R0, R0 ;  /* 0x0000000000037220 */ /* 0x004fe40000400000 */
[----:B------:R-:W-:-:S02]  /*94f0*/  FFMA R0, R5, R2, 0.10000000149011611938 ;  /* 0x3dcccccd05007423 */ /* 0x000fc40000000002 */
[----:B------:R-:W0:Y:S02]  /*9500*/  FCHK P0, R3, 10 ;  /* 0x4120000003007902 */ /* 0x000e240000000000 */
[----:B------:R-:W-:-:S04]  /*9510*/  FFMA R2, R0, R3, RZ ;  /* 0x0000000300027223 */ /* 0x000fc800000000ff */
[----:B------:R-:W-:-:S04]  /*9520*/  FFMA R5, R2, -10, R3 ;  /* 0xc120000002057823 */ /* 0x000fc80000000003 */
[----:B------:R-:W-:Y:S01]  /*9530*/  FFMA R2, R0, R5, R2 ;  /* 0x0000000500027223 */ /* 0x000fe20000000002 */
[----:B0-----:R-:W-:Y:S06]  /*9540*/  @!P0 BRA `(.L_x_153) ;  /* 0x00000000000c8947 */ /* 0x001fec0003800000 */
[----:B------:R-:W-:Y:S02]  /*9550*/  MOV R2, 0x41200000 ;  /* 0x4120000000027802 */ /* 0x000fe40000000f00 */
[----:B------:R-:W-:-:S07]  /*9560*/  MOV R38, 0x9580 ;  /* 0x0000958000267802 */ /* 0x000fce0000000f00 */
[----:B-1----:R-:W-:Y:S05]  /*9570*/  CALL.REL.NOINC `($__internal_3_$__cuda_sm3x_div_rn_noftz_f32_slowpath) ;  /* 0x000000dc00407944 */ /* 0x002fea0003c00000 */
.L_x_153:
[----:B------:R-:W-:Y:S05]  /*9580*/  BSYNC.RECONVERGENT B3 ;  /* 0x0000000000037941 */ /* 0x000fea0003800200 */
.L_x_152:
        /* <DEDUP_REMOVED lines=22> */
[----:B------:R-:W-:Y:S02]  /*96f0*/  FSEL R0, RZ, -23, P0 ;  /* 0xc1b80000ff007808 */ /* 0x000fe40000000000 */
[----:B------:R-:W-:Y:S01]  /*9700*/  ISETP.GT.U32.AND P0, PT, R2, 0x7f7fffff, PT ;  /* 0x7f7fffff0200780c */ /* 0x000fe20003f04070 */
[----:B------:R-:W-:Y:S02]  /*9710*/  FMUL R6, R5, R6 ;  /* 0x0000000605067220 */ /* 0x000fe40000400000 */
[----:B------:R-:W-:Y:S01]  /*9720*/  FFMA R0, R3, 1.1920928955078125e-07, R0 ;  /* 0x3400000003007823 */ /* 0x000fe20000000000 */
[----:B------:R-:W-:Y:S01]  /*9730*/  FFMA R3, R28, -R29, 1 ;  /* 0x3f8000001c037423 */ /* 0x000fe2000000081d */
[----:B------:R-:W-:Y:S01]  /*9740*/  FFMA R5, R5, R6, R5 ;  /* 0x0000000605057223 */ /* 0x000fe20000000005 */
[----:B------:R-:W-:-:S03]  /*9750*/  MOV R29, 0x7f800000 ;  /* 0x7f800000001d7802 */ /* 0x000fc60000000f00 */
[----:B------:R-:W-:Y:S01]  /*9760*/  FFMA R5, R0, 0.69314718246459960938, R5 ;  /* 0x3f31721800057823 */ /* 0x000fe20000000005 */
[----:B------:R-:W-:-:S03]  /*9770*/  FFMA R0, R3, R28, 0.10000000149011611938 ;  /* 0x3dcccccd03007423 */ /* 0x000fc6000000001c */
        /* <DEDUP_REMOVED lines=12> */
[----:B-1----:R-:W-:Y:S05]  /*9840*/  CALL.REL.NOINC `($__internal_3_$__cuda_sm3x_div_rn_noftz_f32_slowpath) ;  /* 0x000000d8008c7944 */ /* 0x002fea0003c00000 */
[----:B------:R-:W-:-:S07]  /*9850*/  MOV R0, R2 ;  /* 0x0000000200007202 */ /* 0x000fce0000000f00 */
.L_x_155:
[----:B------:R-:W-:Y:S05]  /*9860*/  BSYNC.RECONVERGENT B3 ;  /* 0x0000000000037941 */ /* 0x000fea0003800200 */
.L_x_154:
        /* <DEDUP_REMOVED lines=43> */
[----:B-1----:R-:W-:Y:S05]  /*9b20*/  CALL.REL.NOINC `($__internal_3_$__cuda_sm3x_div_rn_noftz_f32_slowpath) ;  /* 0x000000d400d47944 */ /* 0x002fea0003c00000 */
[----:B------:R-:W-:-:S07]  /*9b30*/  MOV R0, R2 ;  /* 0x0000000200007202 */ /* 0x000fce0000000f00 */
.L_x_157:
[----:B------:R-:W-:Y:S05]  /*9b40*/  BSYNC.RECONVERGENT B3 ;  /* 0x0000000000037941 */ /* 0x000fea0003800200 */
.L_x_156:
        /* <DEDUP_REMOVED lines=45> */
.L_x_159:
[----:B------:R-:W-:Y:S05]  /*9e20*/  BSYNC.RECONVERGENT B3 ;  /* 0x0000000000037941 */ /* 0x000fea0003800200 */
.L_x_158:
[----:B------:R-:W2:Y:S01]  /*9e30*/  LDG.E R7, desc[UR8][R12.64] ;  /* 0x000000080c077981 */ /* 0x000ea2000c1e1900 */
[----:B------:R-:W-:Y:S01]  /*9e40*/  FADD R2, R0, 1 ;  /* 0x3f80000000027421 */ /* 0x000fe20000000000 */
[----:B------:R-:W-:Y:S01]  /*9e50*/  HFMA2 R6, -RZ, RZ, 1.5048828125, 33.21875 ;  /* 0x3e055027ff067431 */ /* 0x000fe200000001ff */
[----:B------:R-:W-:Y:S01]  /*9e60*/  MOV R28, 0x3dcccccd ;  /* 0x3dcccccd001c7802 */ /* 0x000fe20000000f00 */
[----:B------:R-:W-:Y:S01]  /*9e70*/  HFMA2 R29, -RZ, RZ, 2.5625, 0 ;  /* 0x41200000ff1d7431 */ /* 0x000fe200000001ff */
[----:B------:R-:W-:Y:S01]  /*9e80*/  BSSY.RECONVERGENT B3, `(.L_x_160) ;  /* 0x0000028000037945 */ /* 0x000fe20003800200 */
[----:B------:R-:W-:-:S13]  /*9e90*/  FSETP.GEU.AND P0, PT, R2, 1.175494350822287508e-38, PT ;  /* 0x008000000200780b */ /* 0x000fda0003f0e000 */
[----:B------:R-:W-:-:S04]  /*9ea0*/  @!P0 FMUL R2, R2, 8388608 ;  /* 0x4b00000002028820 */ /* 0x000fc80000400000 */
[C---:B------:R-:W-:Y:S01]  /*9eb0*/  VIADD R0, R2.reuse, 0xc0d55555 ;  /* 0xc0d5555502007836 */ /* 0x040fe20000000000 */
[----:B------:R-:W-:-:S04]  /*9ec0*/  FSETP.NEU.AND P1, PT, R2, RZ, PT ;  /* 0x000000ff0200720b */ /* 0x000fc80003f2d000 */
        /* <DEDUP_REMOVED lines=35> */
.L_x_161:
[----:B------:R-:W-:Y:S05]  /*a100*/  BSYNC.RECONVERGENT B3 ;  /* 0x0000000000037941 */ /* 0x000fea0003800200 */
.L_x_160:
        /* <DEDUP_REMOVED lines=45> */
.L_x_163:
[----:B------:R-:W-:Y:S05]  /*a3e0*/  BSYNC.RECONVERGENT B3 ;  /* 0x0000000000037941 */ /* 0x000fea0003800200 */
.L_x_162:
        /* <DEDUP_REMOVED lines=45> */
.L_x_165:
[----:B------:R-:W-:Y:S05]  /*a6c0*/  BSYNC.RECONVERGENT B3 ;  /* 0x0000000000037941 */ /* 0x000fea0003800200 */
.L_x_164:
[----:B------:R-:W-:Y:S01]  /*a6d0*/  FADD R0, R0, 1 ;  /* 0x3f80000000007421 */ /* 0x000fe20000000000 */
[----:B------:R-:W-:-:S04]  /*a6e0*/  HFMA2 R6, -RZ, RZ, 1.5048828125, 33.21875 ;  /* 0x3e055027ff067431 */ /* 0x000fc800000001ff */
[----:B------:R-:W-:-:S13]  /*a6f0*/  FSETP.GEU.AND P0, PT, R0, 1.175494350822287508e-38, PT ;  /* 0x008000000000780b */ /* 0x000fda0003f0e000 */
[----:B------:R-:W-:-:S05]  /*a700*/  @!P0 FMUL R0, R0, 8388608 ;  /* 0x4b00000000008820 */ /* 0x000fca0000400000 */
[----:B------:R-:W-:-:S04]  /*a710*/  IADD3 R2, PT, PT, R0, -0x3f2aaaab, RZ ;  /* 0xc0d5555500027810 */ /* 0x000fc80007ffe0ff */
        /* <DEDUP_REMOVED lines=16> */
[----:B------:R-:W-:Y:S01]  /*a820*/  MOV R3, 0x7f800000 ;  /* 0x7f80000000037802 */ /* 0x000fe20000000f00 */
[----:B------:R-:W-:-:S04]  /*a830*/  FFMA R5, R5, R6, R5 ;  /* 0x0000000605057223 */ /* 0x000fc80000000005 */
[----:B------:R-:W-:-:S04]  /*a840*/  FFMA R2, R2, 0.69314718246459960938, R5 ;  /* 0x3f31721802027823 */ /* 0x000fc80000000005 */
        /* <DEDUP_REMOVED lines=9> */
[----:B------:R-:W-:-:S07]  /*a8e0*/  IMAD.MOV.U32 R5, RZ, RZ, RZ ;  /* 0x000000ffff057224 */ /* 0x000fce00078e00ff */
.L_x_205:
[----:B------:R-:W0:Y:S02]  /*a8f0*/  LDC.64 R44, c[0x0][0x398] ;  /* 0x0000e600ff2c7b82 */ /* 0x000e240000000a00 */
[----:B0-----:R-:W-:-:S05]  /*a900*/  IMAD.WIDE.U32 R44, R5, 0xc, R44 ;  /* 0x0000000c052c7825 */ /* 0x001fca00078e002c */
[----:B------:R0:W5:Y:S01]  /*a910*/  LDG.E R0, desc[UR8][R44.64] ;  /* 0x000000082c007981 */ /* 0x000162000c1e1900 */
[----:B------:R-:W-:-:S07]  /*a920*/  MOV R28, 0x7 ;  /* 0x00000007001c7802 */ /* 0x000fce0000000f00 */
.L_x_201:
[----:B------:R-:W-:-:S13]  /*a930*/  ISETP.GE.U32.AND P0, PT, R28, 0x4, PT ;  /* 0x000000041c00780c */ /* 0x000fda0003f06070 */
[----:B--23--:R-:W-:-:S05]  /*a940*/  @P0 LEA R3, R28, R35, 0x2 ;  /* 0x000000231c030211 */ /* 0x00cfca00078e10ff */
[----:B-----5:R2:W-:Y:S01]  /*a950*/  @P0 STL [R3], R0 ;  /* 0x0000000003000387 */ /* 0x0205e20000100800 */
[----:B------:R-:W-:Y:S05]  /*a960*/  @P0 BRA `(.L_x_167) ;  /* 0x0000003c00c00947 */ /* 0x000fea0003800000 */
[----:B------:R-:W2:Y:S01]  /*a970*/  LDCU UR5, c[0x0][0x380] ;  /* 0x00007000ff0577ac */ /* 0x000ea20008000800 */
[----:B------:R-:W-:-:S05]  /*a980*/  IADD3 R2, PT, PT, R28, -0x1, RZ ;  /* 0xffffffff1c027810 */ /* 0x000fca0007ffe0ff */
[----:B--2---:R-:W-:-:S04]  /*a990*/  IMAD R3, R2, UR5, RZ ;  /* 0x0000000502037c24 */ /* 0x004fc8000f8e02ff */
[----:B------:R-:W-:-:S06]  /*a9a0*/  IMAD.WIDE R40, R3, 0x4, R22 ;  /* 0x0000000403287825 */ /* 0x000fcc00078e0216 */
[----:B------:R-:W2:Y:S01]  /*a9b0*/  LDG.E R40, desc[UR8][R40.64] ;  /* 0x0000000828287981 */ /* 0x000ea2000c1e1900 */
[----:B------:R-:W-:-:S04]  /*a9c0*/  SHF.L.U32 R2, R28, 0x1, RZ ;  /* 0x000000011c027819 */ /* 0x000fc800000006ff */
[----:B------:R-:W-:Y:S01]  /*a9d0*/  LEA R38, R2, R35, 0x2 ;  /* 0x0000002302267211 */ /* 0x000fe200078e10ff */
[----:B------:R-:W-:-:S05]  /*a9e0*/  IMAD.WIDE R2, R3, 0x4, R20 ;  /* 0x0000000403027825 */ /* 0x000fca00078e0214 */
[----:B------:R-:W5:Y:S04]  /*a9f0*/  LDL.64 R38, [R38] ;  /* 0x0000000026267983 */ /* 0x000f680000100a00 */
[----:B------:R3:W5:Y:S01]  /*aa00*/  LDG.E R3, desc[UR8][R2.64] ;  /* 0x0000000802037981 */ /* 0x000762000c1e1900 */
[----:B------:R-:W-:Y:S01]  /*aa10*/  BSSY.RECONVERGENT B4, `(.L_x_168) ;  /* 0x00003e3000047945 */ /* 0x000fe20003800200 */
[----:B--2---:R-:W-:-:S13]  /*aa20*/  ISETP.GT.AND P0, PT, R40, 0xb, PT ;  /* 0x0000000b2800780c */ /* 0x004fda0003f04270 */
[----:B---3--:R-:W-:Y:S05]  /*aa30*/  @P0 BRA `(.L_x_169) ;  /* 0x0000000400980947 */ /* 0x008fea0003800000 */
        /* <DEDUP_REMOVED lines=8> */
[----:B------:R-:W2:Y:S02]  /*aac0*/  LDC R2, c[0x2][R7+0x248] ;  /* 0x0080920007027b82 */ /* 0x000ea40000000800 */
[----:B--2--5:R-:W-:-:S04]  /*aad0*/  SHF.R.S32.HI R3, RZ, 0x1f, R2 ;  /* 0x0000001fff037819 */ /* 0x024fc80000011402 */
.L_x_472:
[----:B------:R-:W-:Y:S05]  /*aae0*/  BRX R2 -0xaaf0                                                           (*"BRANCH_TARGETS .L_x_473,.L_x_474,.L_x_177"*) ;  /* 0xffffff5402447949 */ /* 0x000fea000383ffff */
.L_x_474:
[----:B------:R-:W-:Y:S01]  /*aaf0*/  IADD3 R2, PT, PT, R38, 0x1800000, RZ ;  /* 0x0180000026027810 */ /* 0x000fe20007ffe0ff */
[----:B------:R-:W-:Y:S03]  /*ab00*/  BSSY.RECONVERGENT B0, `(.L_x_173) ;  /* 0x000000c000007945 */ /* 0x000fe60003800200 */
[----:B------:R-:W-:-:S04]  /*ab10*/  LOP3.LUT R2, R2, 0x7f800000, RZ, 0xc0, !PT ;  /* 0x7f80000002027812 */ /* 0x000fc800078ec0ff */
[----:B------:R-:W-:-:S13]  /*ab20*/  ISETP.GT.U32.AND P0, PT, R2, 0x1ffffff, PT ;  /* 0x01ffffff0200780c */ /* 0x000fda0003f04070 */
[----:B------:R-:W-:Y:S05]  /*ab30*/  @P0 BRA `(.L_x_174) ;  /* 0x0000000000100947 */ /* 0x000fea0003800000 */
[----:B------:R-:W-:Y:S02]  /*ab40*/  MOV R2, R38 ;  /* 0x0000002600027202 */ /* 0x000fe40000000f00 */
[----:B------:R-:W-:-:S07]  /*ab50*/  MOV R38, 0xab70 ;  /* 0x0000ab7000267802 */ /* 0x000fce0000000f00 */
[----:B01----:R-:W-:Y:S05]  /*ab60*/  CALL.REL.NOINC `($__internal_1_$__cuda_sm20_rcp_rn_f32_slowpath) ;  /* 0x000000c0009c7944 */ /* 0x003fea0003c00000 */
[----:B------:R-:W-:Y:S05]  /*ab70*/  BRA `(.L_x_175) ;  /* 0x0000000000107947 */ /* 0x000fea0003800000 */
.L_x_174:
[----:B------:R-:W2:Y:S02]  /*ab80*/  MUFU.RCP R3, R38 ;  /* 0x0000002600037308 */ /* 0x000ea40000001000 */
[----:B--2---:R-:W-:-:S04]  /*ab90*/  FFMA R2, R38, R3, -1 ;  /* 0xbf80000026027423 */ /* 0x004fc80000000003 */
[----:B------:R-:W-:-:S04]  /*aba0*/  FADD.FTZ R2, -R2, -RZ ;  /* 0x800000ff02027221 */ /* 0x000fc80000010100 */
[----:B------:R-:W-:-:S07]  /*abb0*/  FFMA R2, R3, R2, R3 ;  /* 0x0000000203027223 */ /* 0x000fce0000000003 */
.L_x_175:
[----:B------:R-:W-:Y:S05]  /*abc0*/  BSYNC.RECONVERGENT B0 ;  /* 0x0000000000007941 */ /* 0x000fea0003800200 */
.L_x_173:
[----:B------:R-:W-:Y:S05]  /*abd0*/  BRA `(.L_x_176) ;  /* 0x0000003c00187947 */ /* 0x000fea0003800000 */
.L_x_473:
[----:B------:R-:W-:Y:S01]  /*abe0*/  FADD R2, R38, 1 ;  /* 0x3f80000026027421 */ /* 0x000fe20000000000 */
[----:B------:R-:W-:Y:S06]  /*abf0*/  BRA `(.L_x_176) ;  /* 0x0000003c00107947 */ /* 0x000fec0003800000 */
.L_x_172:
[----:B-----5:R-:W-:Y:S01]  /*ac00*/  FMUL R2, R38, R38 ;  /* 0x0000002626027220 */ /* 0x020fe20000400000 */
[----:B------:R-:W-:Y:S06]  /*ac10*/  BRA `(.L_x_176) ;  /* 0x0000003c00087947 */ /* 0x000fec0003800000 */
.L_x_171:
[----:B------:R-:W-:Y:S02]  /*ac20*/  ISETP.NE.AND P0, PT, R40, 0x2, PT ;  /* 0x000000022800780c */ /* 0x000fe40003f05270 */
[----:B-----5:R-:W-:-:S11]  /*ac30*/  MOV R2, R38 ;  /* 0x0000002600027202 */ /* 0x020fd60000000f00 */
[----:B------:R-:W-:Y:S05]  /*ac40*/  @!P0 BRA `(.L_x_176) ;  /* 0x0000003800fc8947 */ /* 0x000fea0003800000 */
[----:B------:R-:W-:Y:S01]  /*ac50*/  ISETP.NE.AND P0, PT, R40, 0x3, PT ;  /* 0x000000032800780c */ /* 0x000fe20003f05270 */
[----:B------:R-:W-:-:S12]  /*ac60*/  IMAD.MOV.U32 R2, RZ, RZ, R39 ;  /* 0x000000ffff027224 */ /* 0x000fd800078e0027 */
[----:B------:R-:W-:Y:S05]  /*ac70*/  @!P0 BRA `(.L_x_176) ;  /* 0x0000003800f08947 */ /* 0x000fea0003800000 */
[----:B------:R-:W-:-:S13]  /*ac80*/  ISETP.NE.AND P0, PT, R40, 0x4, PT ;  /* 0x000000042800780c */ /* 0x000fda0003f05270 */
[----:B------:R-:W-:Y:S05]  /*ac90*/  @P0 BRA `(.L_x_177) ;  /* 0x0000003000b80947 */ /* 0x000fea0003800000 */
[----:B------:R-:W-:Y:S01]  /*aca0*/  FADD R2, R38, R39 ;  /* 0x0000002726027221 */ /* 0x000fe20000000000 */
[----:B------:R-:W-:Y:S06]  /*acb0*/  BRA `(.L_x_176) ;  /* 0x0000003800e07947 */ /* 0x000fec0003800000 */
.L_x_170:
[----:B------:R-:W-:-:S13]  /*acc0*/  ISETP.GT.AND P0, PT, R40, 0x7, PT ;  /* 0x000000072800780c */ /* 0x000fda0003f04270 */
[----:B------:R-:W-:Y:S05]  /*acd0*/  @P0 BRA `(.L_x_178) ;  /* 0x0000000000300947 */ /* 0x000fea0003800000 */
[----:B------:R-:W-:-:S04]  /*ace0*/  MOV R7, 0xfffffffb ;  /* 0xfffffffb00077802 */ /* 0x000fc80000000f00 */
[----:B------:R-:W-:-:S04]  /*acf0*/  VIADDMNMX.U32 R2, R40, R7, 0x3, PT ;  /* 0x0000000328027446 */ /* 0x000fc80003800007 */
[----:B------:R-:W-:-:S04]  /*ad00*/  SHF.L.U32 R2, R2, 0x2, RZ ;  /* 0x0000000202027819 */ /* 0x000fc800000006ff */
[----:B------:R-:W2:Y:S02]  /*ad10*/  LDC R40, c[0x2][R2+0x254] ;  /* 0x0080950002287b82 */ /* 0x000ea40000000800 */
[----:B--2---:R-:W-:-:S04]  /*ad20*/  SHF.R.S32.HI R41, RZ, 0x1f, R40 ;  /* 0x0000001fff297819 */ /* 0x004fc80000011428 */
.L_x_476:
[----:B------:R-:W-:Y:S05]  /*ad30*/  BRX R40 -0xad40                                                          (*"BRANCH_TARGETS .L_x_477,.L_x_478,.L_x_479,.L_x_177"*) ;  /* 0xffffff5028b07949 */ /* 0x000fea000383ffff */
.L_x_479:
[----:B-----5:R-:W-:Y:S01]  /*ad40*/  FADD R2, R38, R3 ;  /* 0x0000000326027221 */ /* 0x020fe20000000000 */
[----:B------:R-:W-:Y:S06]  /*ad50*/  BRA `(.L_x_176) ;  /* 0x0000003800b87947 */ /* 0x000fec0003800000 */
.L_x_477:
[----:B-----5:R-:W-:Y:S01]  /*ad60*/  FADD R2, R38, -R39 ;  /* 0x8000002726027221 */ /* 0x020fe20000000000 */
[----:B------:R-:W-:Y:S06]  /*ad70*/  BRA `(.L_x_176) ;  /* 0x0000003800b07947 */ /* 0x000fec0003800000 */
.L_x_478:
[----:B-----5:R-:W-:Y:S01]  /*ad80*/  FADD R2, -R38, R39 ;  /* 0x0000002726027221 */ /* 0x020fe20000000100 */
[----:B------:R-:W-:Y:S06]  /*ad90*/  BRA `(.L_x_176) ;  /* 0x0000003800a87947 */ /* 0x000fec0003800000 */
.L_x_178:
[----:B------:R-:W-:-:S13]  /*ada0*/  ISETP.GT.AND P0, PT, R40, 0x9, PT ;  /* 0x000000092800780c */ /* 0x000fda0003f04270 */
[----:B------:R-:W-:Y:S05]  /*adb0*/  @P0 BRA `(.L_x_179) ;  /* 0x0000000000280947 */ /* 0x000fea0003800000 */
[----:B------:R-:W-:-:S04]  /*adc0*/  MOV R7, 0xfffffff8 ;  /* 0xfffffff800077802 */ /* 0x000fc80000000f00 */
[----:B------:R-:W-:-:S04]  /*add0*/  VIADDMNMX.U32 R2, R40, R7, 0x2, PT ;  /* 0x0000000228027446 */ /* 0x000fc80003800007 */
[----:B------:R-:W-:-:S04]  /*ade0*/  SHF.L.U32 R2, R2, 0x2, RZ ;  /* 0x0000000202027819 */ /* 0x000fc800000006ff */
[----:B------:R-:W2:Y:S02]  /*adf0*/  LDC R40, c[0x2][R2+0x264] ;  /* 0x0080990002287b82 */ /* 0x000ea40000000800 */
[----:B--2---:R-:W-:-:S04]  /*ae00*/  SHF.R.S32.HI R41, RZ, 0x1f, R40 ;  /* 0x0000001fff297819 */ /* 0x004fc80000011428 */
.L_x_481:
[----:B------:R-:W-:Y:S05]  /*ae10*/  BRX R40 -0xae20                                                          (*"BRANCH_TARGETS .L_x_482,.L_x_483,.L_x_177"*) ;  /* 0xffffff5028787949 */ /* 0x000fea000383ffff */
.L_x_483:
[----:B-----5:R-:W-:Y:S01]  /*ae20*/  FMUL R2, R38, R3 ;  /* 0x0000000326027220 */ /* 0x020fe20000400000 */
[----:B------:R-:W-:Y:S06]  /*ae30*/  BRA `(.L_x_176) ;  /* 0x0000003800807947 */ /* 0x000fec0003800000 */
.L_x_482:
[----:B-----5:R-:W-:Y:S01]  /*ae40*/  FMUL R2, R38, R39 ;  /* 0x0000002726027220 */ /* 0x020fe20000400000 */
[----:B------:R-:W-:Y:S06]  /*ae50*/  BRA `(.L_x_176) ;  /* 0x0000003800787947 */ /* 0x000fec0003800000 */
.L_x_179:
[----:B-----5:R-:W-:-:S04]  /*ae60*/  MOV R3, 0xfffffff6 ;  /* 0xfffffff600037802 */ /* 0x020fc80000000f00 */
[----:B------:R-:W-:-:S04]  /*ae70*/  VIADDMNMX.U32 R2, R40, R3, 0x2, PT ;  /* 0x0000000228027446 */ /* 0x000fc80003800003 */
[----:B------:R-:W-:-:S04]  /*ae80*/  SHF.L.U32 R7, R2, 0x2, RZ ;  /* 0x0000000202077819 */ /* 0x000fc800000006ff */
[----:B------:R-:W2:Y:S02]  /*ae90*/  LDC R2, c[0x2][R7+0x270] ;  /* 0x00809c0007027b82 */ /* 0x000ea40000000800 */
[----:B--2---:R-:W-:-:S04]  /*aea0*/  SHF.R.S32.HI R3, RZ, 0x1f, R2 ;  /* 0x0000001fff037819 */ /* 0x004fc80000011402 */
.L_x_485:
[----:B------:R-:W-:Y:S05]  /*aeb0*/  BRX R2 -0xaec0                                                           (*"BRANCH_TARGETS .L_x_486,.L_x_487,.L_x_177"*) ;  /* 0xffffff5002507949 */ /* 0x000fea000383ffff */
.L_x_487:
[----:B------:R-:W2:Y:S01]  /*aec0*/  MUFU.RCP R3, R38 ;  /* 0x0000002600037308 */ /* 0x000ea20000001000 */
[----:B------:R-:W-:Y:S07]  /*aed0*/  BSSY.RECONVERGENT B5, `(.L_x_180) ;  /* 0x000000c000057945 */ /* 0x000fee0003800200 */
[----:B------:R-:W3:Y:S01]  /*aee0*/  FCHK P0, R39, R38 ;  /* 0x0000002627007302 */ /* 0x000ee20000000000 */
[----:B--2---:R-:W-:-:S04]  /*aef0*/  FFMA R2, -R38, R3, 1 ;  /* 0x3f80000026027423 */ /* 0x004fc80000000103 */
[----:B------:R-:W-:-:S04]  /*af00*/  FFMA R2, R3, R2, R3 ;  /* 0x0000000203027223 */ /* 0x000fc80000000003 */
[----:B------:R-:W-:-:S04]  /*af10*/  FFMA R3, R39, R2, RZ ;  /* 0x0000000227037223 */ /* 0x000fc800000000ff */
[----:B------:R-:W-:-:S04]  /*af20*/  FFMA R7, -R38, R3, R39 ;  /* 0x0000000326077223 */ /* 0x000fc80000000127 */
[----:B------:R-:W-:Y:S01]  /*af30*/  FFMA R2, R2, R7, R3 ;  /* 0x0000000702027223 */ /* 0x000fe20000000003 */
[----:B---3--:R-:W-:Y:S06]  /*af40*/  @!P0 BRA `(.L_x_181) ;  /* 0x0000000000108947 */ /* 0x008fec0003800000 */
[----:B------:R-:W-:Y:S02]  /*af50*/  MOV R2, R38 ;  /* 0x0000002600027202 */ /* 0x000fe40000000f00 */
[----:B------:R-:W-:Y:S02]  /*af60*/  MOV R3, R39 ;  /* 0x0000002700037202 */ /* 0x000fe40000000f00 */
[----:B------:R-:W-:-:S07]  /*af70*/  MOV R38, 0xaf90 ;  /* 0x0000af9000267802 */ /* 0x000fce0000000f00 */
[----:B01----:R-:W-:Y:S05]  /*af80*/  CALL.REL.NOINC `($__internal_3_$__cuda_sm3x_div_rn_noftz_f32_slowpath) ;  /* 0x000000c000bc7944 */ /* 0x003fea0003c00000 */
.L_x_181:
[----:B------:R-:W-:Y:S05]  /*af90*/  BSYNC.RECONVERGENT B5 ;  /* 0x0000000000057941 */ /* 0x000fea0003800200 */
.L_x_180:
[----:B------:R-:W-:Y:S05]  /*afa0*/  BRA `(.L_x_176) ;  /* 0x0000003800247947 */ /* 0x000fea0003800000 */
.L_x_486:
        /* <DEDUP_REMOVED lines=9> */
[----:B------:R-:W-:Y:S01]  /*b040*/  MOV R3, R38 ;  /* 0x0000002600037202 */ /* 0x000fe20000000f00 */
[----:B------:R-:W-:Y:S01]  /*b050*/  IMAD.MOV.U32 R2, RZ, RZ, R39 ;  /* 0x000000ffff027224 */ /* 0x000fe200078e0027 */
[----:B------:R-:W-:-:S07]  /*b060*/  MOV R38, 0xb080 ;  /* 0x0000b08000267802 */ /* 0x000fce0000000f00 */
[----:B01----:R-:W-:Y:S05]  /*b070*/  CALL.REL.NOINC `($__internal_3_$__cuda_sm3x_div_rn_noftz_f32_slowpath) ;  /* 0x000000c000807944 */ /* 0x003fea0003c00000 */
.L_x_183:
[----:B------:R-:W-:Y:S05]  /*b080*/  BSYNC.RECONVERGENT B5 ;  /* 0x0000000000057941 */ /* 0x000fea0003800200 */
.L_x_182:
[----:B------:R-:W-:Y:S05]  /*b090*/  BRA `(.L_x_176) ;  /* 0x0000003400e87947 */ /* 0x000fea0003800000 */
.L_x_169:
[----:B------:R-:W-:-:S13]  /*b0a0*/  ISETP.GT.AND P0, PT, R40, 0x11, PT ;  /* 0x000000112800780c */ /* 0x000fda0003f04270 */
[----:B------:R-:W-:Y:S05]  /*b0b0*/  @P0 BRA `(.L_x_184) ;  /* 0x0000001800840947 */ /* 0x000fea0003800000 */
[----:B------:R-:W-:-:S13]  /*b0c0*/  ISETP.GT.AND P0, PT, R40, 0xe, PT ;  /* 0x0000000e2800780c */ /* 0x000fda0003f04270 */
[----:B------:R-:W-:Y:S05]  /*b0d0*/  @P0 BRA `(.L_x_185) ;  /* 0x0000000800200947 */ /* 0x000fea0003800000 */
[----:B-----5:R-:W-:-:S04]  /*b0e0*/  MOV R3, 0xfffffff4 ;  /* 0xfffffff400037802 */ /* 0x020fc80000000f00 */
[----:B------:R-:W-:-:S04]  /*b0f0*/  VIADDMNMX.U32 R2, R40, R3, 0x3, PT ;  /* 0x0000000328027446 */ /* 0x000fc80003800003 */
[----:B------:R-:W-:-:S04]  /*b100*/  SHF.L.U32 R7, R2, 0x2, RZ ;  /* 0x0000000202077819 */ /* 0x000fc800000006ff */
[----:B------:R-:W2:Y:S02]  /*b110*/  LDC R2, c[0x2][R7+0x27c] ;  /* 0x00809f0007027b82 */ /* 0x000ea40000000800 */
[----:B--2---:R-:W-:-:S04]  /*b120*/  SHF.R.S32.HI R3, RZ, 0x1f, R2 ;  /* 0x0000001fff037819 */ /* 0x004fc80000011402 */
.L_x_489:
[----:B------:R-:W-:Y:S05]  /*b130*/  BRX R2 -0xb140                                                           (*"BRANCH_TARGETS .L_x_490,.L_x_491,.L_x_492,.L_x_177"*) ;  /* 0xffffff4c02b07949 */ /* 0x000fea000383ffff */
.L_x_492:
[C---:B------:R-:W-:Y:S01]  /*b140*/  FMUL R3, |R38|.reuse, 16777216 ;  /* 0x4b80000026037820 */ /* 0x040fe20000400200 */
[----:B------:R-:W-:-:S04]  /*b150*/  FSETP.GEU.AND P0, PT, |R38|, 1.175494350822287508e-38, PT ;  /* 0x008000002600780b */ /* 0x000fc80003f0e200 */
[----:B------:R-:W-:-:S04]  /*b160*/  FSEL R3, R3, |R38|, !P0 ;  /* 0x4000002603037208 */ /* 0x000fc80004000000 */
[----:B------:R-:W-:-:S04]  /*b170*/  IADD3 R2, PT, PT, R3, -0x3f3504f3, RZ ;  /* 0xc0cafb0d03027810 */ /* 0x000fc80007ffe0ff */
[----:B------:R-:W-:Y:S02]  /*b180*/  LOP3.LUT R30, R2, 0xff800000, RZ, 0xc0, !PT ;  /* 0xff800000021e7812 */ /* 0x000fe400078ec0ff */
[----:B------:R-:W-:Y:S02]  /*b190*/  FSEL R2, RZ, -24, P0 ;  /* 0xc1c00000ff027808 */ /* 0x000fe40000000000 */
[-C--:B------:R-:W-:Y:S02]  /*b1a0*/  IADD3 R3, PT, PT, R3, -R30.reuse, RZ ;  /* 0x8000001e03037210 */ /* 0x080fe40007ffe0ff */
[----:B------:R-:W-:-:S03]  /*b1b0*/  I2FP.F32.S32 R7, R30 ;  /* 0x0000001e00077245 */ /* 0x000fc60000201400 */
[C---:B------:R-:W-:Y:S01]  /*b1c0*/  FADD R29, R3.reuse, 1 ;  /* 0x3f800000031d7421 */ /* 0x040fe20000000000 */
[----:B------:R-:W-:Y:S01]  /*b1d0*/  FADD R40, R3, -1 ;  /* 0xbf80000003287421 */ /* 0x000fe20000000000 */
[----:B------:R-:W-:-:S03]  /*b1e0*/  FFMA R30, R7, 1.1920928955078125e-07, R2 ;  /* 0x34000000071e7823 */ /* 0x000fc60000000002 */
[----:B------:R-:W-:Y:S01]  /*b1f0*/  FADD R42, R40, R40 ;  /* 0x00000028282a7221 */ /* 0x000fe20000000000 */
[----:B------:R-:W2:Y:S03]  /*b200*/  MUFU.RCP R29, R29 ;  /* 0x0000001d001d7308 */ /* 0x000ea60000001000 */
[----:B--2---:R-:W-:Y:S01]  /*b210*/  FMUL R3, R29, R42 ;  /* 0x0000002a1d037220 */ /* 0x004fe20000400000 */
[----:B------:R-:W-:-:S03]  /*b220*/  HFMA2 R42, -RZ, RZ, 0.771484375, 0.21533203125 ;  /* 0x3a2c32e4ff2a7431 */ /* 0x000fc600000001ff */
[----:B------:R-:W-:Y:S01]  /*b230*/  FADD R37, R40, -R3 ;  /* 0x8000000328257221 */ /* 0x000fe20000000000 */
[CC--:B------:R-:W-:Y:S01]  /*b240*/  FMUL R7, R3.reuse, R3.reuse ;  /* 0x0000000303077220 */ /* 0x0c0fe20000400000 */
[----:B------:R-:W-:Y:S02]  /*b250*/  FFMA R2, R3, 1.4426950216293334961, R30 ;  /* 0x3fb8aa3b03027823 */ /* 0x000fe4000000001e */
[----:B------:R-:W-:Y:S02]  /*b260*/  FADD R37, R37, R37 ;  /* 0x0000002525257221 */ /* 0x000fe40000000000 */
[----:B------:R-:W-:Y:S01]  /*b270*/  FADD R30, R30, -R2 ;  /* 0x800000021e1e7221 */ /* 0x000fe20000000000 */
[----:B------:R-:W-:Y:S01]  /*b280*/  FFMA R42, R7, R42, 0.0032181653659790754318 ;  /* 0x3b52e7db072a7423 */ /* 0x000fe2000000002a */
[----:B------:R-:W-:Y:S02]  /*b290*/  FFMA R40, R40, -R3, R37 ;  /* 0x8000000328287223 */ /* 0x000fe40000000025 */
[----:B------:R-:W-:Y:S01]  /*b2a0*/  FFMA R37, R3, 1.4426950216293334961, R30 ;  /* 0x3fb8aa3b03257823 */ /* 0x000fe2000000001e */
[----:B------:R-:W-:Y:S01]  /*b2b0*/  FFMA R42, R7, R42, 0.018033718690276145935 ;  /* 0x3c93bb73072a7423 */ /* 0x000fe2000000002a */
[----:B------:R-:W-:-:S03]  /*b2c0*/  FMUL R40, R29, R40 ;  /* 0x000000281d287220 */ /* 0x000fc60000400000 */
[----:B------:R-:W-:Y:S01]  /*b2d0*/  FFMA R42, R7, R42, 0.12022458761930465698 ;  /* 0x3df6384f072a7423 */ /* 0x000fe2000000002a */
[----:B------:R-:W-:-:S03]  /*b2e0*/  FFMA R30, R40, 1.4426950216293334961, R37 ;  /* 0x3fb8aa3b281e7823 */ /* 0x000fc60000000025 */
[----:B------:R-:W-:Y:S01]  /*b2f0*/  FMUL R42, R7, R42 ;  /* 0x0000002a072a7220 */ /* 0x000fe20000400000 */
[----:B------:R-:W-:-:S03]  /*b300*/  FFMA R7, R3, 1.9251366722983220825e-08, R30 ;  /* 0x32a55e3403077823 */ /* 0x000fc6000000001e */
[----:B------:R-:W-:-:S04]  /*b310*/  FMUL R29, R42, 3 ;  /* 0x404000002a1d7820 */ /* 0x000fc80000400000 */
[----:B------:R-:W-:-:S04]  /*b320*/  FFMA R7, R40, R29, R7 ;  /* 0x0000001d28077223 */ /* 0x000fc80000000007 */
[----:B------:R-:W-:-:S04]  /*b330*/  FFMA R7, R3, R42, R7 ;  /* 0x0000002a03077223 */ /* 0x000fc80000000007 */
[----:B------:R-:W-:-:S04]  /*b340*/  FADD R3, R2, R7 ;  /* 0x0000000702037221 */ /* 0x000fc80000000000 */
[----:B------:R-:W-:Y:S01]  /*b350*/  FMUL R30, R39, R3 ;  /* 0x00000003271e7220 */ /* 0x000fe20000400000 */
[----:B------:R-:W-:-:S03]  /*b360*/  FADD R2, -R2, R3 ;  /* 0x0000000302027221 */ /* 0x000fc60000000100 */
[----:B------:R-:W2:Y:S01]  /*b370*/  FRND R29, R30 ;  /* 0x0000001e001d7307 */ /* 0x000ea20000201000 */
[----:B------:R-:W-:Y:S01]  /*b380*/  FADD R2, R7, -R2 ;  /* 0x8000000207027221 */ /* 0x000fe20000000000 */
[C---:B------:R-:W-:Y:S01]  /*b390*/  FFMA R3, R39.reuse, R3, -R30 ;  /* 0x0000000327037223 */ /* 0x040fe2000000081e */
[----:B------:R-:W-:Y:S02]  /*b3a0*/  MOV R7, 0x391fcb8e ;  /* 0x391fcb8e00077802 */ /* 0x000fe40000000f00 */
[C---:B------:R-:W-:Y:S01]  /*b3b0*/  FSETP.GT.AND P1, PT, |R30|.reuse, 152, PT ;  /* 0x431800001e00780b */ /* 0x040fe20003f24200 */
[----:B------:R-:W-:Y:S01]  /*b3c0*/  FFMA R2, R39, R2, R3 ;  /* 0x0000000227027223 */ /* 0x000fe20000000003 */
[C---:B------:R-:W-:Y:S01]  /*b3d0*/  FSETP.GEU.AND P2, PT, R30.reuse, RZ, PT ;  /* 0x000000ff1e00720b */ /* 0x040fe20003f4e000 */
[----:B------:R-:W3:Y:S01]  /*b3e0*/  F2I.NTZ R37, R30 ;  /* 0x0000001e00257305 */ /* 0x000ee20000203100 */
[----:B--2---:R-:W-:Y:S01]  /*b3f0*/  FADD R3, R30, -R29 ;  /* 0x8000001d1e037221 */ /* 0x004fe20000000000 */
[----:B------:R-:W-:-:S03]  /*b400*/  FSETP.GT.AND P0, PT, R29, RZ, PT ;  /* 0x000000ff1d00720b */ /* 0x000fc60003f04000 */
[----:B------:R-:W-:Y:S01]  /*b410*/  FADD R2, R2, R3 ;  /* 0x0000000302027221 */ /* 0x000fe20000000000 */
[----:B------:R-:W-:Y:S02]  /*b420*/  SEL R40, RZ, 0x83000000, P0 ;  /* 0x83000000ff287807 */ /* 0x000fe40000000000 */
[----:B------:R-:W-:Y:S01]  /*b430*/  FSETP.NEU.AND P0, PT, R39, RZ, PT ;  /* 0x000000ff2700720b */ /* 0x000fe20003f0d000 */
[----:B------:R-:W-:Y:S01]  /*b440*/  FFMA R3, R2, R7, 0.0013391353422775864601 ;  /* 0x3aaf85ed02037423 */ /* 0x000fe20000000007 */
[----:B---3--:R-:W-:Y:S02]  /*b450*/  LEA R37, R37, -R40, 0x17 ;  /* 0x8000002825257211 */ /* 0x008fe400078eb8ff */
[----:B------:R-:W-:Y:S01]  /*b460*/  FSETP.EQ.OR P0, PT, R38, 1, !P0 ;  /* 0x3f8000002600780b */ /* 0x000fe20004702400 */
[----:B------:R-:W-:-:S04]  /*b470*/  FFMA R3, R2, R3, 0.0096188392490148544312 ;  /* 0x3c1d985602037423 */ /* 0x000fc80000000003 */
[----:B------:R-:W-:-:S04]  /*b480*/  FFMA R3, R2, R3, 0.055503588169813156128 ;  /* 0x3d6357bb02037423 */ /* 0x000fc80000000003 */
[----:B------:R-:W-:Y:S01]  /*b490*/  FFMA R7, R2, R3, 0.24022644758224487305 ;  /* 0x3e75fdec02077423 */ /* 0x000fe20000000003 */
[----:B------:R-:W-:-:S03]  /*b4a0*/  FMUL R3, R39, 0.5 ;  /* 0x3f00000027037820 */ /* 0x000fc60000400000 */
[----:B------:R-:W-:-:S03]  /*b4b0*/  FFMA R7, R2, R7, 0.69314718246459960938 ;  /* 0x3f31721802077423 */ /* 0x000fc60000000007 */
[----:B------:R-:W2:Y:S01]  /*b4c0*/  FRND.TRUNC R3, R3 ;  /* 0x0000000300037307 */ /* 0x000ea2000020d000 */
[----:B------:R-:W-:Y:S01]  /*b4d0*/  FFMA R7, R2, R7, 1 ;  /* 0x3f80000002077423 */ /* 0x000fe20000000007 */
[----:B------:R-:W-:-:S05]  /*b4e0*/  IADD3 R2, PT, PT, R40, 0x7f000000, RZ ;  /* 0x7f00000028027810 */ /* 0x000fca0007ffe0ff */
[----:B------:R-:W-:-:S04]  /*b4f0*/  FMUL R2, R7, R2 ;  /* 0x0000000207027220 */ /* 0x000fc80000400000 */
[----:B------:R-:W-:Y:S01]  /*b500*/  FMUL R37, R2, R37 ;  /* 0x0000002502257220 */ /* 0x000fe20000400000 */
[----:B------:R-:W-:Y:S01]  /*b510*/  HFMA2 R2, -RZ, RZ, 1.875, 0 ;  /* 0x3f800000ff027431 */ /* 0x000fe200000001ff */
[----:B------:R-:W-:Y:S01]  /*b520*/  @P1 FSEL R37, RZ, +INF , !P2 ;  /* 0x7f800000ff251808 */ /* 0x000fe20005000000 */
[----:B--2---:R-:W-:Y:S01]  /*b530*/  FADD R30, R3, R3 ;  /* 0x00000003031e7221 */ /* 0x004fe20000000000 */
        /* <DEDUP_REMOVED lines=12> */
[----:B------:R-:W-:-:S05]  /*b600*/  @P2 LOP3.LUT R3, R3, 0x7fffffff, RZ, 0xc0, !PT ;  /* 0x7fffffff03032812 */ /* 0x000fca00078ec0ff */
[----:B------:R-:W-:Y:S01]  /*b610*/  @!P0 IMAD.MOV.U32 R2, RZ, RZ, R3 ;  /* 0x000000ffff028224 */ /* 0x000fe200078e0003 */
[----:B------:R-:W-:Y:S06]  /*b620*/  @!P0 BRA `(.L_x_176) ;  /* 0x0000003000848947 */ /* 0x000fec0003800000 */
[----:B------:R-:W-:Y:S02]  /*b630*/  FSETP.NEU.AND P0, PT, |R39|, +INF , PT ;  /* 0x7f8000002700780b */ /* 0x000fe40003f0d200 */
[----:B------:R-:W-:-:S13]  /*b640*/  FSETP.EQ.AND P1, PT, R38, -1, PT ;  /* 0xbf8000002600780b */ /* 0x000fda0003f22000 */
[----:B------:R-:W-:Y:S05]  /*b650*/  @!P0 BRA P1, `(.L_x_176) ;  /* 0x0000003000788947 */ /* 0x000fea0000800000 */
[----:B------:R-:W-:Y:S02]  /*b660*/  FSETP.GEU.AND P0, PT, R38, RZ, PT ;  /* 0x000000ff2600720b */ /* 0x000fe40003f0e000 */
[----:B------:R-:W-:-:S11]  /*b670*/  MOV R2, R37 ;  /* 0x0000002500027202 */ /* 0x000fd60000000f00 */
[----:B------:R-:W-:Y:S05]  /*b680*/  @P0 BRA `(.L_x_176) ;  /* 0x00000030006c0947 */ /* 0x000fea0003800000 */
[----:B------:R-:W2:Y:S01]  /*b690*/  FRND.FLOOR R2, R39 ;  /* 0x0000002700027307 */ /* 0x000ea20000205000 */
[----:B------:R-:W-:Y:S02]  /*b6a0*/  FSETP.NEU.AND P1, PT, |R30|, 1, PT ;  /* 0x3f8000001e00780b */ /* 0x000fe40003f2d200 */
[----:B--2---:R-:W-:Y:S02]  /*b6b0*/  FSETP.NEU.AND P0, PT, R39, R2, PT ;  /* 0x000000022700720b */ /* 0x004fe40003f0d000 */
[----:B------:R-:W-:-:S04]  /*b6c0*/  FSEL R2, R37, -R37, P1 ;  /* 0x8000002525027208 */ /* 0x000fc80000800000 */
[----:B------:R-:W-:Y:S01]  /*b6d0*/  FSEL R2, R2, +QNAN , !P0 ;  /* 0x7fffffff02027808 */ /* 0x000fe20004000000 */
[----:B------:R-:W-:Y:S06]  /*b6e0*/  BRA `(.L_x_176) ;  /* 0x0000003000547947 */ /* 0x000fec0003800000 */
.L_x_490:
[C---:B------:R-:W-:Y:S01]  /*b6f0*/  FMUL R3, R38.reuse, 8388608 ;  /* 0x4b00000026037820 */ /* 0x040fe20000400000 */
[----:B------:R-:W-:-:S04]  /*b700*/  FSETP.GEU.AND P0, PT, R38, 1.175494350822287508e-38, PT ;  /* 0x008000002600780b */ /* 0x000fc80003f0e000 */
[----:B------:R-:W-:Y:S01]  /*b710*/  FSEL R3, R3, R38, !P0 ;  /* 0x0000002603037208 */ /* 0x000fe20004000000 */
[----:B------:R-:W-:-:S03]  /*b720*/  HFMA2 R38, -RZ, RZ, 1.5048828125, 33.21875 ;  /* 0x3e055027ff267431 */ /* 0x000fc600000001ff */
[C---:B------:R-:W-:Y:S02]  /*b730*/  IADD3 R2, PT, PT, R3.reuse, -0x3f2aaaab, RZ ;  /* 0xc0d5555503027810 */ /* 0x040fe40007ffe0ff */
[----:B------:R-:W-:Y:S02]  /*b740*/  FSETP.NEU.AND P1, PT, R3, RZ, PT ;  /* 0x000000ff0300720b */ /* 0x000fe40003f2d000 */
        /* <DEDUP_REMOVED lines=18> */
[----:B------:R-:W-:-:S04]  /*b870*/  FFMA R2, R2, 0.69314718246459960938, R29 ;  /* 0x3f31721802027823 */ /* 0x000fc8000000001d */
[----:B------:R-:W-:-:S05]  /*b880*/  @P0 FFMA R2, R3, R30, +INF ;  /* 0x7f80000003020423 */ /* 0x000fca000000001e */
[----:B------:R-:W-:Y:S01]  /*b890*/  FSEL R2, R2, -INF , P1 ;  /* 0xff80000002027808 */ /* 0x000fe20000800000 */
[----:B------:R-:W-:Y:S06]  /*b8a0*/  BRA `(.L_x_176) ;  /* 0x0000002c00e47947 */ /* 0x000fec0003800000 */
.L_x_491:
[----:B------:R-:W-:Y:S01]  /*b8b0*/  HFMA2 R3, -RZ, RZ, 0.96630859375, -0.0022525787353515625 ;  /* 0x3bbb989dff037431 */ /* 0x000fe200000001ff */
[----:B------:R-:W-:-:S04]  /*b8c0*/  MOV R7, 0x437c0000 ;  /* 0x437c000000077802 */ /* 0x000fc80000000f00 */
[----:B------:R-:W-:-:S04]  /*b8d0*/  FFMA.SAT R2, R38, R3, 0.5 ;  /* 0x3f00000026027423 */ /* 0x000fc80000002003 */
[----:B------:R-:W-:-:S04]  /*b8e0*/  FFMA.RM R2, R2, R7, 12582913 ;  /* 0x4b40000102027423 */ /* 0x000fc80000004007 */
[C---:B------:R-:W-:Y:S01]  /*b8f0*/  FADD R3, R2.reuse, -12583039 ;  /* 0xcb40007f02037421 */ /* 0x040fe20000000000 */
[----:B------:R-:W-:-:S03]  /*b900*/  SHF.L.U32 R2, R2, 0x17, RZ ;  /* 0x0000001702027819 */ /* 0x000fc600000006ff */
[----:B------:R-:W-:-:S04]  /*b910*/  FFMA R3, R38, 1.4426950216293334961, -R3 ;  /* 0x3fb8aa3b26037823 */ /* 0x000fc80000000803 */
[----:B------:R-:W-:-:S06]  /*b920*/  FFMA R3, R38, 1.925963033500011079e-08, R3 ;  /* 0x32a5706026037823 */ /* 0x000fcc0000000003 */
[----:B------:R-:W2:Y:S02]  /*b930*/  MUFU.EX2 R3, R3 ;  /* 0x0000000300037308 */ /* 0x000ea40000000800 */
[----:B--2---:R-:W-:Y:S01]  /*b940*/  FMUL R2, R2, R3 ;  /* 0x0000000302027220 */ /* 0x004fe20000400000 */
[----:B------:R-:W-:Y:S06]  /*b950*/  BRA `(.L_x_176) ;  /* 0x0000002c00b87947 */ /* 0x000fec0003800000 */
.L_x_185:
[----:B------:R-:W-:-:S04]  /*b960*/  MOV R7, 0xfffffff1 ;  /* 0xfffffff100077802 */ /* 0x000fc80000000f00 */
[----:B------:R-:W-:-:S05]  /*b970*/  VIADDMNMX.U32 R2, R40, R7, 0x3, PT ;  /* 0x0000000328027446 */ /* 0x000fca0003800007 */
[----:B------:R-:W-:-:S04]  /*b980*/  IMAD.SHL.U32 R2, R2, 0x4, RZ ;  /* 0x0000000402027824 */ /* 0x000fc800078e00ff */
[----:B------:R-:W2:Y:S02]  /*b990*/  LDC R40, c[0x2][R2+0x28c] ;  /* 0x0080a30002287b82 */ /* 0x000ea40000000800 */
[----:B--2---:R-:W-:-:S04]  /*b9a0*/  SHF.R.S32.HI R41, RZ, 0x1f, R40 ;  /* 0x0000001fff297819 */ /* 0x004fc80000011428 */
.L_x_494:
[----:B------:R-:W-:Y:S05]  /*b9b0*/  BRX R40 -0xb9c0                                                          (*"BRANCH_TARGETS .L_x_495,.L_x_496,.L_x_497,.L_x_177"*) ;  /* 0xffffff4428907949 */ /* 0x000fea000383ffff */
.L_x_497:
        /* <DEDUP_REMOVED lines=12> */
[----:B------:R-:W2:Y:S03]  /*ba80*/  MUFU.RCP R37, R37 ;  /* 0x0000002500257308 */ /* 0x000ea60000001000 */
[----:B--2---:R-:W-:Y:S01]  /*ba90*/  FMUL R7, R37, R30 ;  /* 0x0000001e25077220 */ /* 0x004fe20000400000 */
[----:B------:R-:W-:-:S03]  /*baa0*/  FFMA R30, R29, 1.1920928955078125e-07, R2 ;  /* 0x340000001d1e7823 */ /* 0x000fc60000000002 */
        /* <DEDUP_REMOVED lines=33> */
[C---:B------:R-:W-:Y:S01]  /*bcc0*/  FFMA R29, R2.reuse, R37, 0.0013391353422775864601 ;  /* 0x3aaf85ed021d7423 */ /* 0x040fe20000000025 */
        /* <DEDUP_REMOVED lines=37> */
[----:B------:R-:W-:-:S04]  /*bf20*/  FSETP.NEU.AND P1, PT, |R29|, 1, PT ;  /* 0x3f8000001d00780b */ /* 0x000fc80003f2d200 */
[----:B------:R-:W-:Y:S02]  /*bf30*/  FSEL R2, R39, -R39, P1 ;  /* 0x8000002727027208 */ /* 0x000fe40000800000 */
[----:B--2---:R-:W-:-:S04]  /*bf40*/  FSETP.NEU.AND P0, PT, R38, R3, PT ;  /* 0x000000032600720b */ /* 0x004fc80003f0d000 */
[----:B------:R-:W-:Y:S01]  /*bf50*/  FSEL R2, R2, +QNAN , !P0 ;  /* 0x7fffffff02027808 */ /* 0x000fe20004000000 */
[----:B------:R-:W-:Y:S08]  /*bf60*/  BRA `(.L_x_176) ;  /* 0x0000002800347947 */ /* 0x000ff00003800000 */
.L_x_495:
[C---:B-----5:R-:W-:Y:S01]  /*bf70*/  FMUL R7, |R38|.reuse, 16777216 ;  /* 0x4b80000026077820 */ /* 0x060fe20000400200 */
[----:B------:R-:W-:-:S04]  /*bf80*/  FSETP.GEU.AND P0, PT, |R38|, 1.175494350822287508e-38, PT ;  /* 0x008000002600780b */ /* 0x000fc80003f0e200 */
[----:B------:R-:W-:-:S05]  /*bf90*/  FSEL R7, R7, |R38|, !P0 ;  /* 0x4000002607077208 */ /* 0x000fca0004000000 */
[----:B------:R-:W-:-:S05]  /*bfa0*/  VIADD R2, R7, 0xc0cafb0d ;  /* 0xc0cafb0d07027836 */ /* 0x000fca0000000000 */
        /* <DEDUP_REMOVED lines=38> */
[----:B--2---:R-:W-:Y:S01]  /*c210*/  FADD R29, R30, -R7 ;  /* 0x800000071e1d7221 */ /* 0x004fe20000000000 */
[----:B------:R-:W-:Y:S01]  /*c220*/  FSETP.GT.AND P0, PT, R7, RZ, PT ;  /* 0x000000ff0700720b */ /* 0x000fe20003f04000 */
[----:B------:R-:W-:-:S02]  /*c230*/  FMUL R7, R3, 0.5 ;  /* 0x3f00000003077820 */ /* 0x000fc40000400000 */
[----:B------:R-:W-:Y:S01]  /*c240*/  FADD R2, R2, R29 ;  /* 0x0000001d02027221 */ /* 0x000fe20000000000 */
[----:B------:R-:W-:Y:S02]  /*c250*/  SEL R40, RZ, 0x83000000, P0 ;  /* 0x83000000ff287807 */ /* 0x000fe40000000000 */
[----:B------:R-:W-:Y:S01]  /*c260*/  FSETP.NEU.AND P0, PT, R3, RZ, PT ;  /* 0x000000ff0300720b */ /* 0x000fe20003f0d000 */
[----:B------:R-:W-:Y:S01]  /*c270*/  FFMA R29, R2, R37, 0.0013391353422775864601 ;  /* 0x3aaf85ed021d7423 */ /* 0x000fe20000000025 */
[----:B------:R-:W2:Y:S02]  /*c280*/  FRND.TRUNC R7, R7 ;  /* 0x0000000700077307 */ /* 0x000ea4000020d000 */
[----:B------:R-:W-:Y:S01]  /*c290*/  FSETP.EQ.OR P0, PT, R38, 1, !P0 ;  /* 0x3f8000002600780b */ /* 0x000fe20004702400 */
[----:B------:R-:W-:-:S04]  /*c2a0*/  FFMA R29, R2, R29, 0.0096188392490148544312 ;  /* 0x3c1d9856021d7423 */ /* 0x000fc8000000001d */
[C---:B------:R-:W-:Y:S01]  /*c2b0*/  FFMA R29, R2.reuse, R29, 0.055503588169813156128 ;  /* 0x3d6357bb021d7423 */ /* 0x040fe2000000001d */
[----:B------:R2:W3:Y:S03]  /*c2c0*/  F2I.NTZ R37, R30 ;  /* 0x0000001e00257305 */ /* 0x0004e60000203100 */
[----:B------:R-:W-:-:S04]  /*c2d0*/  FFMA R29, R2, R29, 0.24022644758224487305 ;  /* 0x3e75fdec021d7423 */ /* 0x000fc8000000001d */
[----:B------:R-:W-:Y:S01]  /*c2e0*/  FFMA R29, R2, R29, 0.69314718246459960938 ;  /* 0x3f317218021d7423 */ /* 0x000fe2000000001d */
[----:B--2---:R-:W-:-:S03]  /*c2f0*/  FADD R30, R7, R7 ;  /* 0x00000007071e7221 */ /* 0x004fc60000000000 */
[----:B------:R-:W-:Y:S01]  /*c300*/  FFMA R29, R2, R29, 1 ;  /* 0x3f800000021d7423 */ /* 0x000fe2000000001d */
[----:B------:R-:W-:Y:S02]  /*c310*/  IADD3 R2, PT, PT, R40, 0x7f000000, RZ ;  /* 0x7f00000028027810 */ /* 0x000fe40007ffe0ff */
[----:B---3--:R-:W-:-:S03]  /*c320*/  LEA R37, R37, -R40, 0x17 ;  /* 0x8000002825257211 */ /* 0x008fc600078eb8ff */
[----:B------:R-:W-:-:S04]  /*c330*/  FMUL R2, R29, R2 ;  /* 0x000000021d027220 */ /* 0x000fc80000400000 */
        /* <DEDUP_REMOVED lines=30> */
.L_x_496:
[C---:B-----5:R-:W-:Y:S01]  /*c520*/  FMUL R2, |R39|.reuse, 16777216 ;  /* 0x4b80000027027820 */ /* 0x060fe20000400200 */
[----:B------:R-:W-:Y:S01]  /*c530*/  FSETP.GEU.AND P0, PT, |R39|, 1.175494350822287508e-38, PT ;  /* 0x008000002700780b */ /* 0x000fe20003f0e200 */
[----:B------:R-:W-:-:S03]  /*c540*/  HFMA2 R42, -RZ, RZ, 0.771484375, 0.21533203125 ;  /* 0x3a2c32e4ff2a7431 */ /* 0x000fc600000001ff */
[----:B------:R-:W-:-:S04]  /*c550*/  FSEL R2, R2, |R39|, !P0 ;  /* 0x4000002702027208 */ /* 0x000fc80004000000 */
[----:B------:R-:W-:-:S04]  /*c560*/  IADD3 R3, PT, PT, R2, -0x3f3504f3, RZ ;  /* 0xc0cafb0d02037810 */ /* 0x000fc80007ffe0ff */
[----:B------:R-:W-:-:S04]  /*c570*/  LOP3.LUT R3, R3, 0xff800000, RZ, 0xc0, !PT ;  /* 0xff80000003037812 */ /* 0x000fc800078ec0ff */
[----:B------:R-:W-:Y:S01]  /*c580*/  I2FP.F32.S32 R7, R3 ;  /* 0x0000000300077245 */ /* 0x000fe20000201400 */
[----:B------:R-:W-:-:S04]  /*c590*/  IMAD.IADD R2, R2, 0x1, -R3 ;  /* 0x0000000102027824 */ /* 0x000fc800078e0a03 */
        /* <DEDUP_REMOVED lines=19> */
[----:B------:R-:W-:Y:S01]  /*c6d0*/  FMUL R42, R7, R42 ;  /* 0x0000002a072a7220 */ /* 0x000fe20000400000 */
[----:B------:R-:W-:Y:S02]  /*c6e0*/  FMUL R37, R38, 0.5 ;  /* 0x3f00000026257820 */ /* 0x000fe40000400000 */
[----:B------:R-:W-:Y:S01]  /*c6f0*/  FFMA R7, R3, 1.9251366722983220825e-08, R30 ;  /* 0x32a55e3403077823 */ /* 0x000fe2000000001e */
[----:B------:R-:W-:-:S03]  /*c700*/  FMUL R29, R42, 3 ;  /* 0x404000002a1d7820 */ /* 0x000fc60000400000 */
[----:B------:R-:W2:Y:S01]  /*c710*/  FRND.TRUNC R37, R37 ;  /* 0x0000002500257307 */ /* 0x000ea2000020d000 */
[----:B------:R-:W-:-:S04]  /*c720*/  FFMA R7, R40, R29, R7 ;  /* 0x0000001d28077223 */ /* 0x000fc80000000007 */
[----:B------:R-:W-:-:S04]  /*c730*/  FFMA R7, R3, R42, R7 ;  /* 0x0000002a03077223 */ /* 0x000fc80000000007 */
[----:B------:R-:W-:-:S04]  /*c740*/  FADD R29, R2, R7 ;  /* 0x00000007021d7221 */ /* 0x000fc80000000000 */
[-C--:B------:R-:W-:Y:S01]  /*c750*/  FMUL R3, R38, R29.reuse ;  /* 0x0000001d26037220 */ /* 0x080fe20000400000 */
[----:B------:R-:W-:Y:S01]  /*c760*/  FADD R2, -R2, R29 ;  /* 0x0000001d02027221 */ /* 0x000fe20000000100 */
[----:B--2---:R-:W-:Y:S02]  /*c770*/  FADD R37, R37, R37 ;  /* 0x0000002525257221 */ /* 0x004fe40000000000 */
        /* <DEDUP_REMOVED lines=8> */
[----:B------:R-:W-:-:S03]  /*c800*/  FSETP.GT.AND P0, PT, R30, RZ, PT ;  /* 0x000000ff1e00720b */ /* 0x000fc60003f04000 */
[----:B------:R-:W-:Y:S01]  /*c810*/  FADD R2, R2, R7 ;  /* 0x0000000702027221 */ /* 0x000fe20000000000 */
[----:B------:R-:W-:Y:S02]  /*c820*/  SEL R30, RZ, 0x83000000, P0 ;  /* 0x83000000ff1e7807 */ /* 0x000fe40000000000 */
[----:B------:R-:W-:Y:S01]  /*c830*/  FSETP.NEU.AND P0, PT, R38, RZ, PT ;  /* 0x000000ff2600720b */ /* 0x000fe20003f0d000 */
[C---:B------:R-:W-:Y:S02]  /*c840*/  FFMA R7, R2.reuse, R29, 0.0013391353422775864601 ;  /* 0x3aaf85ed02077423 */ /* 0x040fe4000000001d */
[----:B------:R-:W2:Y:S01]  /*c850*/  F2I.NTZ R29, R3 ;  /* 0x00000003001d7305 */ /* 0x000ea20000203100 */
[----:B------:R-:W-:Y:S01]  /*c860*/  FSETP.EQ.OR P0, PT, R39, 1, !P0 ;  /* 0x3f8000002700780b */ /* 0x000fe20004702400 */
[----:B------:R-:W-:-:S04]  /*c870*/  FFMA R7, R2, R7, 0.0096188392490148544312 ;  /* 0x3c1d985602077423 */ /* 0x000fc80000000007 */
[----:B------:R-:W-:-:S04]  /*c880*/  FFMA R7, R2, R7, 0.055503588169813156128 ;  /* 0x3d6357bb02077423 */ /* 0x000fc80000000007 */
[----:B------:R-:W-:-:S04]  /*c890*/  FFMA R7, R2, R7, 0.24022644758224487305 ;  /* 0x3e75fdec02077423 */ /* 0x000fc80000000007 */
[----:B------:R-:W-:Y:S01]  /*c8a0*/  FFMA R7, R2, R7, 0.69314718246459960938 ;  /* 0x3f31721802077423 */ /* 0x000fe20000000007 */
[----:B--2---:R-:W-:-:S03]  /*c8b0*/  LEA R29, R29, -R30, 0x17 ;  /* 0x8000001e1d1d7211 */ /* 0x004fc600078eb8ff */
[----:B------:R-:W-:Y:S01]  /*c8c0*/  FFMA R7, R2, R7, 1 ;  /* 0x3f80000002077423 */ /* 0x000fe20000000007 */
[----:B------:R-:W-:-:S05]  /*c8d0*/  IADD3 R2, PT, PT, R30, 0x7f000000, RZ ;  /* 0x7f0000001e027810 */ /* 0x000fca0007ffe0ff */
        /* <DEDUP_REMOVED lines=31> */
.L_x_184:
[----:B------:R-:W-:-:S13]  /*cad0*/  ISETP.GT.AND P0, PT, R40, 0x14, PT ;  /* 0x000000142800780c */ /* 0x000fda0003f04270 */
[----:B------:R-:W-:Y:S05]  /*cae0*/  @P0 BRA `(.L_x_186) ;  /* 0x0000000400fc0947 */ /* 0x000fea0003800000 */
[----:B-----5:R-:W-:-:S04]  /*caf0*/  MOV R3, 0xffffffee ;  /* 0xffffffee00037802 */ /* 0x020fc80000000f00 */
[----:B------:R-:W-:-:S04]  /*cb00*/  VIADDMNMX.U32 R2, R40, R3, 0x3, PT ;  /* 0x0000000328027446 */ /* 0x000fc80003800003 */
[----:B------:R-:W-:-:S04]  /*cb10*/  SHF.L.U32 R7, R2, 0x2, RZ ;  /* 0x0000000202077819 */ /* 0x000fc800000006ff */
[----:B------:R-:W2:Y:S02]  /*cb20*/  LDC R2, c[0x2][R7+0x29c] ;  /* 0x0080a70007027b82 */ /* 0x000ea40000000800 */
[----:B--2---:R-:W-:-:S04]  /*cb30*/  SHF.R.S32.HI R3, RZ, 0x1f, R2 ;  /* 0x0000001fff037819 */ /* 0x004fc80000011402 */
.L_x_499:
[----:B------:R-:W-:Y:S05]  /*cb40*/  BRX R2 -0xcb50                                                           (*"BRANCH_TARGETS .L_x_500,.L_x_501,.L_x_502,.L_x_177"*) ;  /* 0xffffff34022c7949 */ /* 0x000fea000383ffff */
.L_x_502:
[----:B------:R-:W-:Y:S01]  /*cb50*/  IMAD.MOV.U32 R3, RZ, RZ, 0x3f000000 ;  /* 0x3f000000ff037424 */ /* 0x000fe200078e00ff */
[C---:B------:R-:W-:Y:S02]  /*cb60*/  FSETP.NEU.AND P1, PT, |R38|.reuse, 1, PT ;  /* 0x3f8000002600780b */ /* 0x040fe40003f2d200 */
[C---:B------:R-:W-:Y:S01]  /*cb70*/  FSETP.GT.AND P0, PT, |R38|.reuse, 0.56000000238418579102, PT ;  /* 0x3f0f5c292600780b */ /* 0x040fe20003f04200 */
[----:B------:R-:W-:-:S04]  /*cb80*/  FFMA R2, |R38|, -R3, 0.5 ;  /* 0x3f00000026027423 */ /* 0x000fc80000000a03 */
[----:B------:R-:W2:Y:S02]  /*cb90*/  MUFU.RSQ R3, R2 ;  /* 0x0000000200037308 */ /* 0x000ea40000001400 */
[----:B--2---:R-:W-:Y:S01]  /*cba0*/  FMUL R7, R2, R3 ;  /* 0x0000000302077220 */ /* 0x004fe20000400000 */
[----:B------:R-:W-:-:S04]  /*cbb0*/  FMUL R30, R3, -0.5 ;  /* 0xbf000000031e7820 */ /* 0x000fc80000400000 */
[----:B------:R-:W-:-:S04]  /*cbc0*/  FFMA R30, R7, R30, 0.5 ;  /* 0x3f000000071e7423 */ /* 0x000fc8000000001e */
[----:B------:R-:W-:-:S05]  /*cbd0*/  FFMA R30, R7, R30, R7 ;  /* 0x0000001e071e7223 */ /* 0x000fca0000000007 */
[----:B------:R-:W-:Y:S01]  /*cbe0*/  FSEL R3, R30, RZ, P1 ;  /* 0x000000ff1e037208 */ /* 0x000fe20000800000 */
[----:B------:R-:W-:-:S03]  /*cbf0*/  HFMA2 R30, -RZ, RZ, 1.3251953125, -55.71875 ;  /* 0x3d4dd2f7ff1e7431 */ /* 0x000fc600000001ff */
[----:B------:R-:W-:-:S05]  /*cc00*/  FSEL R3, R3, |R38|, P0 ;  /* 0x4000002603037208 */ /* 0x000fca0000000000 */
[----:B------:R-:W-:-:S04]  /*cc10*/  FMUL R7, R3, R3 ;  /* 0x0000000303077220 */ /* 0x000fc80000400000 */
[----:B------:R-:W-:-:S04]  /*cc20*/  FFMA R2, R7, R30, 0.018773360177874565125 ;  /* 0x3c99ca9707027423 */ /* 0x000fc8000000001e */
[----:B------:R-:W-:-:S04]  /*cc30*/  FFMA R2, R7, R2, 0.046769052743911743164 ;  /* 0x3d3f90e807027423 */ /* 0x000fc80000000002 */
[----:B------:R-:W-:-:S04]  /*cc40*/  FFMA R2, R7, R2, 0.074823014438152313232 ;  /* 0x3d993ccf07027423 */ /* 0x000fc80000000002 */
[----:B------:R-:W-:-:S04]  /*cc50*/  FFMA R2, R7, R2, 0.16667181253433227539 ;  /* 0x3e2aac0407027423 */ /* 0x000fc80000000002 */
[----:B------:R-:W-:Y:S01]  /*cc60*/  FMUL R2, R7, R2 ;  /* 0x0000000207027220 */ /* 0x000fe20000400000 */
[----:B------:R-:W-:-:S03]  /*cc70*/  MOV R7, 0x3fd774eb ;  /* 0x3fd774eb00077802 */ /* 0x000fc60000000f00 */
[----:B------:R-:W-:-:S04]  /*cc80*/  FFMA R3, R3, R2, R3 ;  /* 0x0000000203037223 */ /* 0x000fc80000000003 */
[----:B------:R-:W-:-:S04]  /*cc90*/  FMUL R2, R3, -2 ;  /* 0xc000000003027820 */ /* 0x000fc80000400000 */
[----:B------:R-:W-:-:S05]  /*cca0*/  @P0 FFMA R3, R7, 0.93318945169448852539, R2 ;  /* 0x3f6ee58107030823 */ /* 0x000fca0000000002 */
[C---:B------:R-:W-:Y:S02]  /*ccb0*/  FSETP.NAN.AND P0, PT, R3.reuse, R3, PT ;  /* 0x000000030300720b */ /* 0x040fe40003f08000 */
[----:B------:R-:W-:-:S04]  /*ccc0*/  LOP3.LUT R2, R3, 0x80000000, R38, 0xb8, !PT ;  /* 0x8000000003027812 */ /* 0x000fc800078eb826 */
[----:B------:R-:W-:Y:S01]  /*ccd0*/  FSEL R2, R2, R3, !P0 ;  /* 0x0000000302027208 */ /* 0x000fe20004000000 */
[----:B------:R-:W-:Y:S06]  /*cce0*/  BRA `(.L_x_176) ;  /* 0x0000001800d47947 */ /* 0x000fec0003800000 */
.L_x_500:
[----:B------:R-:W-:Y:S01]  /*ccf0*/  IADD3 R2, PT, PT, R38, -0xd000000, RZ ;  /* 0xf300000026027810 */ /* 0x000fe20007ffe0ff */
[----:B------:R2:W3:Y:S01]  /*cd00*/  MUFU.RSQ R7, R38 ;  /* 0x0000002600077308 */ /* 0x0004e20000001400 */
[----:B------:R-:W-:Y:S02]  /*cd10*/  BSSY.RECONVERGENT B0, `(.L_x_187) ;  /* 0x000000c000007945 */ /* 0x000fe40003800200 */
[----:B------:R-:W-:-:S13]  /*cd20*/  ISETP.GT.U32.AND P0, PT, R2, 0x727fffff, PT ;  /* 0x727fffff0200780c */ /* 0x000fda0003f04070 */
[----:B--2---:R-:W-:Y:S05]  /*cd30*/  @!P0 BRA `(.L_x_188) ;  /* 0x0000000000148947 */ /* 0x004fea0003800000 */
[----:B------:R-:W-:Y:S02]  /*cd40*/  MOV R2, R38 ;  /* 0x0000002600027202 */ /* 0x000fe40000000f00 */
[----:B------:R-:W-:-:S07]  /*cd50*/  MOV R38, 0xcd70 ;  /* 0x0000cd7000267802 */ /* 0x000fce0000000f00 */
[----:B01-3--:R-:W-:Y:S05]  /*cd60*/  CALL.REL.NOINC `($__internal_2_$__cuda_sm20_sqrt_rn_f32_slowpath) ;  /* 0x000000a000f07944 */ /* 0x00bfea0003c00000 */
[----:B------:R-:W-:Y:S01]  /*cd70*/  MOV R2, R41 ;  /* 0x0000002900027202 */ /* 0x000fe20000000f00 */
[----:B------:R-:W-:Y:S06]  /*cd80*/  BRA `(.L_x_189) ;  /* 0x0000000000107947 */ /* 0x000fec0003800000 */
.L_x_188:
[----:B---3--:R-:W-:Y:S01]  /*cd90*/  FMUL.FTZ R3, R38, R7 ;  /* 0x0000000726037220 */ /* 0x008fe20000410000 */
[----:B------:R-:W-:-:S03]  /*cda0*/  FMUL.FTZ R7, R7, 0.5 ;  /* 0x3f00000007077820 */ /* 0x000fc60000410000 */
[----:B------:R-:W-:-:S04]  /*cdb0*/  FFMA R2, -R3, R3, R38 ;  /* 0x0000000303027223 */ /* 0x000fc80000000126 */
[----:B------:R-:W-:-:S07]  /*cdc0*/  FFMA R2, R2, R7, R3 ;  /* 0x0000000702027223 */ /* 0x000fce0000000003 */
.L_x_189:
[----:B------:R-:W-:Y:S05]  /*cdd0*/  BSYNC.RECONVERGENT B0 ;  /* 0x0000000000007941 */ /* 0x000fea0003800200 */
.L_x_187:
[----:B------:R-:W-:Y:S05]  /*cde0*/  BRA `(.L_x_176) ;  /* 0x0000001800947947 */ /* 0x000fea0003800000 */
.L_x_501:
[C---:B------:R-:W-:Y:S01]  /*cdf0*/  FMUL R2, R38.reuse, 0.63661974668502807617 ;  /* 0x3f22f98326027820 */ /* 0x040fe20000400000 */
[----:B------:R-:W-:Y:S01]  /*ce00*/  FSETP.GE.AND P0, PT, |R38|, 105615, PT ;  /* 0x47ce47802600780b */ /* 0x000fe20003f06200 */
[----:B------:R-:W-:Y:S04]  /*ce10*/  BSSY.RECONVERGENT B0, `(.L_x_190) ;  /* 0x000003a000007945 */ /* 0x000fe80003800200 */
[----:B------:R-:W2:Y:S02]  /*ce20*/  F2I.NTZ R2, R2 ;  /* 0x0000000200027305 */ /* 0x000ea40000203100 */
[----:B--2---:R-:W-:-:S05]  /*ce30*/  I2FP.F32.S32 R3, R2 ;  /* 0x0000000200037245 */ /* 0x004fca0000201400 */
        /* <DEDUP_REMOVED lines=13> */
.L_x_192:
[----:B--2---:R-:W2:Y:S02]  /*cf10*/  LDC.64 R46, c[0x4][RZ] ;  /* 0x01000000ff2e7b82 */ /* 0x004ea40000000a00 */
[----:B--2---:R-:W-:-:S05]  /*cf20*/  IMAD.WIDE.U32 R46, R7, 0x4, R46 ;  /* 0x00000004072e7825 */ /* 0x004fca00078e002e */
[----:B------:R-:W2:Y:S01]  /*cf30*/  LDG.E.CONSTANT R2, desc[UR8][R46.64] ;  /* 0x000000082e027981 */ /* 0x000ea2000c1e9900 */
[C---:B------:R-:W-:Y:S01]  /*cf40*/  IMAD R29, R7.reuse, 0x4, R1 ;  /* 0x00000004071d7824 */ /* 0x040fe200078e0201 */
        /* <DEDUP_REMOVED lines=9> */
[C---:B--2---:R-:W-:Y:S02]  /*cfe0*/  LOP3.LUT R2, R7.reuse, 0xe0, RZ, 0xc0, !PT ;  /* 0x000000e007027812 */ /* 0x044fe400078ec0ff */
[----:B------:R-:W-:Y:S02]  /*cff0*/  LOP3.LUT P0, RZ, R7, 0x1f, RZ, 0xc0, !PT ;  /* 0x0000001f07ff7812 */ /* 0x000fe4000780c0ff */
[----:B------:R-:W-:-:S04]  /*d000*/  IADD3 R2, PT, PT, R2, -0x80, RZ ;  /* 0xffffff8002027810 */ /* 0x000fc80007ffe0ff */
[----:B------:R-:W-:-:S05]  /*d010*/  SHF.R.U32.HI R2, RZ, 0x5, R2 ;  /* 0x00000005ff027819 */ /* 0x000fca0000011602 */
[----:B------:R-:W-:-:S05]  /*d020*/  IMAD R29, R2, -0x4, R1 ;  /* 0xfffffffc021d7824 */ /* 0x000fca00078e0201 */
[----:B------:R-:W2:Y:S04]  /*d030*/  LDL R2, [R29+0x18] ;  /* 0x000018001d027983 */ /* 0x000ea80000100800 */
[----:B------:R-:W2:Y:S04]  /*d040*/  LDL R3, [R29+0x14] ;  /* 0x000014001d037983 */ /* 0x000ea80000100800 */
[----:B------:R-:W4:Y:S01]  /*d050*/  @P0 LDL R30, [R29+0x10] ;  /* 0x000010001d1e0983 */ /* 0x000f220000100800 */
[----:B------:R-:W-:Y:S01]  /*d060*/  LOP3.LUT R7, R7, 0x1f, RZ, 0xc0, !PT ;  /* 0x0000001f07077812 */ /* 0x000fe200078ec0ff */
[----:B------:R-:W-:Y:S01]  /*d070*/  UMOV UR6, 0x54442d19 ;  /* 0x54442d1900067882 */ /* 0x000fe20000000000 */
[----:B------:R-:W-:-:S02]  /*d080*/  UMOV UR7, 0x3bf921fb ;  /* 0x3bf921fb00077882 */ /* 0x000fc40000000000 */
[-C--:B--2---:R-:W-:Y:S02]  /*d090*/  @P0 SHF.L.W.U32.HI R2, R3, R7.reuse, R2 ;  /* 0x0000000703020219 */ /* 0x084fe40000010e02 */
        /* <DEDUP_REMOVED lines=10> */
[----:B------:R-:W3:Y:S01]  /*d140*/  I2F.F64.S64 R46, R46 ;  /* 0x0000002e002e7312 */ /* 0x000ee20000301c00 */
[----:B------:R-:W-:-:S02]  /*d150*/  IADD3 R3, PT, PT, -R2, RZ, RZ ;  /* 0x000000ff02037210 */ /* 0x000fc40007ffe1ff */
[----:B------:R-:W-:Y:S02]  /*d160*/  ISETP.GE.AND P1, PT, R38, RZ, PT ;  /* 0x000000ff2600720c */ /* 0x000fe40003f26270 */
[----:B------:R-:W-:Y:S01]  /*d170*/  @!P0 MOV R2, R3 ;  /* 0x0000000300028202 */ /* 0x000fe20000000f00 */
[----:B---3--:R-:W-:-:S10]  /*d180*/  DMUL R40, R46, UR6 ;  /* 0x000000062e287c28 */ /* 0x008fd40008000000 */
[----:B------:R-:W2:Y:S02]  /*d190*/  F2F.F32.F64 R40, R40 ;  /* 0x0000002800287310 */ /* 0x000ea40000301000 */
[----:B--2---:R-:W-:-:S07]  /*d1a0*/  FSEL R3, -R40, R40, !P1 ;  /* 0x0000002828037208 */ /* 0x004fce0004800100 */
.L_x_191:
[----:B------:R-:W-:Y:S05]  /*d1b0*/  BSYNC.RECONVERGENT B0 ;  /* 0x0000000000007941 */ /* 0x000fea0003800200 */
.L_x_190:
[----:B------:R-:W-:Y:S02]  /*d1c0*/  HFMA2 R30, -RZ, RZ, 0.487060546875, -0.0625 ;  /* 0x37cbac00ff1e7431 */ /* 0x000fe400000001ff */
[----:B------:R-:W-:Y:S01]  /*d1d0*/  FMUL R7, R3, R3 ;  /* 0x0000000303077220 */ /* 0x000fe20000400000 */
[----:B------:R-:W-:Y:S02]  /*d1e0*/  LOP3.LUT R37, R2, 0x1, RZ, 0xc0, !PT ;  /* 0x0000000102257812 */ /* 0x000fe400078ec0ff */
[----:B------:R-:W-:Y:S02]  /*d1f0*/  MOV R38, 0x3d2aaabb ;  /* 0x3d2aaabb00267802 */ /* 0x000fe40000000f00 */
[----:B------:R-:W-:Y:S02]  /*d200*/  ISETP.NE.U32.AND P0, PT, R37, 0x1, PT ;  /* 0x000000012500780c */ /* 0x000fe40003f05070 */
[----:B------:R-:W-:Y:S01]  /*d210*/  MOV R37, 0x3effffff ;  /* 0x3effffff00257802 */ /* 0x000fe20000000f00 */
[----:B------:R-:W-:Y:S01]  /*d220*/  FFMA R29, R7, R30, -0.0013887860113754868507 ;  /* 0xbab607ed071d7423 */ /* 0x000fe2000000001e */
[----:B------:R-:W-:-:S02]  /*d230*/  FSEL R38, R38, 0.0083327032625675201416, !P0 ;  /* 0x3c0885e426267808 */ /* 0x000fc40004000000 */
[----:B------:R-:W-:Y:S02]  /*d240*/  LOP3.LUT P1, RZ, R2, 0x2, RZ, 0xc0, !PT ;  /* 0x0000000202ff7812 */ /* 0x000fe4000782c0ff */
        /* <DEDUP_REMOVED lines=9> */
.L_x_186:
[----:B------:R-:W-:-:S13]  /*d2e0*/  ISETP.GT.AND P0, PT, R40, 0x16, PT ;  /* 0x000000162800780c */ /* 0x000fda0003f04270 */
[----:B------:R-:W-:Y:S05]  /*d2f0*/  @P0 BRA `(.L_x_193) ;  /* 0x0000000c00000947 */ /* 0x000fea0003800000 */
[----:B-----5:R-:W-:-:S04]  /*d300*/  MOV R3, 0xffffffeb ;  /* 0xffffffeb00037802 */ /* 0x020fc80000000f00 */
[----:B------:R-:W-:-:S05]  /*d310*/  VIADDMNMX.U32 R2, R40, R3, 0x2, PT ;  /* 0x0000000228027446 */ /* 0x000fca0003800003 */
[----:B------:R-:W-:-:S04]  /*d320*/  IMAD.SHL.U32 R7, R2, 0x4, RZ ;  /* 0x0000000402077824 */ /* 0x000fc800078e00ff */
[----:B------:R-:W2:Y:S02]  /*d330*/  LDC R2, c[0x2][R7+0x2ac] ;  /* 0x0080ab0007027b82 */ /* 0x000ea40000000800 */
[----:B--2---:R-:W-:-:S04]  /*d340*/  SHF.R.S32.HI R3, RZ, 0x1f, R2 ;  /* 0x0000001fff037819 */ /* 0x004fc80000011402 */
.L_x_504:
[----:B------:R-:W-:Y:S05]  /*d350*/  BRX R2 -0xd360                                                           (*"BRANCH_TARGETS .L_x_505,.L_x_506,.L_x_177"*) ;  /* 0xffffff2c02287949 */ /* 0x000fea000383ffff */
.L_x_505:
[----:B------:R-:W2:Y:S01]  /*d360*/  MUFU.RCP R3, |R38| ;  /* 0x4000002600037308 */ /* 0x000ea20000001000 */
[----:B------:R-:W-:Y:S01]  /*d370*/  FSETP.GT.AND P0, PT, |R38|, 1, PT ;  /* 0x3f8000002600780b */ /* 0x000fe20003f04200 */
[----:B------:R-:W-:Y:S01]  /*d380*/  HFMA2 R7, -RZ, RZ, 0.890625, -0.00056934356689453125 ;  /* 0x3b2090aaff077431 */ /* 0x000fe200000001ff */
[----:B------:R-:W-:Y:S02]  /*d390*/  MOV R30, 0x3f6ee581 ;  /* 0x3f6ee581001e7802 */ /* 0x000fe40000000f00 */
[----:B--2---:R-:W-:-:S05]  /*d3a0*/  FSEL R3, R3, |R38|, P0 ;  /* 0x4000002603037208 */ /* 0x004fca0000000000 */
        /* <DEDUP_REMOVED lines=15> */
.L_x_506:
        /* <DEDUP_REMOVED lines=18> */
[----:B------:R-:W2:Y:S01]  /*d5c0*/  MUFU.RCP R30, R30 ;  /* 0x0000001e001e7308 */ /* 0x000ea20000001000 */
[----:B------:R-:W-:Y:S02]  /*d5d0*/  FFMA R3, R3, 1.1920928955078125e-07, R2 ;  /* 0x3400000003037823 */ /* 0x000fe40000000002 */
[----:B--2---:R-:W-:-:S04]  /*d5e0*/  FMUL R40, R30, R37 ;  /* 0x000000251e287220 */ /* 0x004fc80000400000 */
[----:B------:R-:W-:Y:S01]  /*d5f0*/  FADD R39, R29, -R40 ;  /* 0x800000281d277221 */ /* 0x000fe20000000000 */
[C---:B------:R-:W-:Y:S01]  /*d600*/  FMUL R37, R40.reuse, R40 ;  /* 0x0000002828257220 */ /* 0x040fe20000400000 */
[C---:B------:R-:W-:Y:S02]  /*d610*/  FFMA R2, R40.reuse, 1.4426950216293334961, R3 ;  /* 0x3fb8aa3b28027823 */ /* 0x040fe40000000003 */
        /* <DEDUP_REMOVED lines=10> */
[C---:B------:R-:W-:Y:S02]  /*d6c0*/  FMUL R46, |R7|.reuse, 1.4426950216293334961 ;  /* 0x3fb8aa3b072e7820 */ /* 0x040fe40000400200 */
[C---:B------:R-:W-:Y:S02]  /*d6d0*/  FFMA R30, R40.reuse, 1.9251366722983220825e-08, R29 ;  /* 0x32a55e34281e7823 */ /* 0x040fe4000000001d */
[C---:B------:R-:W-:Y:S02]  /*d6e0*/  FFMA R50, |R7|.reuse, 1.4426950216293334961, -R46 ;  /* 0x3fb8aa3b07327823 */ /* 0x040fe40000000a2e */
[----:B------:R-:W-:Y:S01]  /*d6f0*/  FFMA R37, R40, R37, R30 ;  /* 0x0000002528257223 */ /* 0x000fe2000000001e */
[C---:B------:R-:W-:Y:S01]  /*d700*/  FADD R30, |R7|.reuse, -0.5 ;  /* 0xbf000000071e7421 */ /* 0x040fe20000000200 */
[----:B------:R-:W-:-:S02]  /*d710*/  FFMA R50, |R7|, 1.925963033500011079e-08, R50 ;  /* 0x32a5706007327823 */ /* 0x000fc40000000232 */
[----:B------:R-:W-:-:S04]  /*d720*/  FADD R29, R2, R37 ;  /* 0x00000025021d7221 */ /* 0x000fc80000000000 */
[----:B------:R-:W-:Y:S01]  /*d730*/  FMUL R40, R29, R30 ;  /* 0x0000001e1d287220 */ /* 0x000fe20000400000 */
[----:B------:R-:W-:-:S03]  /*d740*/  FADD R2, -R2, R29 ;  /* 0x0000001d02027221 */ /* 0x000fc60000000100 */
[----:B------:R-:W-:Y:S01]  /*d750*/  FADD R3, R40, -R46 ;  /* 0x8000002e28037221 */ /* 0x000fe20000000000 */
[----:B------:R-:W-:-:S03]  /*d760*/  FADD R37, R37, -R2 ;  /* 0x8000000225257221 */ /* 0x000fc60000000000 */
[----:B------:R-:W-:Y:S01]  /*d770*/  FADD R39, R46, R3 ;  /* 0x000000032e277221 */ /* 0x000fe20000000000 */
[----:B------:R-:W-:-:S03]  /*d780*/  @!P1 FADD R42, -R3, 48 ;  /* 0x42400000032a9421 */ /* 0x000fc60000000100 */
[--C-:B------:R-:W-:Y:S01]  /*d790*/  FADD R41, R3, -R39.reuse ;  /* 0x8000002703297221 */ /* 0x100fe20000000000 */
[----:B------:R-:W-:Y:S01]  /*d7a0*/  FADD R39, R40, -R39 ;  /* 0x8000002728277221 */ /* 0x000fe20000000000 */
[----:B------:R-:W-:Y:S01]  /*d7b0*/  @!P1 FSEL R3, R42, -R3, P0 ;  /* 0x800000032a039208 */ /* 0x000fe20000000000 */
[-C--:B------:R-:W-:Y:S01]  /*d7c0*/  FFMA R42, R29, R30.reuse, -R40 ;  /* 0x0000001e1d2a7223 */ /* 0x080fe20000000828 */
[----:B------:R-:W-:Y:S01]  /*d7d0*/  FADD R46, -R46, -R41 ;  /* 0x800000292e2e7221 */ /* 0x000fe20000000100 */
[----:B------:R-:W2:Y:S01]  /*d7e0*/  MUFU.RCP R29, |R7| ;  /* 0x40000007001d7308 */ /* 0x000ea20000001000 */
[----:B------:R-:W-:Y:S02]  /*d7f0*/  HFMA2 R40, -RZ, RZ, 0.56982421875, 44576 ;  /* 0x388f7971ff287431 */ /* 0x000fe400000001ff */
[----:B------:R-:W-:Y:S01]  /*d800*/  FFMA R37, R37, R30, R42 ;  /* 0x0000001e25257223 */ /* 0x000fe2000000002a */
[----:B------:R-:W-:-:S03]  /*d810*/  FADD R39, R39, R46 ;  /* 0x0000002e27277221 */ /* 0x000fc60000000000 */
[----:B------:R-:W-:Y:S01]  /*d820*/  FADD R50, R37, -R50 ;  /* 0x8000003225327221 */ /* 0x000fe20000000000 */
[----:B------:R-:W-:Y:S01]  /*d830*/  MOV R37, 0x391fcb8e ;  /* 0x391fcb8e00257802 */ /* 0x000fe20000000f00 */
[----:B------:R-:W3:Y:S02]  /*d840*/  FRND R2, R3 ;  /* 0x0000000300027307 */ /* 0x000ee40000201000 */
[----:B------:R-:W-:-:S04]  /*d850*/  FADD R39, R39, R50 ;  /* 0x0000003227277221 */ /* 0x000fc80000000000 */
[----:B------:R-:W-:Y:S01]  /*d860*/  @!P1 FADD R39, -R39, -RZ ;  /* 0x800000ff27279221 */ /* 0x000fe20000000100 */
[----:B--2---:R-:W-:-:S04]  /*d870*/  FFMA R40, R29, R40, -5.0603266572579741478e-05 ;  /* 0xb8543ed81d287423 */ /* 0x004fc80000000028 */
[C---:B------:R-:W-:Y:S01]  /*d880*/  FFMA R40, R29.reuse, R40, -0.00042276637395843863487 ;  /* 0xb9dda6be1d287423 */ /* 0x040fe20000000028 */
[C---:B---3--:R-:W-:Y:S01]  /*d890*/  FADD R30, -R2.reuse, R3 ;  /* 0x00000003021e7221 */ /* 0x048fe20000000100 */
[----:B------:R-:W-:Y:S01]  /*d8a0*/  FSETP.GT.AND P0, PT, R2, RZ, PT ;  /* 0x000000ff0200720b */ /* 0x000fe20003f04000 */
[----:B------:R-:W2:Y:S01]  /*d8b0*/  F2I.NTZ R3, R3 ;  /* 0x0000000300037305 */ /* 0x000ea20000203100 */
[C---:B------:R-:W-:Y:S01]  /*d8c0*/  FFMA R40, R29.reuse, R40, 0.00099214143119752407074 ;  /* 0x3a820abe1d287423 */ /* 0x040fe20000000028 */
[----:B------:R-:W-:Y:S01]  /*d8d0*/  FADD R30, R30, R39 ;  /* 0x000000271e1e7221 */ /* 0x000fe20000000000 */
[----:B------:R-:W-:Y:S02]  /*d8e0*/  SEL R2, RZ, 0x83000000, P0 ;  /* 0x83000000ff027807 */ /* 0x000fe40000000000 */
[----:B------:R-:W-:Y:S01]  /*d8f0*/  FFMA R42, R29, R40, -0.00027855476946569979191 ;  /* 0xb9920afd1d2a7423 */ /* 0x000fe20000000028 */
[----:B------:R-:W-:Y:S01]  /*d900*/  FFMA R37, R30, R37, 0.0013391353422775864601 ;  /* 0x3aaf85ed1e257423 */ /* 0x000fe20000000025 */
[----:B------:R-:W-:-:S02]  /*d910*/  IADD3 R40, PT, PT, R2, 0x7f000000, RZ ;  /* 0x7f00000002287810 */ /* 0x000fc40007ffe0ff */
[----:B------:R-:W-:Y:S01]  /*d920*/  FFMA R42, R29, R42, -0.0026749009266495704651 ;  /* 0xbb2f4d641d2a7423 */ /* 0x000fe2000000002a */
[----:B------:R-:W-:-:S03]  /*d930*/  FFMA R37, R30, R37, 0.0096188392490148544312 ;  /* 0x3c1d98561e257423 */ /* 0x000fc60000000025 */
[----:B------:R-:W-:Y:S01]  /*d940*/  FFMA R42, R29, R42, 0.0034718033857643604279 ;  /* 0x3b6387321d2a7423 */ /* 0x000fe2000000002a */
[C---:B------:R-:W-:Y:S01]  /*d950*/  FFMA R37, R30.reuse, R37, 0.055503588169813156128 ;  /* 0x3d6357bb1e257423 */ /* 0x040fe20000000025 */
[----:B--2---:R-:W-:Y:S02]  /*d960*/  LEA R2, R3, -R2, 0x17 ;  /* 0x8000000203027211 */ /* 0x004fe400078eb8ff */
[----:B------:R-:W-:Y:S01]  /*d970*/  FFMA R50, R29, R42, 0.083333343267440795898 ;  /* 0x3daaaaac1d327423 */ /* 0x000fe2000000002a */
[----:B------:R-:W-:-:S04]  /*d980*/  FFMA R37, R30, R37, 0.24022644758224487305 ;  /* 0x3e75fdec1e257423 */ /* 0x000fc80000000025 */
[----:B------:R-:W-:-:S04]  /*d990*/  FFMA R37, R30, R37, 0.69314718246459960938 ;  /* 0x3f3172181e257423 */ /* 0x000fc80000000025 */
[----:B------:R-:W-:-:S04]  /*d9a0*/  FFMA R37, R30, R37, 1 ;  /* 0x3f8000001e257423 */ /* 0x000fc80000000025 */
[----:B------:R-:W-:-:S04]  /*d9b0*/  FMUL R37, R37, R40 ;  /* 0x0000002825257220 */ /* 0x000fc80000400000 */
[----:B------:R-:W-:-:S04]  /*d9c0*/  FMUL R2, R37, R2 ;  /* 0x0000000225027220 */ /* 0x000fc80000400000 */
[----:B------:R-:W-:Y:S01]  /*d9d0*/  FMUL R30, R2, 2.5066282749176025391 ;  /* 0x40206c99021e7820 */ /* 0x000fe20000400000 */
[----:B------:R-:W-:Y:S06]  /*d9e0*/  @P1 BRA `(.L_x_195) ;  /* 0x0000000000981947 */ /* 0x000fec0003800000 */
[--C-:B------:R-:W-:Y:S01]  /*d9f0*/  FADD R3, |R7|, |R7|.reuse ;  /* 0x4000000707037221 */ /* 0x100fe20000000200 */
[----:B------:R-:W-:Y:S01]  /*da00*/  IMAD.MOV.U32 R42, RZ, RZ, 0x3e684e12 ;  /* 0x3e684e12ff2a7424 */ /* 0x000fe200078e00ff */
[----:B------:R-:W-:Y:S02]  /*da10*/  MOV R46, 0x3f17acc9 ;  /* 0x3f17acc9002e7802 */ /* 0x000fe40000000f00 */
[----:B------:R-:W2:Y:S08]  /*da20*/  FRND R2, R3 ;  /* 0x0000000300027307 */ /* 0x000eb00000201000 */
[----:B------:R-:W3:Y:S01]  /*da30*/  F2I.NTZ R37, R3 ;  /* 0x0000000300257305 */ /* 0x000ee20000203100 */
[----:B--2---:R-:W-:-:S04]  /*da40*/  FFMA R2, R2, -0.5, |R7| ;  /* 0xbf00000002027823 */ /* 0x004fc80000000407 */
[----:B------:R-:W-:Y:S01]  /*da50*/  FMUL R39, R2, R2 ;  /* 0x0000000202277220 */ /* 0x000fe20000400000 */
[----:B---3--:R-:W-:-:S03]  /*da60*/  LOP3.LUT R40, R37, 0x1, RZ, 0xc0, !PT ;  /* 0x0000000125287812 */ /* 0x008fc600078ec0ff */
[----:B------:R-:W-:Y:S01]  /*da70*/  FFMA R42, R39, R42, -1.334560394287109375 ;  /* 0xbfaad2e0272a7423 */ /* 0x000fe2000000002a */
[----:B------:R-:W-:Y:S02]  /*da80*/  LOP3.LUT P1, RZ, R37, 0x2, RZ, 0xc0, !PT ;  /* 0x0000000225ff7812 */ /* 0x000fe4000782c0ff */
[----:B------:R-:W-:Y:S01]  /*da90*/  ISETP.NE.U32.AND P0, PT, R40, 0x1, PT ;  /* 0x000000012800780c */ /* 0x000fe20003f05070 */
[C---:B------:R-:W-:Y:S01]  /*daa0*/  FFMA R40, R39.reuse, -R46, 2.550144195556640625 ;  /* 0x4023359027287423 */ /* 0x040fe2000000082e */
[C---:B------:R-:W-:Y:S01]  /*dab0*/  FFMA R42, R39.reuse, R42, 4.0586924552917480469 ;  /* 0x4081e0cf272a7423 */ /* 0x040fe2000000002a */
[----:B------:R-:W-:Y:S02]  /*dac0*/  FFMA R46, R2, R39, RZ ;  /* 0x00000027022e7223 */ /* 0x000fe400000000ff */
[C---:B------:R-:W-:Y:S01]  /*dad0*/  FFMA R3, R39.reuse, R40, -5.1677198410034179688 ;  /* 0xc0a55df627037423 */ /* 0x040fe20000000028 */
[----:B------:R-:W-:Y:S01]  /*dae0*/  FFMA R42, R39, R42, -4.9348020553588867188 ;  /* 0xc09de9e6272a7423 */ /* 0x000fe2000000002a */
[----:B------:R-:W-:-:S02]  /*daf0*/  FMUL R40, R29, R50 ;  /* 0x000000321d287220 */ /* 0x000fc40000400000 */
[----:B------:R-:W-:Y:S01]  /*db00*/  FFMA R3, R3, R46, RZ ;  /* 0x0000002e03037223 */ /* 0x000fe200000000ff */
[----:B------:R-:W-:Y:S01]  /*db10*/  FFMA R39, R39, R42, 1 ;  /* 0x3f80000027277423 */ /* 0x000fe2000000002a */
[----:B------:R-:W-:Y:S02]  /*db20*/  FFMA R40, R7, R40, R7 ;  /* 0x0000002807287223 */ /* 0x000fe40000000007 */
        /* <DEDUP_REMOVED lines=9> */
[----:B------:R-:W2:Y:S02]  /*dbc0*/  MUFU.RCP R3, R3 ;  /* 0x0000000300037308 */ /* 0x000ea40000001000 */
[----:B--2---:R-:W-:-:S04]  /*dbd0*/  FMUL R29, R3, R2 ;  /* 0x00000002031d7220 */ /* 0x004fc80000400000 */
[----:B------:R-:W-:-:S04]  /*dbe0*/  FMUL R2, R29, -R29 ;  /* 0x8000001d1d027220 */ /* 0x000fc80000400000 */
[----:B------:R-:W-:-:S04]  /*dbf0*/  FMUL R39, R39, R2 ;  /* 0x0000000227277220 */ /* 0x000fc80000400000 */
[----:B------:R-:W-:-:S04]  /*dc00*/  FMUL R39, R30, R39 ;  /* 0x000000271e277220 */ /* 0x000fc80000400000 */
[----:B------:R-:W-:-:S04]  /*dc10*/  FFMA R39, R30, R29, R39 ;  /* 0x0000001d1e277223 */ /* 0x000fc80000000027 */
[----:B------:R-:W-:-:S04]  /*dc20*/  FMUL R39, R39, 0.5 ;  /* 0x3f00000027277820 */ /* 0x000fc80000400000 */
[----:B------:R-:W-:Y:S01]  /*dc30*/  @P0 FMUL R39, R39, 3.5527136788005009294e-15 ;  /* 0x2780000027270820 */ /* 0x000fe20000400000 */
[----:B------:R-:W-:Y:S06]  /*dc40*/  BRA `(.L_x_196) ;  /* 0x00000000007c7947 */ /* 0x000fec0003800000 */
.L_x_195:
[----:B------:R-:W-:-:S04]  /*dc50*/  FMUL R29, R29, R50 ;  /* 0x000000321d1d7220 */ /* 0x000fc80000400000 */
[----:B------:R-:W-:Y:S01]  /*dc60*/  FFMA R2, R30, R29, R30 ;  /* 0x0000001d1e027223 */ /* 0x000fe2000000001e */
[----:B------:R-:W-:Y:S06]  /*dc70*/  BRA `(.L_x_176) ;  /* 0x0000000800f07947 */ /* 0x000fec0003800000 */
.L_x_194:
[----:B------:R-:W2:Y:S01]  /*dc80*/  FRND R3, R38 ;  /* 0x0000002600037307 */ /* 0x000ea20000201000 */
[C---:B------:R-:W-:Y:S02]  /*dc90*/  FSETP.NEU.AND P0, PT, R38.reuse, RZ, PT ;  /* 0x000000ff2600720b */ /* 0x040fe40003f0d000 */
[----:B------:R-:W-:Y:S02]  /*dca0*/  MOV R2, 0x3a8c9f66 ;  /* 0x3a8c9f6600027802 */ /* 0x000fe40000000f00 */
[C---:B------:R-:W-:Y:S01]  /*dcb0*/  FSETP.GTU.AND P1, PT, R38.reuse, 0.5, PT ;  /* 0x3f0000002600780b */ /* 0x040fe20003f2c000 */
[----:B--2---:R-:W-:-:S05]  /*dcc0*/  FADD R3, R38, -R3 ;  /* 0x8000000326037221 */ /* 0x004fca0000000000 */
        /* <DEDUP_REMOVED lines=19> */
[----:B------:R-:W2:Y:S02]  /*de00*/  MUFU.RCP R3, R3 ;  /* 0x0000000300037308 */ /* 0x000ea40000001000 */
[----:B--2---:R-:W-:-:S06]  /*de10*/  FMUL R2, R3, R2 ;  /* 0x0000000203027220 */ /* 0x004fcc0000400000 */
[----:B------:R-:W-:Y:S05]  /*de20*/  @P0 BRA `(.L_x_176) ;  /* 0x0000000800840947 */ /* 0x000fea0003800000 */
[----:B------:R-:W-:-:S07]  /*de30*/  MOV R39, R2 ;  /* 0x0000000200277202 */ /* 0x000fce0000000f00 */
.L_x_196:
[----:B------:R-:W2:Y:S01]  /*de40*/  FRND.TRUNC R3, R38 ;  /* 0x0000002600037307 */ /* 0x000ea2000020d000 */
[----:B------:R-:W-:Y:S02]  /*de50*/  MOV R2, 0x7fffffff ;  /* 0x7fffffff00027802 */ /* 0x000fe40000000f00 */
[----:B--2---:R-:W-:-:S13]  /*de60*/  FSETP.NEU.AND P0, PT, R38, R3, PT ;  /* 0x000000032600720b */ /* 0x004fda0003f0d000 */
[----:B------:R-:W-:Y:S05]  /*de70*/  @!P0 BRA `(.L_x_176) ;  /* 0x0000000800708947 */ /* 0x000fea0003800000 */
[----:B------:R-:W-:Y:S02]  /*de80*/  FSETP.GEU.AND P0, PT, R38, -41.09999847412109375, PT ;  /* 0xc22466662600780b */ /* 0x000fe40003f0e000 */
[----:B------:R-:W-:-:S11]  /*de90*/  MOV R2, R39 ;  /* 0x0000002700027202 */ /* 0x000fd60000000f00 */
[----:B------:R-:W-:Y:S05]  /*dea0*/  @P0 BRA `(.L_x_176) ;  /* 0x0000000800640947 */ /* 0x000fea0003800000 */
[----:B------:R-:W2:Y:S02]  /*deb0*/  F2I.TRUNC.NTZ R38, R38 ;  /* 0x0000002600267305 */ /* 0x000ea4000020f100 */
[----:B--2---:R-:W-:-:S04]  /*dec0*/  LOP3.LUT R2, R38, 0x1, RZ, 0xc0, !PT ;  /* 0x0000000126027812 */ /* 0x004fc800078ec0ff */
[----:B------:R-:W-:-:S04]  /*ded0*/  ISETP.NE.U32.AND P0, PT, R2, 0x1, PT ;  /* 0x000000010200780c */ /* 0x000fc80003f05070 */
[----:B------:R-:W-:Y:S01]  /*dee0*/  FSEL R2, R39, RZ, P0 ;  /* 0x000000ff27027208 */ /* 0x000fe20000000000 */
[----:B------:R-:W-:Y:S08]  /*def0*/  BRA `(.L_x_176) ;  /* 0x0000000800507947 */ /* 0x000ff00003800000 */
.L_x_193:
[----:B-----5:R-:W-:-:S04]  /*df00*/  MOV R3, 0xffffffe9 ;  /* 0xffffffe900037802 */ /* 0x020fc80000000f00 */
[----:B------:R-:W-:-:S04]  /*df10*/  VIADDMNMX.U32 R2, R40, R3, 0x2, PT ;  /* 0x0000000228027446 */ /* 0x000fc80003800003 */
[----:B------:R-:W-:-:S04]  /*df20*/  SHF.L.U32 R7, R2, 0x2, RZ ;  /* 0x0000000202077819 */ /* 0x000fc800000006ff */
[----:B------:R-:W2:Y:S02]  /*df30*/  LDC R2, c[0x2][R7+0x2b8] ;  /* 0x0080ae0007027b82 */ /* 0x000ea40000000800 */
[----:B--2---:R-:W-:-:S04]  /*df40*/  SHF.R.S32.HI R3, RZ, 0x1f, R2 ;  /* 0x0000001fff037819 */ /* 0x004fc80000011402 */
.L_x_508:
[----:B------:R-:W-:Y:S05]  /*df50*/  BRX R2 -0xdf60                                                           (*"BRANCH_TARGETS .L_x_509,.L_x_510,.L_x_177"*) ;  /* 0xffffff2002287949 */ /* 0x000fea000383ffff */
.L_x_510:
[----:B------:R-:W-:Y:S01]  /*df60*/  FADD R2, |R38|, -RZ ;  /* 0x800000ff26027221 */ /* 0x000fe20000000200 */
[----:B------:R-:W-:Y:S06]  /*df70*/  BRA `(.L_x_176) ;  /* 0x0000000800307947 */ /* 0x000fec0003800000 */
.L_x_177:
[----:B------:R-:W-:Y:S01]  /*df80*/  IMAD.MOV.U32 R2, RZ, RZ, 0x7fffffff ;  /* 0x7fffffffff027424 */ /* 0x000fe200078e00ff */
[----:B------:R-:W-:Y:S06]  /*df90*/  BRA `(.L_x_176) ;  /* 0x0000000800287947 */ /* 0x000fec0003800000 */
.L_x_509:
        /* <DEDUP_REMOVED lines=26> */
.L_x_197:
[----:B------:R-:W-:Y:S02]  /*e140*/  FSETP.NEU.AND P0, PT, |R38|, +INF , PT ;  /* 0x7f8000002600780b */ /* 0x000fe40003f0d200 */
[----:B------:R-:W-:-:S11]  /*e150*/  MOV R2, RZ ;  /* 0x000000ff00027202 */ /* 0x000fd60000000f00 */
[----:B------:R-:W-:Y:S05]  /*e160*/  @!P0 BRA `(.L_x_176) ;  /* 0x0000000400b48947 */ /* 0x000fea0003800000 */
[----:B------:R-:W2:Y:S01]  /*e170*/  MUFU.RCP R7, |R38| ;  /* 0x4000002600077308 */ /* 0x000ea20000001000 */
[----:B------:R-:W-:Y:S01]  /*e180*/  HFMA2 R3, -RZ, RZ, 1.8916015625, -516.5 ;  /* 0x3f91e009ff037431 */ /* 0x000fe200000001ff */
[----:B------:R-:W-:Y:S01]  /*e190*/  FSETP.GEU.AND P0, PT, |R38|, 1.175494350822287508e-38, PT ;  /* 0x008000002600780b */ /* 0x000fe20003f0e200 */
[----:B------:R-:W-:Y:S01]  /*e1a0*/  BSSY.RECONVERGENT B0, `(.L_x_198) ;  /* 0x000004c000007945 */ /* 0x000fe20003800200 */
[----:B--2---:R-:W-:-:S04]  /*e1b0*/  FMUL R2, R7, R7 ;  /* 0x0000000707027220 */ /* 0x004fc80000400000 */
        /* <DEDUP_REMOVED lines=8> */
[----:B------:R-:W2:Y:S03]  /*e240*/  MUFU.RSQ R7, R38 ;  /* 0x0000002600077308 */ /* 0x000ea60000001400 */
[----:B------:R-:W-:-:S04]  /*e250*/  FFMA R3, R2, R3, -0.51452267169952392578 ;  /* 0xbf03b7c202037423 */ /* 0x000fc80000000003 */
[C---:B------:R-:W-:Y:S01]  /*e260*/  FFMA R3, R2.reuse, R3, 0.10337056964635848999 ;  /* 0x3dd3b3f302037423 */ /* 0x040fe20000000003 */
[----:B------:R-:W3:Y:S03]  /*e270*/  F2I.NTZ R29, R29 ;  /* 0x0000001d001d7305 */ /* 0x000ee60000203100 */
[----:B------:R-:W-:-:S04]  /*e280*/  FFMA R3, R2, R3, -0.062499724328517913818 ;  /* 0xbd7fffb602037423 */ /* 0x000fc80000000003 */
[----:B------:R-:W-:Y:S01]  /*e290*/  FFMA R3, R2, R3, 1 ;  /* 0x3f80000002037423 */ /* 0x000fe20000000003 */
[----:B--2---:R-:W-:Y:S01]  /*e2a0*/  @!P0 FMUL R7, R7, 4096 ;  /* 0x4580000007078820 */ /* 0x004fe20000400000 */
[----:B------:R-:W-:-:S03]  /*e2b0*/  FSETP.GE.AND P0, PT, |R40|, 105615, PT ;  /* 0x47ce47802800780b */ /* 0x000fc60003f06200 */
[----:B------:R-:W-:Y:S01]  /*e2c0*/  FMUL R2, R7, 0.79788458347320556641 ;  /* 0x3f4c422a07027820 */ /* 0x000fe20000400000 */
[----:B---3--:R-:W-:-:S03]  /*e2d0*/  I2FP.F32.S32 R39, R29 ;  /* 0x0000001d00277245 */ /* 0x008fc60000201400 */
        /* <DEDUP_REMOVED lines=14> */
.L_x_200:
[----:B--2---:R-:W2:Y:S02]  /*e3c0*/  LDC.64 R2, c[0x4][RZ] ;  /* 0x01000000ff027b82 */ /* 0x004ea40000000a00 */
[----:B--2---:R-:W-:-:S05]  /*e3d0*/  IMAD.WIDE.U32 R38, R7, 0x4, R2 ;  /* 0x0000000407267825 */ /* 0x004fca00078e0002 */
        /* <DEDUP_REMOVED lines=9> */
[----:B--2---:R-:W-:Y:S01]  /*e470*/  SHF.R.U32.HI R29, RZ, 0x17, R40 ;  /* 0x00000017ff1d7819 */ /* 0x004fe20000011628 */
        /* <DEDUP_REMOVED lines=18> */
[----:B--2---:R-:W-:Y:S02]  /*e5a0*/  SHF.R.U32.HI R30, RZ, 0x1e, R7 ;  /* 0x0000001eff1e7819 */ /* 0x004fe40000011607 */
[C---:B------:R-:W-:Y:S02]  /*e5b0*/  LOP3.LUT R2, R3.reuse, R2, RZ, 0x3c, !PT ;  /* 0x0000000203027212 */ /* 0x040fe400078e3cff */
[----:B------:R-:W-:Y:S02]  /*e5c0*/  LOP3.LUT R3, R3, R29, RZ, 0x3c, !PT ;  /* 0x0000001d03037212 */ /* 0x000fe400078e3cff */
[C---:B------:R-:W-:Y:S02]  /*e5d0*/  LOP3.LUT R40, R29.reuse, R40, RZ, 0x3c, !PT ;  /* 0x000000281d287212 */ /* 0x040fe400078e3cff */
[----:B------:R-:W-:Y:S02]  /*e5e0*/  LEA.HI R29, R29, R30, RZ, 0x1 ;  /* 0x0000001e1d1d7211 */ /* 0x000fe400078f08ff */
[----:B------:R-:W2:Y:S01]  /*e5f0*/  I2F.F64.S64 R2, R2 ;  /* 0x0000000200027312 */ /* 0x000ea20000301c00 */
[----:B------:R-:W-:-:S02]  /*e600*/  ISETP.GE.AND P1, PT, R40, RZ, PT ;  /* 0x000000ff2800720c */ /* 0x000fc40003f26270 */
[----:B------:R-:W-:-:S04]  /*e610*/  IADD3 R7, PT, PT, -R29, RZ, RZ ;  /* 0x000000ff1d077210 */ /* 0x000fc80007ffe1ff */
[----:B------:R-:W-:Y:S01]  /*e620*/  @!P0 MOV R29, R7 ;  /* 0x00000007001d8202 */ /* 0x000fe20000000f00 */
[----:B--2---:R-:W-:-:S10]  /*e630*/  DMUL R38, R2, UR6 ;  /* 0x0000000602267c28 */ /* 0x004fd40008000000 */
[----:B------:R-:W2:Y:S02]  /*e640*/  F2F.F32.F64 R38, R38 ;  /* 0x0000002600267310 */ /* 0x000ea40000301000 */
[----:B--2---:R-:W-:-:S07]  /*e650*/  FSEL R30, -R38, R38, !P1 ;  /* 0x00000026261e7208 */ /* 0x004fce0004800100 */
.L_x_199:
[----:B------:R-:W-:Y:S05]  /*e660*/  BSYNC.RECONVERGENT B0 ;  /* 0x0000000000007941 */ /* 0x000fea0003800200 */
.L_x_198:
[----:B------:R-:W-:Y:S01]  /*e670*/  HFMA2 R2, -RZ, RZ, 1.9462890625, 0.0004794597625732421875 ;  /* 0x3fc90fdbff027431 */ /* 0x000fe200000001ff */
[----:B------:R-:W-:Y:S01]  /*e680*/  LOP3.LUT R29, R29, 0x3, RZ, 0xc0, !PT ;  /* 0x000000031d1d7812 */ /* 0x000fe200078ec0ff */
[----:B------:R-:W-:Y:S01]  /*e690*/  HFMA2 R38, -RZ, RZ, 1.0078125, -8.98838043212890625e-05 ;  /* 0x3c0885e4ff267431 */ /* 0x000fe200000001ff */
[----:B------:R-:W-:Y:S02]  /*e6a0*/  MOV R39, 0x3e2aaaa8 ;  /* 0x3e2aaaa800277802 */ /* 0x000fe40000000f00 */
[----:B------:R-:W-:-:S05]  /*e6b0*/  I2FP.F32.U32 R29, R29 ;  /* 0x0000001d001d7245 */ /* 0x000fca0000201000 */
[----:B------:R-:W-:-:S04]  /*e6c0*/  FFMA R29, R29, R2, -0.78539818525314331055 ;  /* 0xbf490fdb1d1d7423 */ /* 0x000fc80000000002 */
[----:B------:R-:W-:-:S04]  /*e6d0*/  FADD R29, R29, R30 ;  /* 0x0000001e1d1d7221 */ /* 0x000fc80000000000 */
[----:B------:R-:W-:-:S06]  /*e6e0*/  FMUL R2, R29, 0.63661974668502807617 ;  /* 0x3f22f9831d027820 */ /* 0x000fcc0000400000 */
[----:B------:R-:W2:Y:S02]  /*e6f0*/  F2I.NTZ R2, R2 ;  /* 0x0000000200027305 */ /* 0x000ea40000203100 */
[----:B--2---:R-:W-:Y:S02]  /*e700*/  I2FP.F32.S32 R30, R2 ;  /* 0x00000002001e7245 */ /* 0x004fe40000201400 */
[C---:B------:R-:W-:Y:S02]  /*e710*/  LOP3.LUT R7, R2.reuse, 0x1, RZ, 0xc0, !PT ;  /* 0x0000000102077812 */ /* 0x040fe400078ec0ff */
[----:B------:R-:W-:Y:S01]  /*e720*/  IADD3 R2, PT, PT, R2, 0x1, RZ ;  /* 0x0000000102027810 */ /* 0x000fe20007ffe0ff */
[----:B------:R-:W-:Y:S01]  /*e730*/  FFMA R29, R30, -1.5707962512969970703, R29 ;  /* 0xbfc90fda1e1d7823 */ /* 0x000fe2000000001d */
[----:B------:R-:W-:Y:S02]  /*e740*/  ISETP.NE.U32.AND P0, PT, R7, 0x1, PT ;  /* 0x000000010700780c */ /* 0x000fe40003f05070 */
[----:B------:R-:W-:Y:S01]  /*e750*/  LOP3.LUT P1, RZ, R2, 0x2, RZ, 0xc0, !PT ;  /* 0x0000000202ff7812 */ /* 0x000fe2000782c0ff */
[----:B------:R-:W-:Y:S01]  /*e760*/  FFMA R29, R30, -7.5497894158615963534e-08, R29 ;  /* 0xb3a221681e1d7823 */ /* 0x000fe2000000001d */
[----:B------:R-:W-:-:S02]  /*e770*/  MOV R30, 0x37cbac00 ;  /* 0x37cbac00001e7802 */ /* 0x000fc40000000f00 */
[----:B------:R-:W-:Y:S01]  /*e780*/  FSEL R38, R38, 0.041666727513074874878, !P0 ;  /* 0x3d2aaabb26267808 */ /* 0x000fe20004000000 */
[C---:B------:R-:W-:Y:S01]  /*e790*/  FMUL R3, R29.reuse, R29 ;  /* 0x0000001d1d037220 */ /* 0x040fe20000400000 */
[----:B------:R-:W-:Y:S02]  /*e7a0*/  FSEL R2, R29, 1, !P0 ;  /* 0x3f8000001d027808 */ /* 0x000fe40004000000 */
[----:B------:R-:W-:Y:S01]  /*e7b0*/  FSEL R29, -R39, -0.4999999701976776123, !P0 ;  /* 0xbeffffff271d7808 */ /* 0x000fe20004000100 */
[----:B------:R-:W-:-:S05]  /*e7c0*/  FFMA R7, R3, R30, -0.0013887860113754868507 ;  /* 0xbab607ed03077423 */ /* 0x000fca000000001e */
[----:B------:R-:W-:Y:S01]  /*e7d0*/  FSEL R30, R7, -0.00019574658654164522886, P0 ;  /* 0xb94d4153071e7808 */ /* 0x000fe20000000000 */
[----:B------:R-:W-:-:S04]  /*e7e0*/  FFMA R7, R3, R2, RZ ;  /* 0x0000000203077223 */ /* 0x000fc800000000ff */
[----:B------:R-:W-:-:S04]  /*e7f0*/  FFMA R30, R3, R30, R38 ;  /* 0x0000001e031e7223 */ /* 0x000fc80000000026 */
[----:B------:R-:W-:-:S04]  /*e800*/  FFMA R29, R3, R30, R29 ;  /* 0x0000001e031d7223 */ /* 0x000fc8000000001d */
[----:B------:R-:W-:-:S04]  /*e810*/  FFMA R2, R7, R29, R2 ;  /* 0x0000001d07027223 */ /* 0x000fc80000000002 */
[----:B------:R-:W-:-:S04]  /*e820*/  @P1 FADD R2, RZ, -R2 ;  /* 0x80000002ff021221 */ /* 0x000fc80000000000 */
[----:B------:R-:W-:-:S07]  /*e830*/  FMUL R2, R37, R2 ;  /* 0x0000000225027220 */ /* 0x000fce0000400000 */
.L_x_176:
[----:B------:R-:W-:Y:S05]  /*e840*/  BSYNC.RECONVERGENT B4 ;  /* 0x0000000000047941 */ /* 0x000fea0003800200 */
.L_x_168:
[----:B-----5:R-:W-:-:S05]  /*e850*/  IMAD R3, R28, 0x4, R35 ;  /* 0x000000041c037824 */ /* 0x020fca00078e0223 */
[----:B------:R3:W-:Y:S02]  /*e860*/  STL [R3], R2 ;  /* 0x0000000203007387 */ /* 0x0007e40000100800 */
.L_x_167:
[C---:B------:R-:W-:Y:S02]  /*e870*/  ISETP.GT.U32.AND P0, PT, R28.reuse, 0x1, PT ;  /* 0x000000011c00780c */ /* 0x040fe40003f04070 */
[----:B------:R-:W-:-:S11]  /*e880*/  IADD3 R28, PT, PT, R28, -0x1, RZ ;  /* 0xffffffff1c1c7810 */ /* 0x000fd60007ffe0ff */
[----:B------:R-:W-:Y:S05]  /*e890*/  @P0 BRA `(.L_x_201) ;  /* 0xffffffc000240947 */ /* 0x000fea000383ffff */
[----:B------:R-:W4:Y:S01]  /*e8a0*/  LDL R30, [R1+0x24] ;  /* 0x00002400011e7983 */ /* 0x000f220000100800 */
[----:B--2---:R-:W-:Y:S02]  /*e8b0*/  MOV R0, 0xff800000 ;  /* 0xff80000000007802 */ /* 0x004fe40000000f00 */
[----:B----4-:R-:W-:-:S13]  /*e8c0*/  FSETP.NE.AND P0, PT, |R30|, +INF , PT ;  /* 0x7f8000001e00780b */ /* 0x010fda0003f05200 */
[----:B------:R-:W-:Y:S05]  /*e8d0*/  @!P0 BRA `(.L_x_202) ;  /* 0x0000000400188947 */ /* 0x000fea0003800000 */
[----:B------:R-:W2:Y:S04]  /*e8e0*/  LDG.E R7, desc[UR8][R44.64+0x8] ;  /* 0x000008082c077981 */ /* 0x000ea8000c1e1900 */
[----:B------:R-:W4:Y:S01]  /*e8f0*/  LDG.E R37, desc[UR8][R44.64+0x4] ;  /* 0x000004082c257981 */ /* 0x000f22000c1e1900 */
[----:B------:R-:W-:Y:S01]  /*e900*/  BSSY.RECONVERGENT B0, `(.L_x_203) ;  /* 0x0000019000007945 */ /* 0x000fe20003800200 */
[----:B--2---:R-:W3:Y:S01]  /*e910*/  F2F.F64.F32 R38, R7 ;  /* 0x0000000700267310 */ /* 0x004ee20000201800 */
[----:B----4-:R-:W-:-:S04]  /*e920*/  FADD R37, R30, -R37 ;  /* 0x800000251e257221 */ /* 0x010fc80000000000 */
[----:B------:R-:W-:-:S06]  /*e930*/  FMUL R40, R37, R37 ;  /* 0x0000002525287220 */ /* 0x000fcc0000400000 */
[----:B------:R-:W2:Y:S01]  /*e940*/  F2F.F64.F32 R40, R40 ;  /* 0x0000002800287310 */ /* 0x000ea20000201800 */
[----:B---3--:R-:W-:-:S08]  /*e950*/  DADD R2, R38, R38 ;  /* 0x0000000026027229 */ /* 0x008fd00000000026 */
[----:B------:R-:W-:Y:S01]  /*e960*/  DMUL R38, R38, R2 ;  /* 0x0000000226267228 */ /* 0x000fe20000000000 */
[----:B------:R-:W-:-:S05]  /*e970*/  MOV R2, 0x1 ;  /* 0x0000000100027802 */ /* 0x000fca0000000f00 */
[----:B------:R-:W3:Y:S01]  /*e980*/  MUFU.RCP64H R3, R39 ;  /* 0x0000002700037308 */ /* 0x000ee20000001800 */
[----:B--2---:R-:W-:Y:S01]  /*e990*/  FSETP.GEU.AND P1, PT, |R41|, 6.5827683646048100446e-37, PT ;  /* 0x036000002900780b */ /* 0x004fe20003f2e200 */
[----:B---3--:R-:W-:-:S08]  /*e9a0*/  DFMA R28, -R38, R2, 1 ;  /* 0x3ff00000261c742b */ /* 0x008fd00000000102 */
[----:B------:R-:W-:-:S08]  /*e9b0*/  DFMA R28, R28, R28, R28 ;  /* 0x0000001c1c1c722b */ /* 0x000fd0000000001c */
[----:B------:R-:W-:-:S08]  /*e9c0*/  DFMA R2, R2, R28, R2 ;  /* 0x0000001c0202722b */ /* 0x000fd00000000002 */
[----:B------:R-:W-:-:S08]  /*e9d0*/  DFMA R28, -R38, R2, 1 ;  /* 0x3ff00000261c742b */ /* 0x000fd00000000102 */
[----:B------:R-:W-:-:S08]  /*e9e0*/  DFMA R2, R2, R28, R2 ;  /* 0x0000001c0202722b */ /* 0x000fd00000000002 */
[----:B------:R-:W-:-:S08]  /*e9f0*/  DMUL R28, R40, R2 ;  /* 0x00000002281c7228 */ /* 0x000fd00000000000 */
[----:B0-----:R-:W-:-:S08]  /*ea00*/  DFMA R44, -R38, R28, R40 ;  /* 0x0000001c262c722b */ /* 0x001fd00000000128 */
[----:B------:R-:W-:-:S10]  /*ea10*/  DFMA R2, R2, R44, R28 ;  /* 0x0000002c0202722b */ /* 0x000fd4000000001c */
[----:B------:R-:W-:-:S05]  /*ea20*/  FFMA R28, RZ, R39, R3 ;  /* 0x00000027ff1c7223 */ /* 0x000fca0000000003 */
[----:B------:R-:W-:-:S13]  /*ea30*/  FSETP.GT.AND P0, PT, |R28|, 1.469367938527859385e-39, PT ;  /* 0x001000001c00780b */ /* 0x000fda0003f04200 */
[----:B------:R-:W-:Y:S05]  /*ea40*/  @P0 BRA P1, `(.L_x_204) ;  /* 0x0000000000100947 */ /* 0x000fea0000800000 */
[----:B------:R-:W-:-:S07]  /*ea50*/  MOV R42, 0xea70 ;  /* 0x0000ea70002a7802 */ /* 0x000fce0000000f00 */
[----:B-1----:R-:W-:Y:S05]  /*ea60*/  CALL.REL.NOINC `($__internal_0_$__cuda_sm20_div_rn_f64_full) ;  /* 0x0000007c00707944 */ /* 0x002fea0003c00000 */
[----:B------:R-:W-:Y:S02]  /*ea70*/  MOV R2, R56 ;  /* 0x0000003800027202 */ /* 0x000fe40000000f00 */
[----:B------:R-:W-:-:S07]  /*ea80*/  MOV R3, R57 ;  /* 0x0000003900037202 */ /* 0x000fce0000000f00 */
.L_x_204:
[----:B------:R-:W-:Y:S05]  /*ea90*/  BSYNC.RECONVERGENT B0 ;  /* 0x0000000000007941 */ /* 0x000fea0003800200 */
.L_x_203:
[----:B------:R-:W-:Y:S01]  /*eaa0*/  FSETP.GEU.AND P0, PT, R7, 1.175494350822287508e-38, PT ;  /* 0x008000000700780b */ /* 0x000fe20003f0e000 */
[----:B------:R-:W-:Y:S01]  /*eab0*/  HFMA2 R38, -RZ, RZ, 1.5048828125, 33.21875 ;  /* 0x3e055027ff267431 */ /* 0x000fe200000001ff */
[----:B------:R-:W-:Y:S01]  /*eac0*/  UMOV UR6, 0x0 ;  /* 0x0000000000067882 */ /* 0x000fe20000000000 */
[----:B------:R-:W-:Y:S01]  /*ead0*/  HFMA2 R39, -RZ, RZ, 1.9970703125, 2033 ;  /* 0x3ffd67f1ff277431 */ /* 0x000fe200000001ff */
[----:B------:R-:W-:-:S09]  /*eae0*/  UMOV UR7, 0x40000000 ;  /* 0x4000000000077882 */ /* 0x000fd20000000000 */
        /* <DEDUP_REMOVED lines=19> */
[----:B------:R-:W-:Y:S01]  /*ec20*/  FFMA R37, R37, R38, R37 ;  /* 0x0000002625257223 */ /* 0x000fe20000000025 */
[----:B------:R-:W-:-:S03]  /*ec30*/  IMAD.MOV.U32 R38, RZ, RZ, -0x40000000 ;  /* 0xc0000000ff267424 */ /* 0x000fc600078e00ff */
[----:B------:R-:W-:-:S04]  /*ec40*/  FFMA R28, R28, 0.69314718246459960938, R37 ;  /* 0x3f3172181c1c7823 */ /* 0x000fc80000000025 */
[C---:B------:R-:W-:Y:S01]  /*ec50*/  @P0 FFMA R28, R7.reuse, R30, +INF ;  /* 0x7f800000071c0423 */ /* 0x040fe2000000001e */
[----:B------:R-:W-:-:S04]  /*ec60*/  FSETP.NEU.AND P0, PT, R7, RZ, PT ;  /* 0x000000ff0700720b */ /* 0x000fc80003f0d000 */
        /* <DEDUP_REMOVED lines=13> */
.L_x_202:
[----:B------:R-:W-:Y:S05]  /*ed40*/  BSYNC.RECONVERGENT B3 ;  /* 0x0000000000037941 */ /* 0x000fea0003800200 */
.L_x_166:
[----:B0-----:R-:W-:Y:S01]  /*ed50*/  FADD R44, R43, R0 ;  /* 0x000000002b2c7221 */ /* 0x001fe20000000000 */
[----:B------:R-:W-:Y:S04]  /*ed60*/  BSSY.RELIABLE B3, `(.L_x_206) ;  /* 0x0000030000037945 */ /* 0x000fe80003800100 */
[----:B------:R-:W-:-:S13]  /*ed70*/  FSETP.NE.AND P0, PT, |R44|, +INF , PT ;  /* 0x7f8000002c00780b */ /* 0x000fda0003f05200 */
[----:B------:R-:W-:Y:S05]  /*ed80*/  @!P0 BRA `(.L_x_207) ;  /* 0x0000000000a88947 */ /* 0x000fea0003800000 */
[----:B------:R-:W-:-:S13]  /*ed90*/  FSETP.GT.AND P0, PT, R44, R31, PT ;  /* 0x0000001f2c00720b */ /* 0x000fda0003f04000 */
[----:B------:R-:W-:Y:S05]  /*eda0*/  @P0 BREAK.RELIABLE B3 ;  /* 0x0000000000030942 */ /* 0x000fea0003800100 */
[----:B------:R-:W-:Y:S05]  /*edb0*/  @P0 BRA `(.L_x_208) ;  /* 0x0000007800740947 */ /* 0x000fea0003800000 */
[----:B---3--:R-:W-:Y:S01]  /*edc0*/  HFMA2 R3, -RZ, RZ, 2.88671875, 25.703125 ;  /* 0x41c64e6dff037431 */ /* 0x008fe200000001ff */
[----:B------:R-:W-:Y:S06]  /*edd0*/  BSSY.RECONVERGENT B0, `(.L_x_209) ;  /* 0x0000005000007945 */ /* 0x000fec0003800200 */
.L_x_210:
[----:B------:R-:W-:-:S05]  /*ede0*/  IMAD R34, R34, R3, 0x3039 ;  /* 0x0000303922227424 */ /* 0x000fca00078e0203 */
[----:B------:R-:W-:-:S04]  /*edf0*/  LOP3.LUT R34, R34, 0x7fffffff, RZ, 0xc0, !PT ;  /* 0x7fffffff22227812 */ /* 0x000fc800078ec0ff */
[----:B------:R-:W-:-:S13]  /*ee00*/  ISETP.GT.U32.AND P0, PT, R34, 0x7ff89ebf, PT ;  /* 0x7ff89ebf2200780c */ /* 0x000fda0003f04070 */
[----:B------:R-:W-:Y:S05]  /*ee10*/  @P0 BRA `(.L_x_210) ;  /* 0xfffffffc00f00947 */ /* 0x000fea000383ffff */
[----:B------:R-:W-:Y:S05]  /*ee20*/  BSYNC.RECONVERGENT B0 ;  /* 0x0000000000007941 */ /* 0x000fea0003800200 */
.L_x_209:
[----:B------:R-:W-:-:S04]  /*ee30*/  IMAD.HI.U32 R2, R34, 0x7a190a23, RZ ;  /* 0x7a190a2322027827 */ /* 0x000fc800078e00ff */
[----:B------:R-:W-:Y:S01]  /*ee40*/  HFMA2 R6, -RZ, RZ, 10.90625, 0.015625 ;  /* 0x49742400ff067431 */ /* 0x000fe200000001ff */
        /* <DEDUP_REMOVED lines=14> */
[----:B-1----:R-:W-:Y:S05]  /*ef30*/  CALL.REL.NOINC `($__internal_3_$__cuda_sm3x_div_rn_noftz_f32_slowpath) ;  /* 0x0000008000d07944 */ /* 0x002fea0003c00000 */
.L_x_212:
[----:B------:R-:W-:Y:S05]  /*ef40*/  BSYNC.RECONVERGENT B4 ;  /* 0x0000000000047941 */ /* 0x000fea0003800200 */
.L_x_211:
[----:B------:R-:W-:Y:S01]  /*ef50*/  MOV R6, 0x3bbb989d ;  /* 0x3bbb989d00067802 */ /* 0x000fe20000000f00 */
[----:B------:R-:W-:Y:S01]  /*ef60*/  FADD R3, R44, -R31 ;  /* 0x8000001f2c037221 */ /* 0x000fe20000000000 */
[----:B------:R-:W-:-:S03]  /*ef70*/  IMAD.MOV.U32 R28, RZ, RZ, 0x437c0000 ;  /* 0x437c0000ff1c7424 */ /* 0x000fc600078e00ff */
[----:B------:R-:W-:-:S04]  /*ef80*/  FFMA.SAT R5, R3, R6, 0.5 ;  /* 0x3f00000003057423 */ /* 0x000fc80000002006 */
[----:B------:R-:W-:-:S04]  /*ef90*/  FFMA.RM R5, R5, R28, 12582913 ;  /* 0x4b40000105057423 */ /* 0x000fc8000000401c */
[C---:B------:R-:W-:Y:S01]  /*efa0*/  FADD R6, R5.reuse, -12583039 ;  /* 0xcb40007f05067421 */ /* 0x040fe20000000000 */
[----:B------:R-:W-:-:S03]  /*efb0*/  SHF.L.U32 R5, R5, 0x17, RZ ;  /* 0x0000001705057819 */ /* 0x000fc600000006ff */
[----:B------:R-:W-:-:S04]  /*efc0*/  FFMA R6, R3, 1.4426950216293334961, -R6 ;  /* 0x3fb8aa3b03067823 */ /* 0x000fc80000000806 */
[----:B------:R-:W-:-:S06]  /*efd0*/  FFMA R6, R3, 1.925963033500011079e-08, R6 ;  /* 0x32a5706003067823 */ /* 0x000fcc0000000006 */
[----:B------:R-:W0:Y:S02]  /*efe0*/  MUFU.EX2 R6, R6 ;  /* 0x0000000600067308 */ /* 0x000e240000000800 */
[----:B0-----:R-:W-:-:S05]  /*eff0*/  FMUL R5, R5, R6 ;  /* 0x0000000605057220 */ /* 0x001fca0000400000 */
[----:B------:R-:W-:-:S13]  /*f000*/  FSETP.GEU.AND P0, PT, R2, R5, PT ;  /* 0x000000050200720b */ /* 0x000fda0003f0e000 */
[----:B------:R-:W-:Y:S05]  /*f010*/  @!P0 BREAK.RELIABLE B3 ;  /* 0x0000000000038942 */ /* 0x000fea0003800100 */
[----:B------:R-:W-:Y:S05]  /*f020*/  @!P0 BRA `(.L_x_208) ;  /* 0x0000007400d88947 */ /* 0x000fea0003800000 */
.L_x_207:
[----:B------:R-:W-:-:S13]  /*f030*/  FSETP.NE.AND P0, PT, |R31|, +INF , PT ;  /* 0x7f8000001f00780b */ /* 0x000fda0003f05200 */
[----:B------:R-:W-:Y:S05]  /*f040*/  @!P0 BREAK.RELIABLE B3 ;  /* 0x0000000000038942 */ /* 0x000fea0003800100 */
[----:B------:R-:W-:Y:S05]  /*f050*/  @!P0 BRA `(.L_x_208) ;  /* 0x0000007400cc8947 */ /* 0x000fea0003800000 */
[----:B------:R-:W-:Y:S05]  /*f060*/  BSYNC.RELIABLE B3 ;  /* 0x0000000000037941 */ /* 0x000fea0003800100 */
.L_x_206:
[----:B------:R0:W-:Y:S01]  /*f070*/  STG.E desc[UR8][R48.64], R4 ;  /* 0x0000000430007986 */ /* 0x0001e2000c101908 */
[----:B------:R-:W-:Y:S02]  /*f080*/  MOV R43, R33 ;  /* 0x00000021002b7202 */ /* 0x000fe40000000f00 */
[----:B------:R-:W-:Y:S02]  /*f090*/  MOV R0, R32 ;  /* 0x0000002000007202 */ /* 0x000fe40000000f00 */
[----:B------:R-:W-:Y:S01]  /*f0a0*/  MOV R44, R31 ;  /* 0x0000001f002c7202 */ /* 0x000fe20000000f00 */
[----:B------:R-:W-:Y:S06]  /*f0b0*/  BRA `(.L_x_208) ;  /* 0x0000007400b47947 */ /* 0x000fec0003800000 */
.L_x_78:
[----:B------:R-:W-:Y:S01]  /*f0c0*/  FSETP.NE.AND P0, PT, R44, -INF , PT ;  /* 0xff8000002c00780b */ /* 0x000fe20003f05000 */
[----:B------:R-:W-:Y:S01]  /*f0d0*/  BSSY.RECONVERGENT B0, `(.L_x_213) ;  /* 0x000000c000007945 */ /* 0x000fe20003800200 */
[----:B------:R-:W-:-:S11]  /*f0e0*/  HFMA2 R30, -RZ, RZ, 0, 0 ;  /* 0x00000000ff1e7431 */ /* 0x000fd600000001ff */
[----:B------:R-:W-:Y:S05]  /*f0f0*/  @!P0 BRA `(.L_x_214) ;  /* 0x0000000000248947 */ /* 0x000fea0003800000 */
[----:B------:R-:W-:Y:S01]  /*f100*/  BSSY.RECONVERGENT B1, `(.L_x_215) ;  /* 0x0000006000017945 */ /* 0x000fe20003800200 */
[----:B--2---:R-:W-:-:S07]  /*f110*/  MOV R3, 0x41c64e6d ;  /* 0x41c64e6d00037802 */ /* 0x004fce0000000f00 */
.L_x_216:
[----:B------:R-:W-:-:S05]  /*f120*/  IMAD R34, R34, R3, 0x3039 ;  /* 0x0000303922227424 */ /* 0x000fca00078e0203 */
[----:B------:R-:W-:-:S04]  /*f130*/  LOP3.LUT R34, R34, 0x7fffffff, RZ, 0xc0, !PT ;  /* 0x7fffffff22227812 */ /* 0x000fc800078ec0ff */
[----:B------:R-:W-:-:S13]  /*f140*/  ISETP.GT.U32.AND P0, PT, R34, 0x6ffffff8, PT ;  /* 0x6ffffff82200780c */ /* 0x000fda0003f04070 */
[----:B------:R-:W-:Y:S05]  /*f150*/  @P0 BRA `(.L_x_216) ;  /* 0xfffffffc00f00947 */ /* 0x000fea000383ffff */
[----:B------:R-:W-:Y:S05]  /*f160*/  BSYNC.RECONVERGENT B1 ;  /* 0x0000000000017941 */ /* 0x000fea0003800200 */
.L_x_215:
[----:B------:R-:W-:-:S05]  /*f170*/  IMAD.HI.U32 R30, R34, -0x7ffffff7, RZ ;  /* 0x80000009221e7827 */ /* 0x000fca00078e00ff */
[----:B------:R-:W-:-:S07]  /*f180*/  SHF.R.U32.HI R30, RZ, 0x1b, R30 ;  /* 0x0000001bff1e7819 */ /* 0x000fce000001161e */
.L_x_214:
[----:B------:R-:W-:Y:S05]  /*f190*/  BSYNC.RECONVERGENT B0 ;  /* 0x0000000000007941 */ /* 0x000fea0003800200 */
.L_x_213:
[----:B------:R-:W1:Y:S02]  /*f1a0*/  LDC R5, c[0x0][0x380] ;  /* 0x0000e000ff057b82 */ /* 0x000e640000000800 */
[----:B-1----:R-:W-:-:S04]  /*f1b0*/  IMAD R7, R30, R5, RZ ;  /* 0x000000051e077224 */ /* 0x002fc800078e02ff */
[----:B------:R-:W-:-:S05]  /*f1c0*/  IMAD.WIDE R6, R7, 0x4, R22 ;  /* 0x0000000407067825 */ /* 0x000fca00078e0216 */
[----:B0-----:R-:W3:Y:S01]  /*f1d0*/  LDG.E R29, desc[UR8][R6.64] ;  /* 0x00000008061d7981 */ /* 0x001ee2000c1e1900 */
[C---:B------:R-:W-:Y:S01]  /*f1e0*/  LEA R28, R30.reuse, R1, 0x2 ;  /* 0x000000011e1c7211 */ /* 0x040fe200078e10ff */
[----:B------:R-:W-:Y:S01]  /*f1f0*/  BSSY.RECONVERGENT B0, `(.L_x_217) ;  /* 0x0000008000007945 */ /* 0x000fe20003800200 */
[----:B------:R-:W-:Y:S02]  /*f200*/  IADD3 R0, PT, PT, R30, 0x1, RZ ;  /* 0x000000011e007810 */ /* 0x000fe40007ffe0ff */
[----:B--2---:R-:W-:Y:S01]  /*f210*/  MOV R3, 0x41c64e6d ;  /* 0x41c64e6d00037802 */ /* 0x004fe20000000f00 */
[----:B---3--:R0:W-:Y:S06]  /*f220*/  STL [R28+0x40], R29 ;  /* 0x0000401d1c007387 */ /* 0x0081ec0000100800 */
.L_x_218:
[----:B------:R-:W-:-:S05]  /*f230*/  IMAD R34, R34, R3, 0x3039 ;  /* 0x0000303922227424 */ /* 0x000fca00078e0203 */
[----:B------:R-:W-:-:S04]  /*f240*/  LOP3.LUT R34, R34, 0x7fffffff, RZ, 0xc0, !PT ;  /* 0x7fffffff22227812 */ /* 0x000fc800078ec0ff */
[----:B------:R-:W-:-:S13]  /*f250*/  ISETP.GT.U32.AND P0, PT, R34, 0x7b13b123, PT ;  /* 0x7b13b1232200780c */ /* 0x000fda0003f04070 */
[----:B------:R-:W-:Y:S05]  /*f260*/  @P0 BRA `(.L_x_218) ;  /* 0xfffffffc00f00947 */ /* 0x000fea000383ffff */
[----:B------:R-:W-:Y:S05]  /*f270*/  BSYNC.RECONVERGENT B0 ;  /* 0x0000000000007941 */ /* 0x000fea0003800200 */
.L_x_217:
[----:B------:R-:W1:Y:S01]  /*f280*/  LDC.64 R2, c[0x0][0x388] ;  /* 0x0000e200ff027b82 */ /* 0x000e620000000a00 */
[----:B------:R-:W-:Y:S01]  /*f290*/  IMAD.HI.U32 R4, R34, 0x1a000005, RZ ;  /* 0x1a00000522047827 */ /* 0x000fe200078e00ff */
[----:B------:R-:W-:Y:S01]  /*f2a0*/  ISETP.NE.AND P1, PT, R0, 0x7, PT ;  /* 0x000000070000780c */ /* 0x000fe20003f25270 */
[----:B------:R-:W-:Y:S03]  /*f2b0*/  BSSY.RECONVERGENT B0, `(.L_x_219) ;  /* 0x00000a9000007945 */ /* 0x000fe60003800200 */
[----:B------:R-:W-:Y:S01]  /*f2c0*/  SHF.R.U32.HI R37, RZ, 0x17, R4 ;  /* 0x00000017ff257819 */ /* 0x000fe20000011604 */
[----:B------:R-:W-:-:S04]  /*f2d0*/  IMAD.WIDE R4, R5, 0x4, R6 ;  /* 0x0000000405047825 */ /* 0x000fc800078e0206 */
[----:B-1----:R-:W-:-:S05]  /*f2e0*/  IMAD.WIDE.U32 R2, R30, 0x4, R2 ;  /* 0x000000041e027825 */ /* 0x002fca00078e0002 */
[----:B------:R1:W-:Y:S01]  /*f2f0*/  STG.E desc[UR8][R2.64], R37 ;  /* 0x0000002502007986 */ /* 0x0003e2000c101908 */
[----:B------:R-:W-:Y:S05]  /*f300*/  @!P1 BRA `(.L_x_220) ;  /* 0x00000008008c9947 */ /* 0x000fea0003800000 */
[----:B-1----:R-:W2:Y:S01]  /*f310*/  LDG.E R37, desc[UR8][R4.64] ;  /* 0x0000000804257981 */ /* 0x002ea2000c1e1900 */
[----:B------:R-:W-:Y:S01]  /*f320*/  VIADD R38, R30, 0x2 ;  /* 0x000000021e267836 */ /* 0x000fe20000000000 */
[----:B------:R-:W-:Y:S04]  /*f330*/  BSSY.RECONVERGENT B1, `(.L_x_221) ;  /* 0x0000017000017945 */ /* 0x000fe80003800200 */
[----:B------:R-:W-:Y:S01]  /*f340*/  BSSY.RELIABLE B3, `(.L_x_222) ;  /* 0x0000009000037945 */ /* 0x000fe20003800100 */
[----:B------:R-:W-:Y:S01]  /*f350*/  MOV R39, R38 ;  /* 0x0000002600277202 */ /* 0x000fe20000000f00 */
[----:B--2---:R1:W-:Y:S06]  /*f360*/  STL [R28+0x44], R37 ;  /* 0x000044251c007387 */ /* 0x0043ec0000100800 */
.L_x_224:
[----:B------:R-:W-:-:S13]  /*f370*/  ISETP.GT.U32.AND P0, PT, R39, R0, PT ;  /* 0x000000002700720c */ /* 0x000fda0003f04070 */
[----:B------:R-:W-:Y:S05]  /*f380*/  @!P0 BREAK.RELIABLE B3 ;  /* 0x0000000000038942 */ /* 0x000fea0003800100 */
[----:B------:R-:W-:Y:S05]  /*f390*/  @!P0 BRA `(.L_x_223) ;  /* 0x0000000000408947 */ /* 0x000fea0003800000 */
[----:B------:R-:W-:-:S04]  /*f3a0*/  SHF.R.U32.HI R39, RZ, 0x1, R39 ;  /* 0x00000001ff277819 */ /* 0x000fc80000011627 */
[----:B------:R-:W-:-:S13]  /*f3b0*/  ISETP.NE.AND P0, PT, R39, R0, PT ;  /* 0x000000002700720c */ /* 0x000fda0003f05270 */
[----:B------:R-:W-:Y:S05]  /*f3c0*/  @P0 BRA `(.L_x_224) ;  /* 0xfffffffc00e80947 */ /* 0x000fea000383ffff */
[----:B------:R-:W-:Y:S05]  /*f3d0*/  BSYNC.RELIABLE B3 ;  /* 0x0000000000037941 */ /* 0x000fea0003800100 */
.L_x_222:
[----:B-1----:R-:W-:Y:S01]  /*f3e0*/  HFMA2 R37, -RZ, RZ, 2.88671875, 25.703125 ;  /* 0x41c64e6dff257431 */ /* 0x002fe200000001ff */
[----:B------:R-:W-:Y:S06]  /*f3f0*/  BSSY.RECONVERGENT B3, `(.L_x_225) ;  /* 0x0000005000037945 */ /* 0x000fec0003800200 */
.L_x_226:
[C---:B------:R-:W-:Y:S01]  /*f400*/  ISETP.GT.U32.AND P0, PT, R34.reuse, 0x1, PT ;  /* 0x000000012200780c */ /* 0x040fe20003f04070 */
[----:B------:R-:W-:-:S05]  /*f410*/  IMAD R39, R34, R37, 0x3039 ;  /* 0x0000303922277424 */ /* 0x000fca00078e0225 */
[----:B------:R-:W-:-:S07]  /*f420*/  MOV R34, R39 ;  /* 0x0000002700227202 */ /* 0x000fce0000000f00 */
[----:B------:R-:W-:Y:S05]  /*f430*/  @P0 BRA `(.L_x_226) ;  /* 0xfffffffc00f00947 */ /* 0x000fea000383ffff */
[----:B------:R-:W-:Y:S05]  /*f440*/  BSYNC.RECONVERGENT B3 ;  /* 0x0000000000037941 */ /* 0x000fea0003800200 */
.L_x_225:
[----:B------:R-:W-:-:S05]  /*f450*/  SHF.R.U32.HI R34, RZ, 0x2, R39 ;  /* 0x00000002ff227819 */ /* 0x000fca0000011627 */
[----:B------:R-:W-:-:S05]  /*f460*/  IMAD.HI.U32 R34, R34, 0x1a000005, RZ ;  /* 0x1a00000522227827 */ /* 0x000fca00078e00ff */
[----:B------:R-:W-:Y:S02]  /*f470*/  SHF.R.U32.HI R37, RZ, 0x15, R34 ;  /* 0x00000015ff257819 */ /* 0x000fe40000011622 */
[----:B------:R-:W-:-:S03]  /*f480*/  MOV R34, R39 ;  /* 0x0000002700227202 */ /* 0x000fc60000000f00 */
[----:B------:R2:W-:Y:S04]  /*f490*/  STG.E desc[UR8][R2.64+0x4], R37 ;  /* 0x0000042502007986 */ /* 0x0005e8000c101908 */
.L_x_223:
[----:B------:R-:W-:Y:S05]  /*f4a0*/  BSYNC.RECONVERGENT B1 ;  /* 0x0000000000017941 */ /* 0x000fea0003800200 */
.L_x_221:
[----:B------:R-:W-:-:S13]  /*f4b0*/  ISETP.NE.AND P0, PT, R38, 0x7, PT ;  /* 0x000000072600780c */ /* 0x000fda0003f05270 */
[----:B------:R-:W-:Y:S05]  /*f4c0*/  @!P0 BRA `(.L_x_220) ;  /* 0x00000008001c8947 */ /* 0x000fea0003800000 */
[----:B------:R-:W3:Y:S02]  /*f4d0*/  LDC R39, c[0x0][0x380] ;  /* 0x0000e000ff277b82 */ /* 0x000ee40000000800 */
[----:B---3--:R-:W-:-:S05]  /*f4e0*/  IMAD.WIDE R38, R39, 0x4, R4 ;  /* 0x0000000427267825 */ /* 0x008fca00078e0204 */
[----:B-12---:R-:W2:Y:S01]  /*f4f0*/  LDG.E R37, desc[UR8][R38.64] ;  /* 0x0000000826257981 */ /* 0x006ea2000c1e1900 */
[----:B------:R-:W-:Y:S01]  /*f500*/  IADD3 R40, PT, PT, R30, 0x3, RZ ;  /* 0x000000031e287810 */ /* 0x000fe20007ffe0ff */
[----:B------:R-:W-:Y:S04]  /*f510*/  BSSY.RECONVERGENT B1, `(.L_x_227) ;  /* 0x0000015000017945 */ /* 0x000fe80003800200 */
[----:B------:R-:W-:Y:S01]  /*f520*/  BSSY.RELIABLE B3, `(.L_x_228) ;  /* 0x0000009000037945 */ /* 0x000fe20003800100 */
[----:B------:R-:W-:Y:S01]  /*f530*/  MOV R41, R40 ;  /* 0x0000002800297202 */ /* 0x000fe20000000f00 */
[----:B--2---:R1:W-:Y:S06]  /*f540*/  STL [R28+0x48], R37 ;  /* 0x000048251c007387 */ /* 0x0043ec0000100800 */
.L_x_230:
[----:B------:R-:W-:-:S13]  /*f550*/  ISETP.GT.U32.AND P0, PT, R41, R0, PT ;  /* 0x000000002900720c */ /* 0x000fda0003f04070 */
[----:B------:R-:W-:Y:S05]  /*f560*/  @!P0 BREAK.RELIABLE B3 ;  /* 0x0000000000038942 */ /* 0x000fea0003800100 */
[----:B------:R-:W-:Y:S05]  /*f570*/  @!P0 BRA `(.L_x_229) ;  /* 0x0000000000388947 */ /* 0x000fea0003800000 */
[----:B------:R-:W-:-:S04]  /*f580*/  SHF.R.U32.HI R41, RZ, 0x1, R41 ;  /* 0x00000001ff297819 */ /* 0x000fc80000011629 */
[----:B------:R-:W-:-:S13]  /*f590*/  ISETP.NE.AND P0, PT, R41, R0, PT ;  /* 0x000000002900720c */ /* 0x000fda0003f05270 */
[----:B------:R-:W-:Y:S05]  /*f5a0*/  @P0 BRA `(.L_x_230) ;  /* 0xfffffffc00e80947 */ /* 0x000fea000383ffff */
[----:B------:R-:W-:Y:S05]  /*f5b0*/  BSYNC.RELIABLE B3 ;  /* 0x0000000000037941 */ /* 0x000fea0003800100 */
.L_x_228:
[----:B-1----:R-:W-:Y:S01]  /*f5c0*/  HFMA2 R37, -RZ, RZ, 2.88671875, 25.703125 ;  /* 0x41c64e6dff257431 */ /* 0x002fe200000001ff */
[----:B------:R-:W-:Y:S06]  /*f5d0*/  BSSY.RECONVERGENT B3, `(.L_x_231) ;  /* 0x0000005000037945 */ /* 0x000fec0003800200 */
.L_x_232:
[----:B------:R-:W-:-:S05]  /*f5e0*/  IMAD R34, R34, R37, 0x3039 ;  /* 0x0000303922227424 */ /* 0x000fca00078e0225 */
[----:B------:R-:W-:-:S04]  /*f5f0*/  LOP3.LUT R34, R34, 0x7fffffff, RZ, 0xc0, !PT ;  /* 0x7fffffff22227812 */ /* 0x000fc800078ec0ff */
[----:B------:R-:W-:-:S13]  /*f600*/  ISETP.GT.U32.AND P0, PT, R34, 0x7b13b123, PT ;  /* 0x7b13b1232200780c */ /* 0x000fda0003f04070 */
[----:B------:R-:W-:Y:S05]  /*f610*/  @P0 BRA `(.L_x_232) ;  /* 0xfffffffc00f00947 */ /* 0x000fea000383ffff */
[----:B------:R-:W-:Y:S05]  /*f620*/  BSYNC.RECONVERGENT B3 ;  /* 0x0000000000037941 */ /* 0x000fea0003800200 */
.L_x_231:
[----:B------:R-:W-:-:S05]  /*f630*/  IMAD.HI.U32 R37, R34, 0x1a000005, RZ ;  /* 0x1a00000522257827 */ /* 0x000fca00078e00ff */
[----:B------:R-:W-:-:S05]  /*f640*/  SHF.R.U32.HI R37, RZ, 0x17, R37 ;  /* 0x00000017ff257819 */ /* 0x000fca0000011625 */
[----:B------:R2:W-:Y:S02]  /*f650*/  STG.E desc[UR8][R2.64+0x8], R37 ;  /* 0x0000082502007986 */ /* 0x0005e4000c101908 */
.L_x_229:
[----:B------:R-:W-:Y:S05]  /*f660*/  BSYNC.RECONVERGENT B1 ;  /* 0x0000000000017941 */ /* 0x000fea0003800200 */
.L_x_227:
[----:B------:R-:W-:-:S13]  /*f670*/  ISETP.NE.AND P0, PT, R40, 0x7, PT ;  /* 0x000000072800780c */ /* 0x000fda0003f05270 */
[----:B------:R-:W-:Y:S05]  /*f680*/  @!P0 BRA `(.L_x_220) ;  /* 0x0000000400ac8947 */ /* 0x000fea0003800000 */
[----:B-12---:R-:W1:Y:S02]  /*f690*/  LDC R37, c[0x0][0x380] ;  /* 0x0000e000ff257b82 */ /* 0x006e640000000800 */
[----:B-1----:R-:W-:-:S05]  /*f6a0*/  IMAD.WIDE R38, R37, 0x4, R38 ;  /* 0x0000000425267825 */ /* 0x002fca00078e0226 */
[----:B------:R-:W2:Y:S01]  /*f6b0*/  LDG.E R37, desc[UR8][R38.64] ;  /* 0x0000000826257981 */ /* 0x000ea2000c1e1900 */
[----:B------:R-:W-:Y:S01]  /*f6c0*/  IADD3 R40, PT, PT, R30, 0x4, RZ ;  /* 0x000000041e287810 */ /* 0x000fe20007ffe0ff */
[----:B------:R-:W-:Y:S04]  /*f6d0*/  BSSY.RECONVERGENT B1, `(.L_x_233) ;  /* 0x0000015000017945 */ /* 0x000fe80003800200 */
[----:B------:R-:W-:Y:S01]  /*f6e0*/  BSSY.RELIABLE B3, `(.L_x_234) ;  /* 0x0000009000037945 */ /* 0x000fe20003800100 */
[----:B------:R-:W-:Y:S01]  /*f6f0*/  MOV R41, R40 ;  /* 0x0000002800297202 */ /* 0x000fe20000000f00 */
[----:B--2---:R1:W-:Y:S06]  /*f700*/  STL [R28+0x4c], R37 ;  /* 0x00004c251c007387 */ /* 0x0043ec0000100800 */
.L_x_236:
[----:B------:R-:W-:-:S13]  /*f710*/  ISETP.GT.U32.AND P0, PT, R41, R0, PT ;  /* 0x000000002900720c */ /* 0x000fda0003f04070 */
[----:B------:R-:W-:Y:S05]  /*f720*/  @!P0 BREAK.RELIABLE B3 ;  /* 0x0000000000038942 */ /* 0x000fea0003800100 */
[----:B------:R-:W-:Y:S05]  /*f730*/  @!P0 BRA `(.L_x_235) ;  /* 0x0000000000388947 */ /* 0x000fea0003800000 */
[----:B------:R-:W-:-:S04]  /*f740*/  SHF.R.U32.HI R41, RZ, 0x1, R41 ;  /* 0x00000001ff297819 */ /* 0x000fc80000011629 */
[----:B------:R-:W-:-:S13]  /*f750*/  ISETP.NE.AND P0, PT, R41, R0, PT ;  /* 0x000000002900720c */ /* 0x000fda0003f05270 */
[----:B------:R-:W-:Y:S05]  /*f760*/  @P0 BRA `(.L_x_236) ;  /* 0xfffffffc00e80947 */ /* 0x000fea000383ffff */
[----:B------:R-:W-:Y:S05]  /*f770*/  BSYNC.RELIABLE B3 ;  /* 0x0000000000037941 */ /* 0x000fea0003800100 */
.L_x_234:
[----:B------:R-:W-:Y:S01]  /*f780*/  BSSY.RECONVERGENT B3, `(.L_x_237) ;  /* 0x0000006000037945 */ /* 0x000fe20003800200 */
[----:B-1----:R-:W-:-:S07]  /*f790*/  IMAD.MOV.U32 R37, RZ, RZ, 0x41c64e6d ;  /* 0x41c64e6dff257424 */ /* 0x002fce00078e00ff */
.L_x_238:
[----:B------:R-:W-:-:S05]  /*f7a0*/  IMAD R34, R34, R37, 0x3039 ;  /* 0x0000303922227424 */ /* 0x000fca00078e0225 */
[----:B------:R-:W-:-:S04]  /*f7b0*/  LOP3.LUT R34, R34, 0x7fffffff, RZ, 0xc0, !PT ;  /* 0x7fffffff22227812 */ /* 0x000fc800078ec0ff */
[----:B------:R-:W-:-:S13]  /*f7c0*/  ISETP.GT.U32.AND P0, PT, R34, 0x7b13b123, PT ;  /* 0x7b13b1232200780c */ /* 0x000fda0003f04070 */
[----:B------:R-:W-:Y:S05]  /*f7d0*/  @P0 BRA `(.L_x_238) ;  /* 0xfffffffc00f00947 */ /* 0x000fea000383ffff */
[----:B------:R-:W-:Y:S05]  /*f7e0*/  BSYNC.RECONVERGENT B3 ;  /* 0x0000000000037941 */ /* 0x000fea0003800200 */
.L_x_237:
[----:B------:R-:W-:-:S05]  /*f7f0*/  IMAD.HI.U32 R37, R34, 0x1a000005, RZ ;  /* 0x1a00000522257827 */ /* 0x000fca00078e00ff */
[----:B------:R-:W-:-:S05]  /*f800*/  SHF.R.U32.HI R37, RZ, 0x17, R37 ;  /* 0x00000017ff257819 */ /* 0x000fca0000011625 */
[----:B------:R2:W-:Y:S02]  /*f810*/  STG.E desc[UR8][R2.64+0xc], R37 ;  /* 0x00000c2502007986 */ /* 0x0005e4000c101908 */
.L_x_235:
[----:B------:R-:W-:Y:S05]  /*f820*/  BSYNC.RECONVERGENT B1 ;  /* 0x0000000000017941 */ /* 0x000fea0003800200 */
.L_x_233:
        /* <DEDUP_REMOVED lines=10> */
.L_x_242:
[----:B------:R-:W-:-:S13]  /*f8d0*/  ISETP.GT.U32.AND P0, PT, R41, R0, PT ;  /* 0x000000002900720c */ /* 0x000fda0003f04070 */
[----:B------:R-:W-:Y:S05]  /*f8e0*/  @!P0 BREAK.RELIABLE B3 ;  /* 0x0000000000038942 */ /* 0x000fea0003800100 */
[----:B------:R-:W-:Y:S05]  /*f8f0*/  @!P0 BRA `(.L_x_241) ;  /* 0x0000000000388947 */ /* 0x000fea0003800000 */
[----:B------:R-:W-:-:S04]  /*f900*/  SHF.R.U32.HI R41, RZ, 0x1, R41 ;  /* 0x00000001ff297819 */ /* 0x000fc80000011629 */
[----:B------:R-:W-:-:S13]  /*f910*/  ISETP.NE.AND P0, PT, R41, R0, PT ;  /* 0x000000002900720c */ /* 0x000fda0003f05270 */
[----:B------:R-:W-:Y:S05]  /*f920*/  @P0 BRA `(.L_x_242) ;  /* 0xfffffffc00e80947 */ /* 0x000fea000383ffff */
[----:B------:R-:W-:Y:S05]  /*f930*/  BSYNC.RELIABLE B3 ;  /* 0x0000000000037941 */ /* 0x000fea0003800100 */
.L_x_240:
[----:B-1----:R-:W-:Y:S01]  /*f940*/  HFMA2 R37, -RZ, RZ, 2.88671875, 25.703125 ;  /* 0x41c64e6dff257431 */ /* 0x002fe200000001ff */
[----:B------:R-:W-:Y:S06]  /*f950*/  BSSY.RECONVERGENT B3, `(.L_x_243) ;  /* 0x0000005000037945 */ /* 0x000fec0003800200 */
.L_x_244:
[----:B------:R-:W-:-:S05]  /*f960*/  IMAD R34, R34, R37, 0x3039 ;  /* 0x0000303922227424 */ /* 0x000fca00078e0225 */
[----:B------:R-:W-:-:S04]  /*f970*/  LOP3.LUT R34, R34, 0x7fffffff, RZ, 0xc0, !PT ;  /* 0x7fffffff22227812 */ /* 0x000fc800078ec0ff */
[----:B------:R-:W-:-:S13]  /*f980*/  ISETP.GT.U32.AND P0, PT, R34, 0x7b13b123, PT ;  /* 0x7b13b1232200780c */ /* 0x000fda0003f04070 */
[----:B------:R-:W-:Y:S05]  /*f990*/  @P0 BRA `(.L_x_244) ;  /* 0xfffffffc00f00947 */ /* 0x000fea000383ffff */
[----:B------:R-:W-:Y:S05]  /*f9a0*/  BSYNC.RECONVERGENT B3 ;  /* 0x0000000000037941 */ /* 0x000fea0003800200 */
.L_x_243:
[----:B------:R-:W-:-:S05]  /*f9b0*/  IMAD.HI.U32 R37, R34, 0x1a000005, RZ ;  /* 0x1a00000522257827 */ /* 0x000fca00078e00ff */
[----:B------:R-:W-:-:S05]  /*f9c0*/  SHF.R.U32.HI R37, RZ, 0x17, R37 ;  /* 0x00000017ff257819 */ /* 0x000fca0000011625 */
[----:B------:R2:W-:Y:S02]  /*f9d0*/  STG.E desc[UR8][R2.64+0x10], R37 ;  /* 0x0000102502007986 */ /* 0x0005e4000c101908 */
.L_x_241:
[----:B------:R-:W-:Y:S05]  /*f9e0*/  BSYNC.RECONVERGENT B1 ;  /* 0x0000000000017941 */ /* 0x000fea0003800200 */
.L_x_239:
        /* <DEDUP_REMOVED lines=10> */
.L_x_248:
[----:B------:R-:W-:-:S13]  /*fa90*/  ISETP.GT.U32.AND P0, PT, R41, R0, PT ;  /* 0x000000002900720c */ /* 0x000fda0003f04070 */
[----:B------:R-:W-:Y:S05]  /*faa0*/  @!P0 BREAK.RELIABLE B3 ;  /* 0x0000000000038942 */ /* 0x000fea0003800100 */
[----:B------:R-:W-:Y:S05]  /*fab0*/  @!P0 BRA `(.L_x_247) ;  /* 0x0000000000388947 */ /* 0x000fea0003800000 */
[----:B------:R-:W-:-:S04]  /*fac0*/  SHF.R.U32.HI R41, RZ, 0x1, R41 ;  /* 0x00000001ff297819 */ /* 0x000fc80000011629 */
[----:B------:R-:W-:-:S13]  /*fad0*/  ISETP.NE.AND P0, PT, R41, R0, PT ;  /* 0x000000002900720c */ /* 0x000fda0003f05270 */
[----:B------:R-:W-:Y:S05]  /*fae0*/  @P0 BRA `(.L_x_248) ;  /* 0xfffffffc00e80947 */ /* 0x000fea000383ffff */
[----:B------:R-:W-:Y:S05]  /*faf0*/  BSYNC.RELIABLE B3 ;  /* 0x0000000000037941 */ /* 0x000fea0003800100 */
.L_x_246:
[----:B-1----:R-:W-:Y:S01]  /*fb00*/  HFMA2 R37, -RZ, RZ, 2.88671875, 25.703125 ;  /* 0x41c64e6dff257431 */ /* 0x002fe200000001ff */
[----:B------:R-:W-:Y:S06]  /*fb10*/  BSSY.RECONVERGENT B3, `(.L_x_249) ;  /* 0x0000005000037945 */ /* 0x000fec0003800200 */
.L_x_250:
[----:B------:R-:W-:-:S05]  /*fb20*/  IMAD R34, R34, R37, 0x3039 ;  /* 0x0000303922227424 */ /* 0x000fca00078e0225 */
[----:B------:R-:W-:-:S04]  /*fb30*/  LOP3.LUT R34, R34, 0x7fffffff, RZ, 0xc0, !PT ;  /* 0x7fffffff22227812 */ /* 0x000fc800078ec0ff */
[----:B------:R-:W-:-:S13]  /*fb40*/  ISETP.GT.U32.AND P0, PT, R34, 0x7b13b123, PT ;  /* 0x7b13b1232200780c */ /* 0x000fda0003f04070 */
[----:B------:R-:W-:Y:S05]  /*fb50*/  @P0 BRA `(.L_x_250) ;  /* 0xfffffffc00f00947 */ /* 0x000fea000383ffff */
[----:B------:R-:W-:Y:S05]  /*fb60*/  BSYNC.RECONVERGENT B3 ;  /* 0x0000000000037941 */ /* 0x000fea0003800200 */
.L_x_249:
[----:B------:R-:W-:-:S05]  /*fb70*/  IMAD.HI.U32 R37, R34, 0x1a000005, RZ ;  /* 0x1a00000522257827 */ /* 0x000fca00078e00ff */
[----:B------:R-:W-:-:S05]  /*fb80*/  SHF.R.U32.HI R37, RZ, 0x17, R37 ;  /* 0x00000017ff257819 */ /* 0x000fca0000011625 */
[----:B------:R2:W-:Y:S02]  /*fb90*/  STG.E desc[UR8][R2.64+0x14], R37 ;  /* 0x0000142502007986 */ /* 0x0005e4000c101908 */
.L_x_247:
[----:B------:R-:W-:Y:S05]  /*fba0*/  BSYNC.RECONVERGENT B1 ;  /* 0x0000000000017941 */ /* 0x000fea0003800200 */
.L_x_245:
[----:B------:R-:W-:-:S13]  /*fbb0*/  ISETP.NE.AND P0, PT, R40, 0x7, PT ;  /* 0x000000072800780c */ /* 0x000fda0003f05270 */
[----:B------:R-:W-:Y:S05]  /*fbc0*/  @!P0 BRA `(.L_x_220) ;  /* 0x00000000005c8947 */ /* 0x000fea0003800000 */
[----:B-12---:R-:W1:Y:S02]  /*fbd0*/  LDC R37, c[0x0][0x380] ;  /* 0x0000e000ff257b82 */ /* 0x006e640000000800 */
[----:B-1----:R-:W-:-:S06]  /*fbe0*/  IMAD.WIDE R38, R37, 0x4, R38 ;  /* 0x0000000425267825 */ /* 0x002fcc00078e0226 */
[----:B------:R-:W2:Y:S01]  /*fbf0*/  LDG.E R39, desc[UR8][R38.64] ;  /* 0x0000000826277981 */ /* 0x000ea2000c1e1900 */
[----:B------:R-:W-:Y:S01]  /*fc00*/  BSSY.RELIABLE B1, `(.L_x_251) ;  /* 0x0000009000017945 */ /* 0x000fe20003800100 */
[----:B------:R-:W-:Y:S02]  /*fc10*/  IADD3 R37, PT, PT, R30, 0x7, RZ ;  /* 0x000000071e257810 */ /* 0x000fe40007ffe0ff */
[----:B--2---:R1:W-:Y:S05]  /*fc20*/  STL [R28+0x58], R39 ;  /* 0x000058271c007387 */ /* 0x0043ea0000100800 */
.L_x_252:
[----:B------:R-:W-:-:S13]  /*fc30*/  ISETP.GT.U32.AND P0, PT, R37, R0, PT ;  /* 0x000000002500720c */ /* 0x000fda0003f04070 */
[----:B------:R-:W-:Y:S05]  /*fc40*/  @!P0 BREAK.RELIABLE B1 ;  /* 0x0000000000018942 */ /* 0x000fea0003800100 */
[----:B------:R-:W-:Y:S05]  /*fc50*/  @!P0 BRA `(.L_x_220) ;  /* 0x0000000000388947 */ /* 0x000fea0003800000 */
[----:B------:R-:W-:-:S04]  /*fc60*/  SHF.R.U32.HI R37, RZ, 0x1, R37 ;  /* 0x00000001ff257819 */ /* 0x000fc80000011625 */
[----:B------:R-:W-:-:S13]  /*fc70*/  ISETP.NE.AND P0, PT, R37, R0, PT ;  /* 0x000000002500720c */ /* 0x000fda0003f05270 */
[----:B------:R-:W-:Y:S05]  /*fc80*/  @P0 BRA `(.L_x_252) ;  /* 0xfffffffc00e80947 */ /* 0x000fea000383ffff */
[----:B------:R-:W-:Y:S05]  /*fc90*/  BSYNC.RELIABLE B1 ;  /* 0x0000000000017941 */ /* 0x000fea0003800100 */
.L_x_251:
[----:B------:R-:W-:Y:S01]  /*fca0*/  BSSY.RECONVERGENT B1, `(.L_x_253) ;  /* 0x0000006000017945 */ /* 0x000fe20003800200 */
[----:B------:R-:W-:-:S07]  /*fcb0*/  MOV R37, 0x41c64e6d ;  /* 0x41c64e6d00257802 */ /* 0x000fce0000000f00 */
.L_x_254:
[----:B------:R-:W-:-:S05]  /*fcc0*/  IMAD R34, R34, R37, 0x3039 ;  /* 0x0000303922227424 */ /* 0x000fca00078e0225 */
[----:B------:R-:W-:-:S04]  /*fcd0*/  LOP3.LUT R34, R34, 0x7fffffff, RZ, 0xc0, !PT ;  /* 0x7fffffff22227812 */ /* 0x000fc800078ec0ff */
[----:B------:R-:W-:-:S13]  /*fce0*/  ISETP.GT.U32.AND P0, PT, R34, 0x7b13b123, PT ;  /* 0x7b13b1232200780c */ /* 0x000fda0003f04070 */
[----:B------:R-:W-:Y:S05]  /*fcf0*/  @P0 BRA `(.L_x_254) ;  /* 0xfffffffc00f00947 */ /* 0x000fea000383ffff */
[----:B------:R-:W-:Y:S05]  /*fd00*/  BSYNC.RECONVERGENT B1 ;  /* 0x0000000000017941 */ /* 0x000fea0003800200 */
.L_x_253:
[----:B------:R-:W-:-:S05]  /*fd10*/  IMAD.HI.U32 R0, R34, 0x1a000005, RZ ;  /* 0x1a00000522007827 */ /* 0x000fca00078e00ff */
[----:B------:R-:W-:-:S05]  /*fd20*/  SHF.R.U32.HI R37, RZ, 0x17, R0 ;  /* 0x00000017ff257819 */ /* 0x000fca0000011600 */
[----:B------:R3:W-:Y:S02]  /*fd30*/  STG.E desc[UR8][R2.64+0x18], R37 ;  /* 0x0000182502007986 */ /* 0x0007e4000c101908 */
.L_x_220:
[----:B------:R-:W-:Y:S05]  /*fd40*/  BSYNC.RECONVERGENT B0 ;  /* 0x0000000000007941 */ /* 0x000fea0003800200 */
.L_x_219:
[----:B------:R-:W4:Y:S01]  /*fd50*/  LDG.E R0, desc[UR8][R26.64] ;  /* 0x000000081a007981 */ /* 0x000f22000c1e1900 */
[----:B------:R-:W-:Y:S01]  /*fd60*/  BSSY.RECONVERGENT B0, `(.L_x_255) ;  /* 0x0000010000007945 */ /* 0x000fe20003800200 */
[----:B----4-:R-:W-:-:S13]  /*fd70*/  ISETP.GT.U32.AND P0, PT, R0, 0x18, PT ;  /* 0x000000180000780c */ /* 0x010fda0003f04070 */
[----:B------:R-:W-:Y:S05]  /*fd80*/  @P0 BRA `(.L_x_256) ;  /* 0x0000000000240947 */ /* 0x000fea0003800000 */
[----:B-123--:R-:W-:-:S05]  /*fd90*/  HFMA2 R3, -RZ, RZ, 0, 5.9604644775390625e-08 ;  /* 0x00000001ff037431 */ /* 0x00efca00000001ff */
[----:B------:R-:W-:-:S04]  /*fda0*/  SHF.L.U32 R0, R3, R0, RZ ;  /* 0x0000000003007219 */ /* 0x000fc800000006ff */
[----:B------:R-:W-:-:S13]  /*fdb0*/  LOP3.LUT P0, RZ, R0, 0x1feb283, RZ, 0xc0, !PT ;  /* 0x01feb28300ff7812 */ /* 0x000fda000780c0ff */
[----:B------:R-:W-:Y:S05]  /*fdc0*/  @P0 BRA `(.L_x_257) ;  /* 0x0000000000200947 */ /* 0x000fea0003800000 */
[----:B------:R-:W-:Y:S01]  /*fdd0*/  LOP3.LUT P0, RZ, R0, 0x14d70, RZ, 0xc0, !PT ;  /* 0x00014d7000ff7812 */ /* 0x000fe2000780c0ff */
[----:B------:R-:W-:-:S12]  /*fde0*/  IMAD.MOV.U32 R3, RZ, RZ, 0x3f800000 ;  /* 0x3f800000ff037424 */ /* 0x000fd800078e00ff */
[----:B------:R-:W-:Y:S05]  /*fdf0*/  @!P0 BRA `(.L_x_258) ;  /* 0x0000000000188947 */ /* 0x000fea0003800000 */
[----:B------:R-:W-:Y:S01]  /*fe00*/  MOV R3, 0x40400000 ;  /* 0x4040000000037802 */ /* 0x000fe20000000f00 */
[----:B------:R-:W-:Y:S06]  /*fe10*/  BRA `(.L_x_258) ;  /* 0x0000000000107947 */ /* 0x000fec0003800000 */
.L_x_256:
[----:B------:R-:W-:-:S13]  /*fe20*/  ISETP.NE.AND P0, PT, R0, -0x63, PT ;  /* 0xffffff9d0000780c */ /* 0x000fda0003f05270 */
[----:B-123--:R-:W-:Y:S01]  /*fe30*/  @P0 MOV R3, 0x7fffffff ;  /* 0x7fffffff00030802 */ /* 0x00efe20000000f00 */
[----:B------:R-:W-:Y:S06]  /*fe40*/  @P0 BRA `(.L_x_258) ;  /* 0x0000000000040947 */ /* 0x000fec0003800000 */
.L_x_257:
[----:B------:R-:W-:-:S07]  /*fe50*/  MOV R3, 0x40000000 ;  /* 0x4000000000037802 */ /* 0x000fce0000000f00 */
.L_x_258:
[----:B------:R-:W-:Y:S05]  /*fe60*/  BSYNC.RECONVERGENT B0 ;  /* 0x0000000000007941 */ /* 0x000fea0003800200 */
.L_x_255:
[----:B------:R-:W2:Y:S01]  /*fe70*/  LDG.E R0, desc[UR8][R24.64] ;  /* 0x0000000818007981 */ /* 0x000ea2000c1e1900 */
        /* <DEDUP_REMOVED lines=12> */
.L_x_260:
[----:B------:R-:W-:-:S13]  /*ff40*/  ISETP.NE.AND P0, PT, R0, -0x63, PT ;  /* 0xffffff9d0000780c */ /* 0x000fda0003f05270 */
[----:B------:R-:W-:Y:S01]  /*ff50*/  @P0 MOV R2, 0x7fffffff ;  /* 0x7fffffff00020802 */ /* 0x000fe20000000f00 */
[----:B------:R-:W-:Y:S06]  /*ff60*/  @P0 BRA `(.L_x_262) ;  /* 0x0000000000040947 */ /* 0x000fec0003800000 */
.L_x_261:
[----:B------:R-:W-:-:S07]  /*ff70*/  MOV R2, 0x40000000 ;  /* 0x4000000000027802 */ /* 0x000fce0000000f00 */
.L_x_262:
[----:B------:R-:W-:Y:S05]  /*ff80*/  BSYNC.RECONVERGENT B0 ;  /* 0x0000000000007941 */ /* 0x000fea0003800200 */
.L_x_259:
        /* <DEDUP_REMOVED lines=12> */
[----:B------:R-:W1:Y:S02]  /*10050*/  LDC R38, c[0x2][R37+0xec] ;  /* 0x00803b0025267b82 */ /* 0x000e640000000800 */
[----:B-1----:R-:W-:-:S04]  /*10060*/  SHF.R.S32.HI R39, RZ, 0x1f, R38 ;  /* 0x0000001fff277819 */ /* 0x002fc80000011426 */
.L_x_512:
[----:B------:R-:W-:Y:S05]  /*10070*/  BRX R38 -0x10080                                                        (*"BRANCH_TARGETS .L_x_513,.L_x_514,.L_x_269"*) ;  /* 0xfffffefc26e07949 */ /* 0x000fea000383ffff */
.L_x_514:
[----:B------:R-:W-:Y:S01]  /*10080*/  FADD R0, R2, 1 ;  /* 0x3f80000002007421 */ /* 0x000fe20000000000 */
[----:B------:R-:W-:Y:S06]  /*10090*/  BRA `(.L_x_268) ;  /* 0x0000000400e07947 */ /* 0x000fec0003800000 */
.L_x_513:
[----:B------:R-:W-:Y:S01]  /*100a0*/  FADD R0, R2, 1 ;  /* 0x3f80000002007421 */ /* 0x000fe20000000000 */
[----:B------:R-:W-:Y:S06]  /*100b0*/  BRA `(.L_x_268) ;  /* 0x0000000400d87947 */ /* 0x000fec0003800000 */
.L_x_267:
[----:B------:R-:W-:Y:S01]  /*100c0*/  FADD R0, R2, 1 ;  /* 0x3f80000002007421 */ /* 0x000fe20000000000 */
[----:B------:R-:W-:Y:S06]  /*100d0*/  BRA `(.L_x_268) ;  /* 0x0000000400d07947 */ /* 0x000fec0003800000 */
.L_x_266:
[----:B------:R-:W-:Y:S01]  /*100e0*/  ISETP.NE.AND P0, PT, R37, 0x2, PT ;  /* 0x000000022500780c */ /* 0x000fe20003f05270 */
[----:B------:R-:W-:-:S12]  /*100f0*/  IMAD.MOV.U32 R0, RZ, RZ, R2 ;  /* 0x000000ffff007224 */ /* 0x000fd800078e0002 */
        /* <DEDUP_REMOVED lines=9> */
.L_x_265:
[----:B------:R-:W-:-:S13]  /*10190*/  ISETP.GT.AND P0, PT, R37, 0x7, PT ;  /* 0x000000072500780c */ /* 0x000fda0003f04270 */
[----:B------:R-:W-:Y:S05]  /*101a0*/  @P0 BRA `(.L_x_270) ;  /* 0x0000000000380947 */ /* 0x000fea0003800000 */
[----:B------:R-:W-:-:S04]  /*101b0*/  MOV R0, 0xfffffffb ;  /* 0xfffffffb00007802 */ /* 0x000fc80000000f00 */
[----:B------:R-:W-:-:S04]  /*101c0*/  VIADDMNMX.U32 R37, R37, R0, 0x3, PT ;  /* 0x0000000325257446 */ /* 0x000fc80003800000 */
[----:B------:R-:W-:-:S04]  /*101d0*/  SHF.L.U32 R37, R37, 0x2, RZ ;  /* 0x0000000225257819 */ /* 0x000fc800000006ff */
[----:B------:R-:W1:Y:S02]  /*101e0*/  LDC R38, c[0x2][R37+0xf8] ;  /* 0x00803e0025267b82 */ /* 0x000e640000000800 */
[----:B-1----:R-:W-:-:S04]  /*101f0*/  SHF.R.S32.HI R39, RZ, 0x1f, R38 ;  /* 0x0000001fff277819 */ /* 0x002fc80000011426 */
.L_x_516:
[----:B------:R-:W-:Y:S05]  /*10200*/  BRX R38 -0x10210                                                        (*"BRANCH_TARGETS .L_x_517,.L_x_518,.L_x_519,.L_x_269"*) ;  /* 0xfffffefc267c7949 */ /* 0x000fea000383ffff */
.L_x_519:
[----:B------:R-:W-:Y:S01]  /*10210*/  FADD R0, R2, 1 ;  /* 0x3f80000002007421 */ /* 0x000fe20000000000 */
[----:B------:R-:W-:Y:S06]  /*10220*/  BRA `(.L_x_268) ;  /* 0x00000004007c7947 */ /* 0x000fec0003800000 */
.L_x_518:
[----:B------:R-:W-:-:S04]  /*10230*/  FADD R3, R3, 1 ;  /* 0x3f80000003037421 */ /* 0x000fc80000000000 */
[----:B------:R-:W-:Y:S01]  /*10240*/  FADD R0, R3, R2 ;  /* 0x0000000203007221 */ /* 0x000fe20000000000 */
[----:B------:R-:W-:Y:S06]  /*10250*/  BRA `(.L_x_268) ;  /* 0x0000000400707947 */ /* 0x000fec0003800000 */
.L_x_517:
[----:B------:R-:W-:-:S04]  /*10260*/  FADD R0, R2, 1 ;  /* 0x3f80000002007421 */ /* 0x000fc80000000000 */
[----:B------:R-:W-:Y:S01]  /*10270*/  FADD R0, R0, R3 ;  /* 0x0000000300007221 */ /* 0x000fe20000000000 */
[----:B------:R-:W-:Y:S06]  /*10280*/  BRA `(.L_x_268) ;  /* 0x0000000400647947 */ /* 0x000fec0003800000 */
.L_x_270:
[----:B------:R-:W-:-:S13]  /*10290*/  ISETP.GT.AND P0, PT, R37, 0x9, PT ;  /* 0x000000092500780c */ /* 0x000fda0003f04270 */
[----:B------:R-:W-:Y:S05]  /*102a0*/  @P0 BRA `(.L_x_271) ;  /* 0x00000000002c0947 */ /* 0x000fea0003800000 */
[----:B------:R-:W-:-:S04]  /*102b0*/  MOV R0, 0xfffffff8 ;  /* 0xfffffff800007802 */ /* 0x000fc80000000f00 */
[----:B------:R-:W-:-:S04]  /*102c0*/  VIADDMNMX.U32 R37, R37, R0, 0x2, PT ;  /* 0x0000000225257446 */ /* 0x000fc80003800000 */
[----:B------:R-:W-:-:S04]  /*102d0*/  SHF.L.U32 R37, R37, 0x2, RZ ;  /* 0x0000000225257819 */ /* 0x000fc800000006ff */
[----:B------:R-:W1:Y:S02]  /*102e0*/  LDC R38, c[0x2][R37+0x108] ;  /* 0x0080420025267b82 */ /* 0x000e640000000800 */
[----:B-1----:R-:W-:-:S04]  /*102f0*/  SHF.R.S32.HI R39, RZ, 0x1f, R38 ;  /* 0x0000001fff277819 */ /* 0x002fc80000011426 */
.L_x_521:
[----:B------:R-:W-:Y:S05]  /*10300*/  BRX R38 -0x10310                                                        (*"BRANCH_TARGETS .L_x_522,.L_x_523,.L_x_269"*) ;  /* 0xfffffefc263c7949 */ /* 0x000fea000383ffff */
.L_x_523:
[----:B------:R-:W-:Y:S01]  /*10310*/  FADD R0, R2, 1 ;  /* 0x3f80000002007421 */ /* 0x000fe20000000000 */
[----:B------:R-:W-:Y:S06]  /*10320*/  BRA `(.L_x_268) ;  /* 0x00000004003c7947 */ /* 0x000fec0003800000 */
.L_x_522:
[----:B------:R-:W-:-:S04]  /*10330*/  FADD R0, R2, 1 ;  /* 0x3f80000002007421 */ /* 0x000fc80000000000 */
[----:B------:R-:W-:Y:S01]  /*10340*/  FADD R0, R0, R3 ;  /* 0x0000000300007221 */ /* 0x000fe20000000000 */
[----:B------:R-:W-:Y:S06]  /*10350*/  BRA `(.L_x_268) ;  /* 0x0000000400307947 */ /* 0x000fec0003800000 */
.L_x_271:
[----:B------:R-:W-:-:S04]  /*10360*/  MOV R0, 0xfffffff6 ;  /* 0xfffffff600007802 */ /* 0x000fc80000000f00 */
[----:B------:R-:W-:-:S04]  /*10370*/  VIADDMNMX.U32 R37, R37, R0, 0x2, PT ;  /* 0x0000000225257446 */ /* 0x000fc80003800000 */
[----:B------:R-:W-:-:S04]  /*10380*/  SHF.L.U32 R37, R37, 0x2, RZ ;  /* 0x0000000225257819 */ /* 0x000fc800000006ff */
[----:B------:R-:W1:Y:S02]  /*10390*/  LDC R38, c[0x2][R37+0x114] ;  /* 0x0080450025267b82 */ /* 0x000e640000000800 */
[----:B-1----:R-:W-:-:S04]  /*103a0*/  SHF.R.S32.HI R39, RZ, 0x1f, R38 ;  /* 0x0000001fff277819 */ /* 0x002fc80000011426 */
.L_x_525:
[----:B------:R-:W-:Y:S05]  /*103b0*/  BRX R38 -0x103c0                                                        (*"BRANCH_TARGETS .L_x_526,.L_x_527,.L_x_269"*) ;  /* 0xfffffefc26107949 */ /* 0x000fea000383ffff */
.L_x_527:
[----:B------:R-:W-:-:S04]  /*103c0*/  FADD R0, R2, 1 ;  /* 0x3f80000002007421 */ /* 0x000fc80000000000 */
[----:B------:R-:W-:Y:S01]  /*103d0*/  FADD R0, R0, R3 ;  /* 0x0000000300007221 */ /* 0x000fe20000000000 */
[----:B------:R-:W-:Y:S06]  /*103e0*/  BRA `(.L_x_268) ;  /* 0x00000004000c7947 */ /* 0x000fec0003800000 */
.L_x_526:
[----:B------:R-:W-:-:S04]  /*103f0*/  FADD R0, R2, 1 ;  /* 0x3f80000002007421 */ /* 0x000fc80000000000 */
[----:B------:R-:W-:Y:S01]  /*10400*/  FADD R0, R0, R3 ;  /* 0x0000000300007221 */ /* 0x000fe20000000000 */
[----:B------:R-:W-:Y:S06]  /*10410*/  BRA `(.L_x_268) ;  /* 0x0000000400007947 */ /* 0x000fec0003800000 */
.L_x_264:
        /* <DEDUP_REMOVED lines=8> */
[----:B-1----:R-:W-:-:S04]  /*104a0*/  SHF.R.S32.HI R39, RZ, 0x1f, R38 ;  /* 0x0000001fff277819 */ /* 0x002fc80000011426 */
.L_x_529:
[----:B------:R-:W-:Y:S05]  /*104b0*/  BRX R38 -0x104c0                                                        (*"BRANCH_TARGETS .L_x_530,.L_x_531,.L_x_532,.L_x_269"*) ;  /* 0xfffffef826d07949 */ /* 0x000fea000383ffff */
.L_x_532:
[----:B------:R-:W-:-:S04]  /*104c0*/  FADD R0, R2, 1 ;  /* 0x3f80000002007421 */ /* 0x000fc80000000000 */
[----:B------:R-:W-:Y:S01]  /*104d0*/  FADD R0, R0, R3 ;  /* 0x0000000300007221 */ /* 0x000fe20000000000 */
[----:B------:R-:W-:Y:S06]  /*104e0*/  BRA `(.L_x_268) ;  /* 0x0000000000cc7947 */ /* 0x000fec0003800000 */
.L_x_531:
[----:B------:R-:W-:Y:S01]  /*104f0*/  FADD R0, R2, 1 ;  /* 0x3f80000002007421 */ /* 0x000fe20000000000 */
[----:B------:R-:W-:Y:S06]  /*10500*/  BRA `(.L_x_268) ;  /* 0x0000000000c47947 */ /* 0x000fec0003800000 */
.L_x_530:
[----:B------:R-:W-:Y:S01]  /*10510*/  FADD R0, R2, 1 ;  /* 0x3f80000002007421 */ /* 0x000fe20000000000 */
[----:B------:R-:W-:Y:S06]  /*10520*/  BRA `(.L_x_268) ;  /* 0x0000000000bc7947 */ /* 0x000fec0003800000 */
.L_x_273:
[----:B------:R-:W-:-:S05]  /*10530*/  IMAD.MOV.U32 R0, RZ, RZ, -0xf ;  /* 0xfffffff1ff007424 */ /* 0x000fca00078e00ff */
[----:B------:R-:W-:-:S04]  /*10540*/  VIADDMNMX.U32 R37, R37, R0, 0x3, PT ;  /* 0x0000000325257446 */ /* 0x000fc80003800000 */
[----:B------:R-:W-:-:S04]  /*10550*/  SHF.L.U32 R37, R37, 0x2, RZ ;  /* 0x0000000225257819 */ /* 0x000fc800000006ff */
[----:B------:R-:W1:Y:S02]  /*10560*/  LDC R38, c[0x2][R37+0x130] ;  /* 0x00804c0025267b82 */ /* 0x000e640000000800 */
[----:B-1----:R-:W-:-:S04]  /*10570*/  SHF.R.S32.HI R39, RZ, 0x1f, R38 ;  /* 0x0000001fff277819 */ /* 0x002fc80000011426 */
.L_x_534:
[----:B------:R-:W-:Y:S05]  /*10580*/  BRX R38 -0x10590                                                        (*"BRANCH_TARGETS .L_x_535,.L_x_536,.L_x_537,.L_x_269"*) ;  /* 0xfffffef8269c7949 */ /* 0x000fea000383ffff */
.L_x_537:
[----:B------:R-:W-:Y:S01]  /*10590*/  FADD R0, R2, 1 ;  /* 0x3f80000002007421 */ /* 0x000fe20000000000 */
[----:B------:R-:W-:Y:S06]  /*105a0*/  BRA `(.L_x_268) ;  /* 0x00000000009c7947 */ /* 0x000fec0003800000 */
.L_x_536:
[----:B------:R-:W-:-:S04]  /*105b0*/  FADD R3, R3, 1 ;  /* 0x3f80000003037421 */ /* 0x000fc80000000000 */
[----:B------:R-:W-:Y:S01]  /*105c0*/  FADD R0, R3, R2 ;  /* 0x0000000203007221 */ /* 0x000fe20000000000 */
[----:B------:R-:W-:Y:S06]  /*105d0*/  BRA `(.L_x_268) ;  /* 0x0000000000907947 */ /* 0x000fec0003800000 */
.L_x_535:
[----:B------:R-:W-:Y:S01]  /*105e0*/  FADD R0, R2, 1 ;  /* 0x3f80000002007421 */ /* 0x000fe20000000000 */
[----:B------:R-:W-:Y:S06]  /*105f0*/  BRA `(.L_x_268) ;  /* 0x0000000000887947 */ /* 0x000fec0003800000 */
.L_x_272:
[----:B------:R-:W-:-:S13]  /*10600*/  ISETP.GT.AND P0, PT, R37, 0x14, PT ;  /* 0x000000142500780c */ /* 0x000fda0003f04270 */
[----:B------:R-:W-:Y:S05]  /*10610*/  @P0 BRA `(.L_x_274) ;  /* 0x0000000000300947 */ /* 0x000fea0003800000 */
[----:B------:R-:W-:-:S04]  /*10620*/  MOV R0, 0xffffffee ;  /* 0xffffffee00007802 */ /* 0x000fc80000000f00 */
[----:B------:R-:W-:-:S04]  /*10630*/  VIADDMNMX.U32 R37, R37, R0, 0x3, PT ;  /* 0x0000000325257446 */ /* 0x000fc80003800000 */
[----:B------:R-:W-:-:S04]  /*10640*/  SHF.L.U32 R37, R37, 0x2, RZ ;  /* 0x0000000225257819 */ /* 0x000fc800000006ff */
[----:B------:R-:W1:Y:S02]  /*10650*/  LDC R38, c[0x2][R37+0x140] ;  /* 0x0080500025267b82 */ /* 0x000e640000000800 */
[----:B-1----:R-:W-:-:S04]  /*10660*/  SHF.R.S32.HI R39, RZ, 0x1f, R38 ;  /* 0x0000001fff277819 */ /* 0x002fc80000011426 */
.L_x_539:
[----:B------:R-:W-:Y:S05]  /*10670*/  BRX R38 -0x10680                                                        (*"BRANCH_TARGETS .L_x_540,.L_x_541,.L_x_542,.L_x_269"*) ;  /* 0xfffffef826607949 */ /* 0x000fea000383ffff */
.L_x_542:
[----:B------:R-:W-:Y:S01]  /*10680*/  FADD R0, R2, 1 ;  /* 0x3f80000002007421 */ /* 0x000fe20000000000 */
[----:B------:R-:W-:Y:S06]  /*10690*/  BRA `(.L_x_268) ;  /* 0x0000000000607947 */ /* 0x000fec0003800000 */
.L_x_541:
[----:B------:R-:W-:Y:S01]  /*106a0*/  FADD R0, R2, 1 ;  /* 0x3f80000002007421 */ /* 0x000fe20000000000 */
[----:B------:R-:W-:Y:S06]  /*106b0*/  BRA `(.L_x_268) ;  /* 0x0000000000587947 */ /* 0x000fec0003800000 */
.L_x_540:
[----:B------:R-:W-:Y:S01]  /*106c0*/  FADD R0, R2, 1 ;  /* 0x3f80000002007421 */ /* 0x000fe20000000000 */
[----:B------:R-:W-:Y:S06]  /*106d0*/  BRA `(.L_x_268) ;  /* 0x0000000000507947 */ /* 0x000fec0003800000 */
.L_x_274:
[----:B------:R-:W-:-:S13]  /*106e0*/  ISETP.GT.AND P0, PT, R37, 0x16, PT ;  /* 0x000000162500780c */ /* 0x000fda0003f04270 */
[----:B------:R-:W-:Y:S05]  /*106f0*/  @P0 BRA `(.L_x_275) ;  /* 0x0000000000280947 */ /* 0x000fea0003800000 */
[----:B------:R-:W-:-:S04]  /*10700*/  MOV R0, 0xffffffeb ;  /* 0xffffffeb00007802 */ /* 0x000fc80000000f00 */
[----:B------:R-:W-:-:S04]  /*10710*/  VIADDMNMX.U32 R37, R37, R0, 0x2, PT ;  /* 0x0000000225257446 */ /* 0x000fc80003800000 */
[----:B------:R-:W-:-:S04]  /*10720*/  SHF.L.U32 R37, R37, 0x2, RZ ;  /* 0x0000000225257819 */ /* 0x000fc800000006ff */
[----:B------:R-:W1:Y:S02]  /*10730*/  LDC R38, c[0x2][R37+0x150] ;  /* 0x0080540025267b82 */ /* 0x000e640000000800 */
[----:B-1----:R-:W-:-:S04]  /*10740*/  SHF.R.S32.HI R39, RZ, 0x1f, R38 ;  /* 0x0000001fff277819 */ /* 0x002fc80000011426 */
.L_x_544:
[----:B------:R-:W-:Y:S05]  /*10750*/  BRX R38 -0x10760                                                        (*"BRANCH_TARGETS .L_x_545,.L_x_546,.L_x_269"*) ;  /* 0xfffffef826287949 */ /* 0x000fea000383ffff */
.L_x_546:
[----:B------:R-:W-:Y:S01]  /*10760*/  FADD R0, R2, 1 ;  /* 0x3f80000002007421 */ /* 0x000fe20000000000 */
[----:B------:R-:W-:Y:S06]  /*10770*/  BRA `(.L_x_268) ;  /* 0x0000000000287947 */ /* 0x000fec0003800000 */
.L_x_545:
[----:B------:R-:W-:Y:S01]  /*10780*/  FADD R0, R2, 1 ;  /* 0x3f80000002007421 */ /* 0x000fe20000000000 */
[----:B------:R-:W-:Y:S06]  /*10790*/  BRA `(.L_x_268) ;  /* 0x0000000000207947 */ /* 0x000fec0003800000 */
.L_x_275:
[----:B------:R-:W-:-:S13]  /*107a0*/  ISETP.NE.AND P0, PT, R37, 0x17, PT ;  /* 0x000000172500780c */ /* 0x000fda0003f05270 */
[----:B------:R-:W-:Y:S05]  /*107b0*/  @!P0 BRA `(.L_x_276) ;  /* 0x0000000000148947 */ /* 0x000fea0003800000 */
[----:B------:R-:W-:-:S13]  /*107c0*/  ISETP.NE.AND P0, PT, R37, 0x18, PT ;  /* 0x000000182500780c */ /* 0x000fda0003f05270 */
[----:B------:R-:W-:Y:S01]  /*107d0*/  @!P0 FADD R0, R2, 1 ;  /* 0x3f80000002008421 */ /* 0x000fe20000000000 */
[----:B------:R-:W-:Y:S06]  /*107e0*/  @!P0 BRA `(.L_x_268) ;  /* 0x00000000000c8947 */ /* 0x000fec0003800000 */
.L_x_269:
[----:B------:R-:W-:Y:S01]  /*107f0*/  MOV R0, 0x7fffffff ;  /* 0x7fffffff00007802 */ /* 0x000fe20000000f00 */
[----:B------:R-:W-:Y:S06]  /*10800*/  BRA `(.L_x_268) ;  /* 0x0000000000047947 */ /* 0x000fec0003800000 */
.L_x_276:
[----:B------:R-:W-:-:S07]  /*10810*/  FADD R0, R2, 1 ;  /* 0x3f80000002007421 */ /* 0x000fce0000000000 */
.L_x_268:
[----:B------:R-:W-:Y:S05]  /*10820*/  BSYNC.RECONVERGENT B0 ;  /* 0x0000000000007941 */ /* 0x000fea0003800200 */
.L_x_263:
[----:B------:R-:W2:Y:S01]  /*10830*/  LDG.E R2, desc[UR8][R20.64] ;  /* 0x0000000814027981 */ /* 0x000ea2000c1e1900 */
[----:B------:R-:W-:Y:S01]  /*10840*/  HFMA2 R37, -RZ, RZ, 1.44921875, -19.203125 ;  /* 0x3dcccccdff257431 */ /* 0x000fe200000001ff */
[----:B------:R-:W1:Y:S01]  /*10850*/  LDCU UR5, c[0x0][0x3a0] ;  /* 0x00007400ff0577ac */ /* 0x000e620008000800 */
[----:B------:R-:W-:Y:S01]  /*10860*/  MOV R38, 0x41200000 ;  /* 0x4120000000267802 */ /* 0x000fe20000000f00 */
[----:B------:R-:W-:Y:S04]  /*10870*/  BSSY.RECONVERGENT B3, `(.L_x_277) ;  /* 0x000000d000037945 */ /* 0x000fe80003800200 */
[----:B------:R-:W-:Y:S01]  /*10880*/  FFMA R38, R37, -R38, 1 ;  /* 0x3f80000025267423 */ /* 0x000fe20000000826 */
[----:B-1----:R-:W-:Y:S01]  /*10890*/  UISETP.GE.AND UP1, UPT, UR5, 0x1, UPT ;  /* 0x000000010500788c */ /* 0x002fe2000bf26270 */
[----:B--2---:R-:W-:-:S02]  /*108a0*/  FMUL R3, R2, R2 ;  /* 0x0000000202037220 */ /* 0x004fc40000400000 */
[----:B------:R-:W-:Y:S02]  /*108b0*/  FFMA R2, R38, R37, 0.10000000149011611938 ;  /* 0x3dcccccd26027423 */ /* 0x000fe40000000025 */
[----:B------:R-:W1:Y:S02]  /*108c0*/  FCHK P0, R3, 10 ;  /* 0x4120000003007902 */ /* 0x000e640000000000 */
[----:B------:R-:W-:-:S04]  /*108d0*/  FFMA R38, R2, R3, RZ ;  /* 0x0000000302267223 */ /* 0x000fc800000000ff */
[----:B------:R-:W-:-:S04]  /*108e0*/  FFMA R37, R38, -10, R3 ;  /* 0xc120000026257823 */ /* 0x000fc80000000003 */
[----:B------:R-:W-:Y:S01]  /*108f0*/  FFMA R2, R2, R37, R38 ;  /* 0x0000002502027223 */ /* 0x000fe20000000026 */
[----:B-1----:R-:W-:Y:S06]  /*10900*/  @!P0 BRA `(.L_x_278) ;  /* 0x00000000000c8947 */ /* 0x002fec0003800000 */
[----:B------:R-:W-:Y:S02]  /*10910*/  MOV R2, 0x41200000 ;  /* 0x4120000000027802 */ /* 0x000fe40000000f00 */
[----:B------:R-:W-:-:S07]  /*10920*/  MOV R38, 0x10940 ;  /* 0x0001094000267802 */ /* 0x000fce0000000f00 */
[----:B0-----:R-:W-:Y:S05]  /*10930*/  CALL.REL.NOINC `($__internal_3_$__cuda_sm3x_div_rn_noftz_f32_slowpath) ;  /* 0x0000006800507944 */ /* 0x001fea0003c00000 */
.L_x_278:
[----:B------:R-:W-:Y:S05]  /*10940*/  BSYNC.RECONVERGENT B3 ;  /* 0x0000000000037941 */ /* 0x000fea0003800200 */
.L_x_277:
[----:B------:R-:W2:Y:S01]  /*10950*/  LDG.E R37, desc[UR8][R18.64] ;  /* 0x0000000812257981 */ /* 0x000ea2000c1e1900 */
[----:B------:R-:W-:Y:S01]  /*10960*/  FADD R3, R2, 1 ;  /* 0x3f80000002037421 */ /* 0x000fe20000000000 */
[----:B------:R-:W-:Y:S01]  /*10970*/  HFMA2 R39, -RZ, RZ, 1.5048828125, 33.21875 ;  /* 0x3e055027ff277431 */ /* 0x000fe200000001ff */
[----:B------:R-:W-:Y:S01]  /*10980*/  MOV R42, 0x3dcccccd ;  /* 0x3dcccccd002a7802 */ /* 0x000fe20000000f00 */
[----:B------:R-:W-:Y:S01]  /*10990*/  HFMA2 R43, -RZ, RZ, 2.5625, 0 ;  /* 0x41200000ff2b7431 */ /* 0x000fe200000001ff */
[----:B------:R-:W-:Y:S01]  /*109a0*/  BSSY.RECONVERGENT B3, `(.L_x_279) ;  /* 0x0000028000037945 */ /* 0x000fe20003800200 */
[----:B------:R-:W-:-:S03]  /*109b0*/  FSETP.GEU.AND P0, PT, R3, 1.175494350822287508e-38, PT ;  /* 0x008000000300780b */ /* 0x000fc60003f0e000 */
[----:B------:R-:W-:-:S10]  /*109c0*/  FFMA R43, R42, -R43, 1 ;  /* 0x3f8000002a2b7423 */ /* 0x000fd4000000082b */
[----:B------:R-:W-:-:S04]  /*109d0*/  @!P0 FMUL R3, R3, 8388608 ;  /* 0x4b00000003038820 */ /* 0x000fc80000400000 */
[C---:B------:R-:W-:Y:S01]  /*109e0*/  VIADD R2, R3.reuse, 0xc0d55555 ;  /* 0xc0d5555503027836 */ /* 0x040fe20000000000 */
[----:B------:R-:W-:-:S04]  /*109f0*/  FSETP.NEU.AND P2, PT, R3, RZ, PT ;  /* 0x000000ff0300720b */ /* 0x000fc80003f4d000 */
        /* <DEDUP_REMOVED lines=19> */
[----:B------:R-:W-:Y:S01]  /*10b30*/  @P0 FFMA R41, R3, R38, +INF ;  /* 0x7f80000003290423 */ /* 0x000fe20000000026 */
[----:B------:R-:W-:-:S03]  /*10b40*/  FFMA R2, R43, R42, 0.10000000149011611938 ;  /* 0x3dcccccd2b027423 */ /* 0x000fc6000000002a */
[----:B------:R-:W-:-:S05]  /*10b50*/  FADD R41, -R41, -3.4473149776458740234 ;  /* 0xc05ca0cf29297421 */ /* 0x000fca0000000100 */
[----:B------:R-:W-:-:S05]  /*10b60*/  FSEL R41, R41, +INF , P2 ;  /* 0x7f80000029297808 */ /* 0x000fca0001000000 */
[----:B------:R-:W-:Y:S01]  /*10b70*/  FADD R0, R41, -R0 ;  /* 0x8000000029007221 */ /* 0x000fe20000000000 */
[----:B--2---:R-:W-:-:S04]  /*10b80*/  FMUL R37, R37, R37 ;  /* 0x0000002525257220 */ /* 0x004fc80000400000 */
[----:B------:R-:W1:Y:S01]  /*10b90*/  FCHK P0, R37, 10 ;  /* 0x4120000025007902 */ /* 0x000e620000000000 */
[----:B------:R-:W-:-:S04]  /*10ba0*/  FFMA R38, R2, R37, RZ ;  /* 0x0000002502267223 */ /* 0x000fc800000000ff */
[----:B------:R-:W-:-:S04]  /*10bb0*/  FFMA R3, R38, -10, R37 ;  /* 0xc120000026037823 */ /* 0x000fc80000000025 */
[----:B------:R-:W-:Y:S01]  /*10bc0*/  FFMA R2, R2, R3, R38 ;  /* 0x0000000302027223 */ /* 0x000fe20000000026 */
[----:B-1----:R-:W-:Y:S06]  /*10bd0*/  @!P0 BRA `(.L_x_280) ;  /* 0x0000000000108947 */ /* 0x002fec0003800000 */
[----:B------:R-:W-:Y:S02]  /*10be0*/  MOV R3, R37 ;  /* 0x0000002500037202 */ /* 0x000fe40000000f00 */
[----:B------:R-:W-:Y:S02]  /*10bf0*/  MOV R2, 0x41200000 ;  /* 0x4120000000027802 */ /* 0x000fe40000000f00 */
[----:B------:R-:W-:-:S07]  /*10c00*/  MOV R38, 0x10c20 ;  /* 0x00010c2000267802 */ /* 0x000fce0000000f00 */
[----:B0-----:R-:W-:Y:S05]  /*10c10*/  CALL.REL.NOINC `($__internal_3_$__cuda_sm3x_div_rn_noftz_f32_slowpath) ;  /* 0x0000006400987944 */ /* 0x001fea0003c00000 */
.L_x_280:
[----:B------:R-:W-:Y:S05]  /*10c20*/  BSYNC.RECONVERGENT B3 ;  /* 0x0000000000037941 */ /* 0x000fea0003800200 */
.L_x_279:
[----:B------:R-:W2:Y:S01]  /*10c30*/  LDG.E R37, desc[UR8][R16.64] ;  /* 0x0000000810257981 */ /* 0x000ea2000c1e1900 */
[----:B------:R-:W-:Y:S01]  /*10c40*/  FADD R3, R2, 1 ;  /* 0x3f80000002037421 */ /* 0x000fe20000000000 */
[----:B------:R-:W-:Y:S02]  /*10c50*/  IMAD.MOV.U32 R39, RZ, RZ, 0x3e055027 ;  /* 0x3e055027ff277424 */ /* 0x000fe400078e00ff */
[----:B------:R-:W-:Y:S01]  /*10c60*/  HFMA2 R42, -RZ, RZ, 1.44921875, -19.203125 ;  /* 0x3dcccccdff2a7431 */ /* 0x000fe200000001ff */
[----:B------:R-:W-:Y:S01]  /*10c70*/  MOV R43, 0x41200000 ;  /* 0x41200000002b7802 */ /* 0x000fe20000000f00 */
[----:B------:R-:W-:Y:S01]  /*10c80*/  BSSY.RECONVERGENT B3, `(.L_x_281) ;  /* 0x0000028000037945 */ /* 0x000fe20003800200 */
[----:B------:R-:W-:-:S03]  /*10c90*/  FSETP.GEU.AND P0, PT, R3, 1.175494350822287508e-38, PT ;  /* 0x008000000300780b */ /* 0x000fc60003f0e000 */
[----:B------:R-:W-:-:S10]  /*10ca0*/  FFMA R43, R42, -R43, 1 ;  /* 0x3f8000002a2b7423 */ /* 0x000fd4000000082b */
[----:B------:R-:W-:-:S05]  /*10cb0*/  @!P0 FMUL R3, R3, 8388608 ;  /* 0x4b00000003038820 */ /* 0x000fca0000400000 */
        /* <DEDUP_REMOVED lines=25> */
[----:B------:R-:W-:Y:S01]  /*10e50*/  FADD R0, R0, R41 ;  /* 0x0000002900007221 */ /* 0x000fe20000000000 */
        /* <DEDUP_REMOVED lines=10> */
.L_x_282:
[----:B------:R-:W-:Y:S05]  /*10f00*/  BSYNC.RECONVERGENT B3 ;  /* 0x0000000000037941 */ /* 0x000fea0003800200 */
.L_x_281:
[----:B------:R-:W2:Y:S01]  /*10f10*/  LDG.E R37, desc[UR8][R14.64] ;  /* 0x000000080e257981 */ /* 0x000ea2000c1e1900 */
[----:B------:R-:W-:Y:S01]  /*10f20*/  FADD R3, R2, 1 ;  /* 0x3f80000002037421 */ /* 0x000fe20000000000 */
[----:B------:R-:W-:Y:S01]  /*10f30*/  HFMA2 R39, -RZ, RZ, 1.5048828125, 33.21875 ;  /* 0x3e055027ff277431 */ /* 0x000fe200000001ff */
[----:B------:R-:W-:Y:S01]  /*10f40*/  MOV R42, 0x3dcccccd ;  /* 0x3dcccccd002a7802 */ /* 0x000fe20000000f00 */
[----:B------:R-:W-:Y:S01]  /*10f50*/  IMAD.MOV.U32 R43, RZ, RZ, 0x41200000 ;  /* 0x41200000ff2b7424 */ /* 0x000fe200078e00ff */
[----:B------:R-:W-:Y:S01]  /*10f60*/  BSSY.RECONVERGENT B3, `(.L_x_283) ;  /* 0x0000028000037945 */ /* 0x000fe20003800200 */
[----:B------:R-:W-:Y:S02]  /*10f70*/  FSETP.GEU.AND P0, PT, R3, 1.175494350822287508e-38, PT ;  /* 0x008000000300780b */ /* 0x000fe40003f0e000 */
[----:B------:R-:W-:-:S11]  /*10f80*/  FFMA R43, R42, -R43, 1 ;  /* 0x3f8000002a2b7423 */ /* 0x000fd6000000082b */
        /* <DEDUP_REMOVED lines=37> */
.L_x_284:
[----:B------:R-:W-:Y:S05]  /*111e0*/  BSYNC.RECONVERGENT B3 ;  /* 0x0000000000037941 */ /* 0x000fea0003800200 */
.L_x_283:
        /* <DEDUP_REMOVED lines=41> */
[----:B------:R-:W-:Y:S01]  /*11480*/  IMAD.MOV.U32 R3, RZ, RZ, R37 ;  /* 0x000000ffff037224 */ /* 0x000fe200078e0025 */
[----:B------:R-:W-:Y:S02]  /*11490*/  MOV R2, 0x41200000 ;  /* 0x4120000000027802 */ /* 0x000fe40000000f00 */
[----:B------:R-:W-:-:S07]  /*114a0*/  MOV R38, 0x114c0 ;  /* 0x000114c000267802 */ /* 0x000fce0000000f00 */
[----:B0-----:R-:W-:Y:S05]  /*114b0*/  CALL.REL.NOINC `($__internal_3_$__cuda_sm3x_div_rn_noftz_f32_slowpath) ;  /* 0x0000005c00707944 */ /* 0x001fea0003c00000 */
.L_x_286:
[----:B------:R-:W-:Y:S05]  /*114c0*/  BSYNC.RECONVERGENT B3 ;  /* 0x0000000000037941 */ /* 0x000fea0003800200 */
.L_x_285:
        /* <DEDUP_REMOVED lines=45> */
.L_x_288:
[----:B------:R-:W-:Y:S05]  /*117a0*/  BSYNC.RECONVERGENT B3 ;  /* 0x0000000000037941 */ /* 0x000fea0003800200 */
.L_x_287:
        /* <DEDUP_REMOVED lines=45> */
.L_x_290:
[----:B------:R-:W-:Y:S05]  /*11a80*/  BSYNC.RECONVERGENT B3 ;  /* 0x0000000000037941 */ /* 0x000fea0003800200 */
.L_x_289:
[----:B------:R-:W-:Y:S01]  /*11a90*/  FADD R2, R2, 1 ;  /* 0x3f80000002027421 */ /* 0x000fe20000000000 */
[----:B------:R-:W-:-:S04]  /*11aa0*/  IMAD.MOV.U32 R38, RZ, RZ, 0x3e055027 ;  /* 0x3e055027ff267424 */ /* 0x000fc800078e00ff */
        /* <DEDUP_REMOVED lines=23> */
[----:B------:R-:W-:-:S03]  /*11c20*/  FSETP.NEU.AND P0, PT, R2, RZ, PT ;  /* 0x000000ff0200720b */ /* 0x000fc60003f0d000 */
[----:B------:R-:W-:-:S05]  /*11c30*/  FADD R0, -R0, -3.4473149776458740234 ;  /* 0xc05ca0cf00007421 */ /* 0x000fca0000000100 */
[----:B------:R-:W-:Y:S01]  /*11c40*/  FSEL R2, R0, +INF , P0 ;  /* 0x7f80000000027808 */ /* 0x000fe20000000000 */
[----:B------:R-:W-:-:S04]  /*11c50*/  HFMA2 R0, -RZ, RZ, 0, 0 ;  /* 0x00000000ff007431 */ /* 0x000fc800000001ff */
[----:B------:R-:W-:Y:S01]  /*11c60*/  FADD R43, R43, R2 ;  /* 0x000000022b2b7221 */ /* 0x000fe20000000000 */
[----:B------:R-:W-:Y:S06]  /*11c70*/  BRA.U !UP1, `(.L_x_291) ;  /* 0x0000004509387547 */ /* 0x000fec000b800000 */
[----:B------:R-:W-:Y:S01]  /*11c80*/  BSSY.RECONVERGENT B3, `(.L_x_291) ;  /* 0x000044d000037945 */ /* 0x000fe20003800200 */
[----:B------:R-:W-:-:S07]  /*11c90*/  CS2R R44, SRZ ;  /* 0x00000000002c7805 */ /* 0x000fce000001ff00 */
.L_x_330:
[----:B------:R-:W1:Y:S02]  /*11ca0*/  LDC.64 R2, c[0x0][0x398] ;  /* 0x0000e600ff027b82 */ /* 0x000e640000000a00 */
[----:B-1----:R-:W-:-:S05]  /*11cb0*/  IMAD.WIDE.U32 R2, R45, 0xc, R2 ;  /* 0x0000000c2d027825 */ /* 0x002fca00078e0002 */
[----:B------:R1:W5:Y:S01]  /*11cc0*/  LDG.E R0, desc[UR8][R2.64] ;  /* 0x0000000802007981 */ /* 0x000362000c1e1900 */
[----:B------:R-:W-:-:S07]  /*11cd0*/  MOV R46, 0x7 ;  /* 0x00000007002e7802 */ /* 0x000fce0000000f00 */
.L_x_326:
[----:B------:R-:W-:-:S13]  /*11ce0*/  ISETP.GE.U32.AND P0, PT, R46, 0x4, PT ;  /* 0x000000042e00780c */ /* 0x000fda0003f06070 */
[----:B-12---:R-:W-:-:S05]  /*11cf0*/  @P0 LEA R3, R46, R35, 0x2 ;  /* 0x000000232e030211 */ /* 0x006fca00078e10ff */
[----:B-----5:R1:W-:Y:S01]  /*11d00*/  @P0 STL [R3], R0 ;  /* 0x0000000003000387 */ /* 0x0203e20000100800 */
[----:B------:R-:W-:Y:S05]  /*11d10*/  @P0 BRA `(.L_x_292) ;  /* 0x0000003c00d00947 */ /* 0x000fea0003800000 */
[----:B------:R-:W1:Y:S01]  /*11d20*/  LDCU UR5, c[0x0][0x380] ;  /* 0x00007000ff0577ac */ /* 0x000e620008000800 */
[----:B------:R-:W-:-:S05]  /*11d30*/  IADD3 R2, PT, PT, R46, -0x1, RZ ;  /* 0xffffffff2e027810 */ /* 0x000fca0007ffe0ff */
[----:B-1----:R-:W-:-:S04]  /*11d40*/  IMAD R3, R2, UR5, RZ ;  /* 0x0000000502037c24 */ /* 0x002fc8000f8e02ff */
        /* <DEDUP_REMOVED lines=19> */
[----:B-1---5:R-:W-:-:S04]  /*11e80*/  SHF.R.S32.HI R3, RZ, 0x1f, R2 ;  /* 0x0000001fff037819 */ /* 0x022fc80000011402 */
.L_x_548:
[----:B------:R-:W-:Y:S05]  /*11e90*/  BRX R2 -0x11ea0                                                         (*"BRANCH_TARGETS .L_x_549,.L_x_550,.L_x_302"*) ;  /* 0xfffffee002587949 */ /* 0x000fea000383ffff */
.L_x_550:
[----:B------:R-:W-:Y:S01]  /*11ea0*/  IADD3 R2, PT, PT, R38, 0x1800000, RZ ;  /* 0x0180000026027810 */ /* 0x000fe20007ffe0ff */
[----:B------:R-:W-:Y:S03]  /*11eb0*/  BSSY.RECONVERGENT B0, `(.L_x_298) ;  /* 0x000000c000007945 */ /* 0x000fe60003800200 */
[----:B------:R-:W-:-:S04]  /*11ec0*/  LOP3.LUT R2, R2, 0x7f800000, RZ, 0xc0, !PT ;  /* 0x7f80000002027812 */ /* 0x000fc800078ec0ff */
[----:B------:R-:W-:-:S13]  /*11ed0*/  ISETP.GT.U32.AND P0, PT, R2, 0x1ffffff, PT ;  /* 0x01ffffff0200780c */ /* 0x000fda0003f04070 */
[----:B------:R-:W-:Y:S05]  /*11ee0*/  @P0 BRA `(.L_x_299) ;  /* 0x0000000000100947 */ /* 0x000fea0003800000 */
[----:B------:R-:W-:Y:S01]  /*11ef0*/  IMAD.MOV.U32 R2, RZ, RZ, R38 ;  /* 0x000000ffff027224 */ /* 0x000fe200078e0026 */
[----:B------:R-:W-:-:S07]  /*11f00*/  MOV R38, 0x11f20 ;  /* 0x00011f2000267802 */ /* 0x000fce0000000f00 */
[----:B0-----:R-:W-:Y:S05]  /*11f10*/  CALL.REL.NOINC `($__internal_1_$__cuda_sm20_rcp_rn_f32_slowpath) ;  /* 0x0000004c00b07944 */ /* 0x001fea0003c00000 */
[----:B------:R-:W-:Y:S05]  /*11f20*/  BRA `(.L_x_300) ;  /* 0x0000000000107947 */ /* 0x000fea0003800000 */
.L_x_299:
[----:B------:R-:W1:Y:S02]  /*11f30*/  MUFU.RCP R3, R38 ;  /* 0x0000002600037308 */ /* 0x000e640000001000 */
[----:B-1----:R-:W-:-:S04]  /*11f40*/  FFMA R2, R38, R3, -1 ;  /* 0xbf80000026027423 */ /* 0x002fc80000000003 */
[----:B------:R-:W-:-:S04]  /*11f50*/  FADD.FTZ R2, -R2, -RZ ;  /* 0x800000ff02027221 */ /* 0x000fc80000010100 */
[----:B------:R-:W-:-:S07]  /*11f60*/  FFMA R2, R3, R2, R3 ;  /* 0x0000000203027223 */ /* 0x000fce0000000003 */
.L_x_300:
[----:B------:R-:W-:Y:S05]  /*11f70*/  BSYNC.RECONVERGENT B0 ;  /* 0x0000000000007941 */ /* 0x000fea0003800200 */
.L_x_298:
[----:B------:R-:W-:Y:S05]  /*11f80*/  BRA `(.L_x_301) ;  /* 0x0000003c00287947 */ /* 0x000fea0003800000 */
.L_x_549:
[----:B------:R-:W-:Y:S01]  /*11f90*/  FADD R2, R38, 1 ;  /* 0x3f80000026027421 */ /* 0x000fe20000000000 */
[----:B------:R-:W-:Y:S06]  /*11fa0*/  BRA `(.L_x_301) ;  /* 0x0000003c00207947 */ /* 0x000fec0003800000 */
.L_x_297:
[----:B-----5:R-:W-:Y:S01]  /*11fb0*/  FMUL R2, R38, R38 ;  /* 0x0000002626027220 */ /* 0x020fe20000400000 */
[----:B------:R-:W-:Y:S06]  /*11fc0*/  BRA `(.L_x_301) ;  /* 0x0000003c00187947 */ /* 0x000fec0003800000 */
.L_x_296:
[----:B------:R-:W-:Y:S02]  /*11fd0*/  ISETP.NE.AND P0, PT, R40, 0x2, PT ;  /* 0x000000022800780c */ /* 0x000fe40003f05270 */
[----:B-----5:R-:W-:-:S11]  /*11fe0*/  MOV R2, R38 ;  /* 0x0000002600027202 */ /* 0x020fd60000000f00 */
        /* <DEDUP_REMOVED lines=8> */
.L_x_295:
[----:B------:R-:W-:-:S13]  /*12070*/  ISETP.GT.AND P0, PT, R40, 0x7, PT ;  /* 0x000000072800780c */ /* 0x000fda0003f04270 */
[----:B------:R-:W-:Y:S05]  /*12080*/  @P0 BRA `(.L_x_303) ;  /* 0x0000000000300947 */ /* 0x000fea0003800000 */
[----:B------:R-:W-:-:S04]  /*12090*/  MOV R37, 0xfffffffb ;  /* 0xfffffffb00257802 */ /* 0x000fc80000000f00 */
[----:B------:R-:W-:-:S04]  /*120a0*/  VIADDMNMX.U32 R2, R40, R37, 0x3, PT ;  /* 0x0000000328027446 */ /* 0x000fc80003800025 */
[----:B------:R-:W-:-:S04]  /*120b0*/  SHF.L.U32 R2, R2, 0x2, RZ ;  /* 0x0000000202027819 */ /* 0x000fc800000006ff */
[----:B------:R-:W1:Y:S02]  /*120c0*/  LDC R40, c[0x2][R2+0x168] ;  /* 0x00805a0002287b82 */ /* 0x000e640000000800 */
[----:B-1----:R-:W-:-:S04]  /*120d0*/  SHF.R.S32.HI R41, RZ, 0x1f, R40 ;  /* 0x0000001fff297819 */ /* 0x002fc80000011428 */
.L_x_552:
[----:B------:R-:W-:Y:S05]  /*120e0*/  BRX R40 -0x120f0                                                        (*"BRANCH_TARGETS .L_x_553,.L_x_554,.L_x_555,.L_x_302"*) ;  /* 0xfffffedc28c47949 */ /* 0x000fea000383ffff */
.L_x_555:
[----:B-----5:R-:W-:Y:S01]  /*120f0*/  FADD R2, R38, R3 ;  /* 0x0000000326027221 */ /* 0x020fe20000000000 */
[----:B------:R-:W-:Y:S06]  /*12100*/  BRA `(.L_x_301) ;  /* 0x0000003800c87947 */ /* 0x000fec0003800000 */
.L_x_553:
[----:B-----5:R-:W-:Y:S01]  /*12110*/  FADD R2, R38, -R39 ;  /* 0x8000002726027221 */ /* 0x020fe20000000000 */
[----:B------:R-:W-:Y:S06]  /*12120*/  BRA `(.L_x_301) ;  /* 0x0000003800c07947 */ /* 0x000fec0003800000 */
.L_x_554:
[----:B-----5:R-:W-:Y:S01]  /*12130*/  FADD R2, -R38, R39 ;  /* 0x0000002726027221 */ /* 0x020fe20000000100 */
[----:B------:R-:W-:Y:S06]  /*12140*/  BRA `(.L_x_301) ;  /* 0x0000003800b87947 */ /* 0x000fec0003800000 */
.L_x_303:
[----:B------:R-:W-:-:S13]  /*12150*/  ISETP.GT.AND P0, PT, R40, 0x9, PT ;  /* 0x000000092800780c */ /* 0x000fda0003f04270 */
[----:B------:R-:W-:Y:S05]  /*12160*/  @P0 BRA `(.L_x_304) ;  /* 0x0000000000280947 */ /* 0x000fea0003800000 */
[----:B------:R-:W-:-:S04]  /*12170*/  MOV R37, 0xfffffff8 ;  /* 0xfffffff800257802 */ /* 0x000fc80000000f00 */
[----:B------:R-:W-:-:S04]  /*12180*/  VIADDMNMX.U32 R2, R40, R37, 0x2, PT ;  /* 0x0000000228027446 */ /* 0x000fc80003800025 */
[----:B------:R-:W-:-:S04]  /*12190*/  SHF.L.U32 R2, R2, 0x2, RZ ;  /* 0x0000000202027819 */ /* 0x000fc800000006ff */
[----:B------:R-:W1:Y:S02]  /*121a0*/  LDC R40, c[0x2][R2+0x178] ;  /* 0x00805e0002287b82 */ /* 0x000e640000000800 */
[----:B-1----:R-:W-:-:S04]  /*121b0*/  SHF.R.S32.HI R41, RZ, 0x1f, R40 ;  /* 0x0000001fff297819 */ /* 0x002fc80000011428 */
.L_x_557:
[----:B------:R-:W-:Y:S05]  /*121c0*/  BRX R40 -0x121d0                                                        (*"BRANCH_TARGETS .L_x_558,.L_x_559,.L_x_302"*) ;  /* 0xfffffedc288c7949 */ /* 0x000fea000383ffff */
.L_x_559:
[----:B-----5:R-:W-:Y:S01]  /*121d0*/  FMUL R2, R38, R3 ;  /* 0x0000000326027220 */ /* 0x020fe20000400000 */
[----:B------:R-:W-:Y:S06]  /*121e0*/  BRA `(.L_x_301) ;  /* 0x0000003800907947 */ /* 0x000fec0003800000 */
.L_x_558:
[----:B-----5:R-:W-:Y:S01]  /*121f0*/  FMUL R2, R38, R39 ;  /* 0x0000002726027220 */ /* 0x020fe20000400000 */
[----:B------:R-:W-:Y:S06]  /*12200*/  BRA `(.L_x_301) ;  /* 0x0000003800887947 */ /* 0x000fec0003800000 */
.L_x_304:
[----:B-----5:R-:W-:-:S04]  /*12210*/  MOV R3, 0xfffffff6 ;  /* 0xfffffff600037802 */ /* 0x020fc80000000f00 */
[----:B------:R-:W-:-:S04]  /*12220*/  VIADDMNMX.U32 R2, R40, R3, 0x2, PT ;  /* 0x0000000228027446 */ /* 0x000fc80003800003 */
[----:B------:R-:W-:-:S04]  /*12230*/  SHF.L.U32 R37, R2, 0x2, RZ ;  /* 0x0000000202257819 */ /* 0x000fc800000006ff */
[----:B------:R-:W1:Y:S02]  /*12240*/  LDC R2, c[0x2][R37+0x184] ;  /* 0x0080610025027b82 */ /* 0x000e640000000800 */
[----:B-1----:R-:W-:-:S04]  /*12250*/  SHF.R.S32.HI R3, RZ, 0x1f, R2 ;  /* 0x0000001fff037819 */ /* 0x002fc80000011402 */
.L_x_561:
[----:B------:R-:W-:Y:S05]  /*12260*/  BRX R2 -0x12270                                                         (*"BRANCH_TARGETS .L_x_562,.L_x_563,.L_x_302"*) ;  /* 0xfffffedc02647949 */ /* 0x000fea000383ffff */
.L_x_563:
        /* <DEDUP_REMOVED lines=9> */
[----:B------:R-:W-:Y:S01]  /*12300*/  IMAD.MOV.U32 R2, RZ, RZ, R38 ;  /* 0x000000ffff027224 */ /* 0x000fe200078e0026 */
[----:B------:R-:W-:Y:S02]  /*12310*/  MOV R3, R39 ;  /* 0x0000002700037202 */ /* 0x000fe40000000f00 */
[----:B------:R-:W-:-:S07]  /*12320*/  MOV R38, 0x12340 ;  /* 0x0001234000267802 */ /* 0x000fce0000000f00 */
[----:B0-----:R-:W-:Y:S05]  /*12330*/  CALL.REL.NOINC `($__internal_3_$__cuda_sm3x_div_rn_noftz_f32_slowpath) ;  /* 0x0000004c00d07944 */ /* 0x001fea0003c00000 */
.L_x_306:
[----:B------:R-:W-:Y:S05]  /*12340*/  BSYNC.RECONVERGENT B5 ;  /* 0x0000000000057941 */ /* 0x000fea0003800200 */
.L_x_305:
[----:B------:R-:W-:Y:S05]  /*12350*/  BRA `(.L_x_301) ;  /* 0x0000003800347947 */ /* 0x000fea0003800000 */
.L_x_562:
        /* <DEDUP_REMOVED lines=13> */
.L_x_308:
[----:B------:R-:W-:Y:S05]  /*12430*/  BSYNC.RECONVERGENT B5 ;  /* 0x0000000000057941 */ /* 0x000fea0003800200 */
.L_x_307:
[----:B------:R-:W-:Y:S05]  /*12440*/  BRA `(.L_x_301) ;  /* 0x0000003400f87947 */ /* 0x000fea0003800000 */
.L_x_294:
[----:B------:R-:W-:-:S13]  /*12450*/  ISETP.GT.AND P0, PT, R40, 0x11, PT ;  /* 0x000000112800780c */ /* 0x000fda0003f04270 */
[----:B------:R-:W-:Y:S05]  /*12460*/  @P0 BRA `(.L_x_309) ;  /* 0x0000001800840947 */ /* 0x000fea0003800000 */
[----:B------:R-:W-:-:S13]  /*12470*/  ISETP.GT.AND P0, PT, R40, 0xe, PT ;  /* 0x0000000e2800780c */ /* 0x000fda0003f04270 */
[----:B------:R-:W-:Y:S05]  /*12480*/  @P0 BRA `(.L_x_310) ;  /* 0x0000000800200947 */ /* 0x000fea0003800000 */
[----:B-----5:R-:W-:-:S04]  /*12490*/  MOV R3, 0xfffffff4 ;  /* 0xfffffff400037802 */ /* 0x020fc80000000f00 */
[----:B------:R-:W-:-:S04]  /*124a0*/  VIADDMNMX.U32 R2, R40, R3, 0x3, PT ;  /* 0x0000000328027446 */ /* 0x000fc80003800003 */
[----:B------:R-:W-:-:S04]  /*124b0*/  SHF.L.U32 R37, R2, 0x2, RZ ;  /* 0x0000000202257819 */ /* 0x000fc800000006ff */
[----:B------:R-:W1:Y:S02]  /*124c0*/  LDC R2, c[0x2][R37+0x190] ;  /* 0x0080640025027b82 */ /* 0x000e640000000800 */
[----:B-1----:R-:W-:-:S04]  /*124d0*/  SHF.R.S32.HI R3, RZ, 0x1f, R2 ;  /* 0x0000001fff037819 */ /* 0x002fc80000011402 */
.L_x_565:
[----:B------:R-:W-:Y:S05]  /*124e0*/  BRX R2 -0x124f0                                                         (*"BRANCH_TARGETS .L_x_566,.L_x_567,.L_x_568,.L_x_302"*) ;  /* 0xfffffed802c47949 */ /* 0x000fea000383ffff */
.L_x_568:
[C---:B------:R-:W-:Y:S01]  /*124f0*/  FMUL R3, |R38|.reuse, 16777216 ;  /* 0x4b80000026037820 */ /* 0x040fe20000400200 */
        /* <DEDUP_REMOVED lines=11> */
[----:B------:R-:W1:Y:S03]  /*125b0*/  MUFU.RCP R42, R42 ;  /* 0x0000002a002a7308 */ /* 0x000e660000001000 */
[----:B-1----:R-:W-:Y:S01]  /*125c0*/  FMUL R2, R42, R37 ;  /* 0x000000252a027220 */ /* 0x002fe20000400000 */
        /* <DEDUP_REMOVED lines=16> */
[----:B------:R-:W-:Y:S01]  /*126d0*/  FFMA R40, R41, R37, R40 ;  /* 0x0000002529287223 */ /* 0x000fe20000000028 */
[----:B------:R-:W-:-:S03]  /*126e0*/  MOV R41, 0x391fcb8e ;  /* 0x391fcb8e00297802 */ /* 0x000fc60000000f00 */
[----:B------:R-:W-:-:S04]  /*126f0*/  FFMA R40, R2, R47, R40 ;  /* 0x0000002f02287223 */ /* 0x000fc80000000028 */
        /* <DEDUP_REMOVED lines=12> */
[----:B--2---:R-:W-:-:S02]  /*127c0*/  HFMA2 R2, -RZ, RZ, 1.875, 0 ;  /* 0x3f800000ff027431 */ /* 0x004fc400000001ff */
        /* <DEDUP_REMOVED lines=12> */
[----:B------:R-:W-:Y:S01]  /*12890*/  IADD3 R40, PT, PT, R37, 0x7f000000, RZ ;  /* 0x7f00000025287810 */ /* 0x000fe20007ffe0ff */
[----:B---3--:R-:W-:-:S04]  /*128a0*/  IMAD R37, R42, 0x800000, -R37 ;  /* 0x008000002a257824 */ /* 0x008fc800078e0a25 */
[----:B------:R-:W-:-:S04]  /*128b0*/  FMUL R40, R41, R40 ;  /* 0x0000002829287220 */ /* 0x000fc80000400000 */
[----:B------:R-:W-:Y:S01]  /*128c0*/  FMUL R37, R40, R37 ;  /* 0x0000002528257220 */ /* 0x000fe20000400000 */
        /* <DEDUP_REMOVED lines=29> */
.L_x_566:
[C---:B------:R-:W-:Y:S01]  /*12aa0*/  FMUL R3, R38.reuse, 8388608 ;  /* 0x4b00000026037820 */ /* 0x040fe20000400000 */
[----:B------:R-:W-:Y:S01]  /*12ab0*/  FSETP.GEU.AND P0, PT, R38, 1.175494350822287508e-38, PT ;  /* 0x008000002600780b */ /* 0x000fe20003f0e000 */
[----:B------:R-:W-:-:S03]  /*12ac0*/  HFMA2 R40, -RZ, RZ, 1.5048828125, 33.21875 ;  /* 0x3e055027ff287431 */ /* 0x000fc600000001ff */
[----:B------:R-:W-:-:S04]  /*12ad0*/  FSEL R3, R3, R38, !P0 ;  /* 0x0000002603037208 */ /* 0x000fc80004000000 */
        /* <DEDUP_REMOVED lines=24> */
.L_x_567:
[----:B------:R-:W-:Y:S01]  /*12c60*/  HFMA2 R3, -RZ, RZ, 0.96630859375, -0.0022525787353515625 ;  /* 0x3bbb989dff037431 */ /* 0x000fe200000001ff */
[----:B------:R-:W-:-:S04]  /*12c70*/  MOV R37, 0x437c0000 ;  /* 0x437c000000257802 */ /* 0x000fc80000000f00 */
[----:B------:R-:W-:-:S04]  /*12c80*/  FFMA.SAT R2, R38, R3, 0.5 ;  /* 0x3f00000026027423 */ /* 0x000fc80000002003 */
[----:B------:R-:W-:-:S04]  /*12c90*/  FFMA.RM R2, R2, R37, 12582913 ;  /* 0x4b40000102027423 */ /* 0x000fc80000004025 */
[C---:B------:R-:W-:Y:S01]  /*12ca0*/  FADD R3, R2.reuse, -12583039 ;  /* 0xcb40007f02037421 */ /* 0x040fe20000000000 */
[----:B------:R-:W-:-:S03]  /*12cb0*/  IMAD.SHL.U32 R2, R2, 0x800000, RZ ;  /* 0x0080000002027824 */ /* 0x000fc600078e00ff */
[----:B------:R-:W-:-:S04]  /*12cc0*/  FFMA R3, R38, 1.4426950216293334961, -R3 ;  /* 0x3fb8aa3b26037823 */ /* 0x000fc80000000803 */
[----:B------:R-:W-:-:S06]  /*12cd0*/  FFMA R3, R38, 1.925963033500011079e-08, R3 ;  /* 0x32a5706026037823 */ /* 0x000fcc0000000003 */
[----:B------:R-:W1:Y:S02]  /*12ce0*/  MUFU.EX2 R3, R3 ;  /* 0x0000000300037308 */ /* 0x000e640000000800 */
[----:B-1----:R-:W-:Y:S01]  /*12cf0*/  FMUL R2, R2, R3 ;  /* 0x0000000302027220 */ /* 0x002fe20000400000 */
[----:B------:R-:W-:Y:S06]  /*12d00*/  BRA `(.L_x_301) ;  /* 0x0000002c00c87947 */ /* 0x000fec0003800000 */
.L_x_310:
[----:B------:R-:W-:-:S04]  /*12d10*/  MOV R37, 0xfffffff1 ;  /* 0xfffffff100257802 */ /* 0x000fc80000000f00 */
[----:B------:R-:W-:-:S04]  /*12d20*/  VIADDMNMX.U32 R2, R40, R37, 0x3, PT ;  /* 0x0000000328027446 */ /* 0x000fc80003800025 */
[----:B------:R-:W-:-:S04]  /*12d30*/  SHF.L.U32 R2, R2, 0x2, RZ ;  /* 0x0000000202027819 */ /* 0x000fc800000006ff */
[----:B------:R-:W1:Y:S02]  /*12d40*/  LDC R40, c[0x2][R2+0x1a0] ;  /* 0x0080680002287b82 */ /* 0x000e640000000800 */
[----:B-1----:R-:W-:-:S04]  /*12d50*/  SHF.R.S32.HI R41, RZ, 0x1f, R40 ;  /* 0x0000001fff297819 */ /* 0x002fc80000011428 */
.L_x_570:
[----:B------:R-:W-:Y:S05]  /*12d60*/  BRX R40 -0x12d70                                                        (*"BRANCH_TARGETS .L_x_571,.L_x_572,.L_x_573,.L_x_302"*) ;  /* 0xfffffed028a47949 */ /* 0x000fea000383ffff */
.L_x_573:
[C---:B-----5:R-:W-:Y:S01]  /*12d70*/  FMUL R2, |R3|.reuse, 16777216 ;  /* 0x4b80000003027820 */ /* 0x060fe20000400200 */
[----:B------:R-:W-:Y:S01]  /*12d80*/  FSETP.GEU.AND P0, PT, |R3|, 1.175494350822287508e-38, PT ;  /* 0x008000000300780b */ /* 0x000fe20003f0e200 */
[----:B------:R-:W-:-:S03]  /*12d90*/  HFMA2 R49, -RZ, RZ, 0.771484375, 0.21533203125 ;  /* 0x3a2c32e4ff317431 */ /* 0x000fc600000001ff */
        /* <DEDUP_REMOVED lines=10> */
[----:B------:R-:W1:Y:S03]  /*12e40*/  MUFU.RCP R42, R42 ;  /* 0x0000002a002a7308 */ /* 0x000e660000001000 */
        /* <DEDUP_REMOVED lines=43> */
[----:B------:R-:W-:Y:S02]  /*13100*/  IADD3 R2, PT, PT, R47, 0x7f000000, RZ ;  /* 0x7f0000002f027810 */ /* 0x000fe40007ffe0ff */
        /* <DEDUP_REMOVED lines=33> */
.L_x_571:
[C---:B-----5:R-:W-:Y:S01]  /*13320*/  FMUL R37, |R38|.reuse, 16777216 ;  /* 0x4b80000026257820 */ /* 0x060fe20000400200 */
        /* <DEDUP_REMOVED lines=12> */
[----:B-1----:R-:W-:Y:S01]  /*133f0*/  FMUL R37, R41, R48 ;  /* 0x0000003029257220 */ /* 0x002fe20000400000 */
        /* <DEDUP_REMOVED lines=21> */
[----:B------:R-:W1:Y:S01]  /*13550*/  FRND R37, R40 ;  /* 0x0000002800257307 */ /* 0x000e620000201000 */
[----:B------:R-:W-:Y:S01]  /*13560*/  FADD R39, R39, -R2 ;  /* 0x8000000227277221 */ /* 0x000fe20000000000 */
[C---:B------:R-:W-:Y:S01]  /*13570*/  FFMA R2, R3.reuse, R41, -R40 ;  /* 0x0000002903027223 */ /* 0x040fe20000000828 */
[----:B------:R-:W-:Y:S02]  /*13580*/  MOV R41, 0x391fcb8e ;  /* 0x391fcb8e00297802 */ /* 0x000fe40000000f00 */
[C---:B------:R-:W-:Y:S01]  /*13590*/  FSETP.GT.AND P2, PT, |R40|.reuse, 152, PT ;  /* 0x431800002800780b */ /* 0x040fe20003f44200 */
[----:B------:R-:W-:Y:S01]  /*135a0*/  FFMA R2, R3, R39, R2 ;  /* 0x0000002703027223 */ /* 0x000fe20000000002 */
[C---:B------:R-:W-:Y:S01]  /*135b0*/  FSETP.GEU.AND P3, PT, R40.reuse, RZ, PT ;  /* 0x000000ff2800720b */ /* 0x040fe20003f6e000 */
[----:B-1----:R-:W-:Y:S01]  /*135c0*/  FADD R39, R40, -R37 ;  /* 0x8000002528277221 */ /* 0x002fe20000000000 */
[----:B------:R-:W-:Y:S01]  /*135d0*/  FSETP.GT.AND P0, PT, R37, RZ, PT ;  /* 0x000000ff2500720b */ /* 0x000fe20003f04000 */
[----:B------:R-:W-:-:S02]  /*135e0*/  FMUL R37, R3, 0.5 ;  /* 0x3f00000003257820 */ /* 0x000fc40000400000 */
[----:B------:R-:W-:Y:S01]  /*135f0*/  FADD R2, R2, R39 ;  /* 0x0000002702027221 */ /* 0x000fe20000000000 */
[----:B------:R-:W-:Y:S02]  /*13600*/  SEL R42, RZ, 0x83000000, P0 ;  /* 0x83000000ff2a7807 */ /* 0x000fe40000000000 */
[----:B------:R-:W-:Y:S01]  /*13610*/  FSETP.NEU.AND P0, PT, R3, RZ, PT ;  /* 0x000000ff0300720b */ /* 0x000fe20003f0d000 */
[----:B------:R-:W-:Y:S01]  /*13620*/  FFMA R39, R2, R41, 0.0013391353422775864601 ;  /* 0x3aaf85ed02277423 */ /* 0x000fe20000000029 */
[----:B------:R-:W1:Y:S02]  /*13630*/  FRND.TRUNC R37, R37 ;  /* 0x0000002500257307 */ /* 0x000e64000020d000 */
[----:B------:R-:W-:Y:S01]  /*13640*/  FSETP.EQ.OR P0, PT, R38, 1, !P0 ;  /* 0x3f8000002600780b */ /* 0x000fe20004702400 */
[----:B------:R-:W-:-:S04]  /*13650*/  FFMA R39, R2, R39, 0.0096188392490148544312 ;  /* 0x3c1d985602277423 */ /* 0x000fc80000000027 */
[C---:B------:R-:W-:Y:S01]  /*13660*/  FFMA R39, R2.reuse, R39, 0.055503588169813156128 ;  /* 0x3d6357bb02277423 */ /* 0x040fe20000000027 */
[----:B------:R1:W2:Y:S03]  /*13670*/  F2I.NTZ R41, R40 ;  /* 0x0000002800297305 */ /* 0x0002a60000203100 */
[----:B------:R-:W-:-:S04]  /*13680*/  FFMA R39, R2, R39, 0.24022644758224487305 ;  /* 0x3e75fdec02277423 */ /* 0x000fc80000000027 */
[----:B------:R-:W-:Y:S01]  /*13690*/  FFMA R39, R2, R39, 0.69314718246459960938 ;  /* 0x3f31721802277423 */ /* 0x000fe20000000027 */
[----:B-1----:R-:W-:-:S03]  /*136a0*/  FADD R40, R37, R37 ;  /* 0x0000002525287221 */ /* 0x002fc60000000000 */
[----:B------:R-:W-:Y:S01]  /*136b0*/  FFMA R39, R2, R39, 1 ;  /* 0x3f80000002277423 */ /* 0x000fe20000000027 */
[----:B------:R-:W-:Y:S02]  /*136c0*/  IADD3 R2, PT, PT, R42, 0x7f000000, RZ ;  /* 0x7f0000002a027810 */ /* 0x000fe40007ffe0ff */
[----:B--2---:R-:W-:-:S03]  /*136d0*/  LEA R41, R41, -R42, 0x17 ;  /* 0x8000002a29297211 */ /* 0x004fc600078eb8ff */
        /* <DEDUP_REMOVED lines=22> */
[----:B------:R-:W-:Y:S01]  /*13840*/  FSETP.GEU.AND P0, PT, R38, RZ, PT ;  /* 0x000000ff2600720b */ /* 0x000fe20003f0e000 */
[----:B------:R-:W-:-:S12]  /*13850*/  IMAD.MOV.U32 R2, RZ, RZ, R41 ;  /* 0x000000ffff027224 */ /* 0x000fd800078e0029 */
[----:B------:R-:W-:Y:S05]  /*13860*/  @P0 BRA `(.L_x_301) ;  /* 0x0000002000f00947 */ /* 0x000fea0003800000 */
[----:B------:R-:W1:Y:S01]  /*13870*/  FRND.FLOOR R2, R3 ;  /* 0x0000000300027307 */ /* 0x000e620000205000 */
[----:B------:R-:W-:Y:S02]  /*13880*/  FSETP.NEU.AND P2, PT, |R40|, 1, PT ;  /* 0x3f8000002800780b */ /* 0x000fe40003f4d200 */
[----:B-1----:R-:W-:Y:S02]  /*13890*/  FSETP.NEU.AND P0, PT, R3, R2, PT ;  /* 0x000000020300720b */ /* 0x002fe40003f0d000 */
[----:B------:R-:W-:-:S04]  /*138a0*/  FSEL R2, R41, -R41, P2 ;  /* 0x8000002929027208 */ /* 0x000fc80001000000 */
[----:B------:R-:W-:Y:S01]  /*138b0*/  FSEL R2, R2, +QNAN , !P0 ;  /* 0x7fffffff02027808 */ /* 0x000fe20004000000 */
[----:B------:R-:W-:Y:S06]  /*138c0*/  BRA `(.L_x_301) ;  /* 0x0000002000d87947 */ /* 0x000fec0003800000 */
.L_x_572:
        /* <DEDUP_REMOVED lines=57> */
[----:B------:R-:W-:Y:S02]  /*13c60*/  IADD3 R2, PT, PT, R41, 0x7f000000, RZ ;  /* 0x7f00000029027810 */ /* 0x000fe40007ffe0ff */
        /* <DEDUP_REMOVED lines=33> */
.L_x_309:
[----:B------:R-:W-:-:S13]  /*13e80*/  ISETP.GT.AND P0, PT, R40, 0x14, PT ;  /* 0x000000142800780c */ /* 0x000fda0003f04270 */
[----:B------:R-:W-:Y:S05]  /*13e90*/  @P0 BRA `(.L_x_311) ;  /* 0x0000000400fc0947 */ /* 0x000fea0003800000 */
[----:B-----5:R-:W-:-:S05]  /*13ea0*/  IMAD.MOV.U32 R3, RZ, RZ, -0x12 ;  /* 0xffffffeeff037424 */ /* 0x020fca00078e00ff */
[----:B------:R-:W-:-:S04]  /*13eb0*/  VIADDMNMX.U32 R2, R40, R3, 0x3, PT ;  /* 0x0000000328027446 */ /* 0x000fc80003800003 */
[----:B------:R-:W-:-:S04]  /*13ec0*/  SHF.L.U32 R37, R2, 0x2, RZ ;  /* 0x0000000202257819 */ /* 0x000fc800000006ff */
[----:B------:R-:W1:Y:S02]  /*13ed0*/  LDC R2, c[0x2][R37+0x1b0] ;  /* 0x00806c0025027b82 */ /* 0x000e640000000800 */
[----:B-1----:R-:W-:-:S04]  /*13ee0*/  SHF.R.S32.HI R3, RZ, 0x1f, R2 ;  /* 0x0000001fff037819 */ /* 0x002fc80000011402 */
.L_x_575:
[----:B------:R-:W-:Y:S05]  /*13ef0*/  BRX R2 -0x13f00                                                         (*"BRANCH_TARGETS .L_x_576,.L_x_577,.L_x_578,.L_x_302"*) ;  /* 0xfffffec002407949 */ /* 0x000fea000383ffff */
.L_x_578:
        /* <DEDUP_REMOVED lines=18> */
[----:B------:R-:W-:-:S03]  /*14020*/  HFMA2 R37, -RZ, RZ, 1.9599609375, 20144 ;  /* 0x3fd774ebff257431 */ /* 0x000fc600000001ff */
[----:B------:R-:W-:-:S04]  /*14030*/  FFMA R3, R3, R2, R3 ;  /* 0x0000000203037223 */ /* 0x000fc80000000003 */
[----:B------:R-:W-:-:S04]  /*14040*/  FMUL R2, R3, -2 ;  /* 0xc000000003027820 */ /* 0x000fc80000400000 */
[----:B------:R-:W-:-:S05]  /*14050*/  @P0 FFMA R3, R37, 0.93318945169448852539, R2 ;  /* 0x3f6ee58125030823 */ /* 0x000fca0000000002 */
[C---:B------:R-:W-:Y:S02]  /*14060*/  FSETP.NAN.AND P0, PT, R3.reuse, R3, PT ;  /* 0x000000030300720b */ /* 0x040fe40003f08000 */
[----:B------:R-:W-:-:S04]  /*14070*/  LOP3.LUT R2, R3, 0x80000000, R38, 0xb8, !PT ;  /* 0x8000000003027812 */ /* 0x000fc800078eb826 */
[----:B------:R-:W-:Y:S01]  /*14080*/  FSEL R2, R2, R3, !P0 ;  /* 0x0000000302027208 */ /* 0x000fe20004000000 */
[----:B------:R-:W-:Y:S06]  /*14090*/  BRA `(.L_x_301) ;  /* 0x0000001800e47947 */ /* 0x000fec0003800000 */
.L_x_576:
        /* <DEDUP_REMOVED lines=10> */
.L_x_313:
[----:B--2---:R-:W-:Y:S01]  /*14140*/  FMUL.FTZ R3, R38, R37 ;  /* 0x0000002526037220 */ /* 0x004fe20000410000 */
[----:B------:R-:W-:-:S03]  /*14150*/  FMUL.FTZ R37, R37, 0.5 ;  /* 0x3f00000025257820 */ /* 0x000fc60000410000 */
[----:B------:R-:W-:-:S04]  /*14160*/  FFMA R2, -R3, R3, R38 ;  /* 0x0000000303027223 */ /* 0x000fc80000000126 */
[----:B------:R-:W-:-:S07]  /*14170*/  FFMA R2, R2, R37, R3 ;  /* 0x0000002502027223 */ /* 0x000fce0000000003 */
.L_x_314:
[----:B------:R-:W-:Y:S05]  /*14180*/  BSYNC.RECONVERGENT B0 ;  /* 0x0000000000007941 */ /* 0x000fea0003800200 */
.L_x_312:
[----:B------:R-:W-:Y:S05]  /*14190*/  BRA `(.L_x_301) ;  /* 0x0000001800a47947 */ /* 0x000fea0003800000 */
.L_x_577:
[C---:B------:R-:W-:Y:S01]  /*141a0*/  FMUL R2, R38.reuse, 0.63661974668502807617 ;  /* 0x3f22f98326027820 */ /* 0x040fe20000400000 */
[----:B------:R-:W-:Y:S01]  /*141b0*/  FSETP.GE.AND P0, PT, |R38|, 105615, PT ;  /* 0x47ce47802600780b */ /* 0x000fe20003f06200 */
[----:B------:R-:W-:Y:S02]  /*141c0*/  BSSY.RECONVERGENT B0, `(.L_x_315) ;  /* 0x000003a000007945 */ /* 0x000fe40003800200 */
        /* <DEDUP_REMOVED lines=15> */
.L_x_317:
        /* <DEDUP_REMOVED lines=11> */
[----:B-1----:R-:W-:Y:S01]  /*14370*/  SHF.R.U32.HI R39, RZ, 0x17, R38 ;  /* 0x00000017ff277819 */ /* 0x002fe20000011626 */
[----:B------:R1:W-:Y:S03]  /*14380*/  STL [R1+0x18], R40 ;  /* 0x0000182801007387 */ /* 0x0003e60000100800 */
[C---:B------:R-:W-:Y:S02]  /*14390*/  LOP3.LUT R2, R39.reuse, 0xe0, RZ, 0xc0, !PT ;  /* 0x000000e027027812 */ /* 0x040fe400078ec0ff */
[----:B------:R-:W-:Y:S02]  /*143a0*/  LOP3.LUT P0, RZ, R39, 0x1f, RZ, 0xc0, !PT ;  /* 0x0000001f27ff7812 */ /* 0x000fe4000780c0ff */
[----:B------:R-:W-:-:S04]  /*143b0*/  IADD3 R2, PT, PT, R2, -0x80, RZ ;  /* 0xffffff8002027810 */ /* 0x000fc80007ffe0ff */
[----:B------:R-:W-:-:S05]  /*143c0*/  SHF.R.U32.HI R2, RZ, 0x5, R2 ;  /* 0x00000005ff027819 */ /* 0x000fca0000011602 */
[----:B------:R-:W-:-:S05]  /*143d0*/  IMAD R41, R2, -0x4, R1 ;  /* 0xfffffffc02297824 */ /* 0x000fca00078e0201 */
[----:B------:R-:W2:Y:S04]  /*143e0*/  LDL R37, [R41+0x18] ;  /* 0x0000180029257983 */ /* 0x000ea80000100800 */
[----:B------:R-:W2:Y:S04]  /*143f0*/  LDL R2, [R41+0x14] ;  /* 0x0000140029027983 */ /* 0x000ea80000100800 */
[----:B------:R-:W3:Y:S01]  /*14400*/  @P0 LDL R3, [R41+0x10] ;  /* 0x0000100029030983 */ /* 0x000ee20000100800 */
[----:B------:R-:W-:Y:S01]  /*14410*/  LOP3.LUT R39, R39, 0x1f, RZ, 0xc0, !PT ;  /* 0x0000001f27277812 */ /* 0x000fe200078ec0ff */
[----:B------:R-:W-:Y:S01]  /*14420*/  UMOV UR6, 0x54442d19 ;  /* 0x54442d1900067882 */ /* 0x000fe20000000000 */
[----:B------:R-:W-:-:S02]  /*14430*/  UMOV UR7, 0x3bf921fb ;  /* 0x3bf921fb00077882 */ /* 0x000fc40000000000 */
[-C--:B--2---:R-:W-:Y:S02]  /*14440*/  @P0 SHF.L.W.U32.HI R37, R2, R39.reuse, R37 ;  /* 0x0000002702250219 */ /* 0x084fe40000010e25 */
[----:B---3--:R-:W-:Y:S02]  /*14450*/  @P0 SHF.L.W.U32.HI R2, R3, R39, R2 ;  /* 0x0000002703020219 */ /* 0x008fe40000010e02 */
[----:B------:R-:W-:Y:S02]  /*14460*/  ISETP.GE.AND P0, PT, R38, RZ, PT ;  /* 0x000000ff2600720c */ /* 0x000fe40003f06270 */
[C---:B------:R-:W-:Y:S02]  /*14470*/  SHF.L.W.U32.HI R39, R2.reuse, 0x2, R37 ;  /* 0x0000000202277819 */ /* 0x040fe40000010e25 */
[----:B------:R-:W-:Y:S02]  /*14480*/  SHF.L.U32 R2, R2, 0x2, RZ ;  /* 0x0000000202027819 */ /* 0x000fe400000006ff */
[----:B------:R-:W-:-:S02]  /*14490*/  SHF.R.S32.HI R3, RZ, 0x1f, R39 ;  /* 0x0000001fff037819 */ /* 0x000fc40000011427 */
[----:B------:R-:W-:Y:S02]  /*144a0*/  SHF.R.U32.HI R42, RZ, 0x1e, R37 ;  /* 0x0000001eff2a7819 */ /* 0x000fe40000011625 */
[C---:B------:R-:W-:Y:S02]  /*144b0*/  LOP3.LUT R2, R3.reuse, R2, RZ, 0x3c, !PT ;  /* 0x0000000203027212 */ /* 0x040fe400078e3cff */
[----:B------:R-:W-:Y:S02]  /*144c0*/  LOP3.LUT R3, R3, R39, RZ, 0x3c, !PT ;  /* 0x0000002703037212 */ /* 0x000fe400078e3cff */
[C---:B------:R-:W-:Y:S02]  /*144d0*/  LOP3.LUT R38, R39.reuse, R38, RZ, 0x3c, !PT ;  /* 0x0000002627267212 */ /* 0x040fe400078e3cff */
[----:B------:R-:W-:Y:S02]  /*144e0*/  LEA.HI R39, R39, R42, RZ, 0x1 ;  /* 0x0000002a27277211 */ /* 0x000fe400078f08ff */
[----:B------:R-:W1:Y:S01]  /*144f0*/  I2F.F64.S64 R2, R2 ;  /* 0x0000000200027312 */ /* 0x000e620000301c00 */
[----:B------:R-:W-:-:S02]  /*14500*/  ISETP.GE.AND P2, PT, R38, RZ, PT ;  /* 0x000000ff2600720c */ /* 0x000fc40003f46270 */
[----:B------:R-:W-:-:S04]  /*14510*/  IADD3 R37, PT, PT, -R39, RZ, RZ ;  /* 0x000000ff27257210 */ /* 0x000fc80007ffe1ff */
[----:B------:R-:W-:Y:S01]  /*14520*/  @!P0 MOV R39, R37 ;  /* 0x0000002500278202 */ /* 0x000fe20000000f00 */
[----:B-1----:R-:W-:-:S10]  /*14530*/  DMUL R40, R2, UR6 ;  /* 0x0000000602287c28 */ /* 0x002fd40008000000 */
[----:B------:R-:W1:Y:S02]  /*14540*/  F2F.F32.F64 R40, R40 ;  /* 0x0000002800287310 */ /* 0x000e640000301000 */
[----:B-1----:R-:W-:-:S07]  /*14550*/  FSEL R3, -R40, R40, !P2 ;  /* 0x0000002828037208 */ /* 0x002fce0005000100 */
.L_x_316:
[----:B------:R-:W-:Y:S05]  /*14560*/  BSYNC.RECONVERGENT B0 ;  /* 0x0000000000007941 */ /* 0x000fea0003800200 */
.L_x_315:
[----:B------:R-:W-:Y:S02]  /*14570*/  HFMA2 R2, -RZ, RZ, 0.487060546875, -0.0625 ;  /* 0x37cbac00ff027431 */ /* 0x000fe400000001ff */
[----:B------:R-:W-:Y:S01]  /*14580*/  FMUL R37, R3, R3 ;  /* 0x0000000303257220 */ /* 0x000fe20000400000 */
[C---:B------:R-:W-:Y:S01]  /*14590*/  LOP3.LUT R38, R39.reuse, 0x1, RZ, 0xc0, !PT ;  /* 0x0000000127267812 */ /* 0x040fe200078ec0ff */
[----:B------:R-:W-:Y:S01]  /*145a0*/  IMAD.MOV.U32 R41, RZ, RZ, 0x3effffff ;  /* 0x3effffffff297424 */ /* 0x000fe200078e00ff */
[----:B------:R-:W-:Y:S02]  /*145b0*/  MOV R40, 0x3d2aaabb ;  /* 0x3d2aaabb00287802 */ /* 0x000fe40000000f00 */
[----:B------:R-:W-:Y:S02]  /*145c0*/  ISETP.NE.U32.AND P0, PT, R38, 0x1, PT ;  /* 0x000000012600780c */ /* 0x000fe40003f05070 */
[----:B------:R-:W-:Y:S01]  /*145d0*/  LOP3.LUT P2, RZ, R39, 0x2, RZ, 0xc0, !PT ;  /* 0x0000000227ff7812 */ /* 0x000fe2000784c0ff */
[----:B------:R-:W-:Y:S01]  /*145e0*/  FFMA R2, R37, R2, -0.0013887860113754868507 ;  /* 0xbab607ed25027423 */ /* 0x000fe20000000002 */
[----:B------:R-:W-:-:S02]  /*145f0*/  FSEL R40, R40, 0.0083327032625675201416, !P0 ;  /* 0x3c0885e428287808 */ /* 0x000fc40004000000 */
[----:B------:R-:W-:Y:S02]  /*14600*/  FSEL R39, -R41, -0.16666662693023681641, !P0 ;  /* 0xbe2aaaa829277808 */ /* 0x000fe40004000100 */
[----:B------:R-:W-:Y:S02]  /*14610*/  FSEL R38, R2, -0.00019574658654164522886, !P0 ;  /* 0xb94d415302267808 */ /* 0x000fe40004000000 */
[----:B------:R-:W-:-:S03]  /*14620*/  FSEL R2, R3, 1, P0 ;  /* 0x3f80000003027808 */ /* 0x000fc60000000000 */
[C---:B------:R-:W-:Y:S02]  /*14630*/  FFMA R38, R37.reuse, R38, R40 ;  /* 0x0000002625267223 */ /* 0x040fe40000000028 */
[C---:B------:R-:W-:Y:S02]  /*14640*/  FFMA R3, R37.reuse, R2, RZ ;  /* 0x0000000225037223 */ /* 0x040fe400000000ff */
[----:B------:R-:W-:-:S04]  /*14650*/  FFMA R38, R37, R38, R39 ;  /* 0x0000002625267223 */ /* 0x000fc80000000027 */
[----:B------:R-:W-:-:S04]  /*14660*/  FFMA R2, R3, R38, R2 ;  /* 0x0000002603027223 */ /* 0x000fc80000000002 */
[----:B------:R-:W-:Y:S01]  /*14670*/  @P2 FADD R2, RZ, -R2 ;  /* 0x80000002ff022221 */ /* 0x000fe20000000000 */
[----:B------:R-:W-:Y:S06]  /*14680*/  BRA `(.L_x_301) ;  /* 0x0000001400687947 */ /* 0x000fec0003800000 */
.L_x_311:
[----:B------:R-:W-:-:S13]  /*14690*/  ISETP.GT.AND P0, PT, R40, 0x16, PT ;  /* 0x000000162800780c */ /* 0x000fda0003f04270 */
[----:B------:R-:W-:Y:S05]  /*146a0*/  @P0 BRA `(.L_x_318) ;  /* 0x0000000c00000947 */ /* 0x000fea0003800000 */
[----:B-----5:R-:W-:-:S04]  /*146b0*/  MOV R3, 0xffffffeb ;  /* 0xffffffeb00037802 */ /* 0x020fc80000000f00 */
[----:B------:R-:W-:-:S04]  /*146c0*/  VIADDMNMX.U32 R2, R40, R3, 0x2, PT ;  /* 0x0000000228027446 */ /* 0x000fc80003800003 */
[----:B------:R-:W-:-:S04]  /*146d0*/  SHF.L.U32 R37, R2, 0x2, RZ ;  /* 0x0000000202257819 */ /* 0x000fc800000006ff */
[----:B------:R-:W1:Y:S02]  /*146e0*/  LDC R2, c[0x2][R37+0x1c0] ;  /* 0x0080700025027b82 */ /* 0x000e640000000800 */
[----:B-1----:R-:W-:-:S04]  /*146f0*/  SHF.R.S32.HI R3, RZ, 0x1f, R2 ;  /* 0x0000001fff037819 */ /* 0x002fc80000011402 */
.L_x_580:
[----:B------:R-:W-:Y:S05]  /*14700*/  BRX R2 -0x14710                                                         (*"BRANCH_TARGETS .L_x_581,.L_x_582,.L_x_302"*) ;  /* 0xfffffeb8023c7949 */ /* 0x000fea000383ffff */
.L_x_581:
        /* <DEDUP_REMOVED lines=20> */
.L_x_582:
[----:B------:R-:W-:-:S13]  /*14850*/  FSETP.GE.AND P0, PT, |R38|, 1.5, PT ;  /* 0x3fc000002600780b */ /* 0x000fda0003f06200 */
[----:B------:R-:W-:Y:S05]  /*14860*/  @!P0 BRA `(.L_x_319) ;  /* 0x0000000400f08947 */ /* 0x000fea0003800000 */
[C---:B------:R-:W-:Y:S01]  /*14870*/  FSETP.GT.AND P0, PT, |R38|.reuse, 41.09999847412109375, PT ;  /* 0x422466662600780b */ /* 0x040fe20003f04200 */
[----:B------:R-:W-:Y:S01]  /*14880*/  HFMA2 R48, -RZ, RZ, 0.771484375, 0.21533203125 ;  /* 0x3a2c32e4ff307431 */ /* 0x000fe200000001ff */
[C---:B------:R-:W-:Y:S02]  /*14890*/  FSETP.GEU.AND P2, PT, R38.reuse, RZ, PT ;  /* 0x000000ff2600720b */ /* 0x040fe40003f4e000 */
[----:B------:R-:W-:-:S04]  /*148a0*/  FSEL R37, R38, 41.09999847412109375, !P0 ;  /* 0x4224666626257808 */ /* 0x000fc80004000000 */
[C---:B------:R-:W-:Y:S01]  /*148b0*/  FSETP.GEU.AND P0, PT, |R37|.reuse, 1.175494350822287508e-38, PT ;  /* 0x008000002500780b */ /* 0x040fe20003f0e200 */
[C---:B------:R-:W-:Y:S01]  /*148c0*/  FMUL R2, |R37|.reuse, 16777216 ;  /* 0x4b80000025027820 */ /* 0x040fe20000400200 */
[----:B------:R-:W-:-:S04]  /*148d0*/  FMUL R50, |R37|, 1.4426950216293334961 ;  /* 0x3fb8aa3b25327820 */ /* 0x000fc80000400200 */
[----:B------:R-:W-:Y:S01]  /*148e0*/  FSEL R2, R2, |R37|, !P0 ;  /* 0x4000002502027208 */ /* 0x000fe20004000000 */
[----:B------:R-:W-:-:S03]  /*148f0*/  FFMA R52, |R37|, 1.4426950216293334961, -R50 ;  /* 0x3fb8aa3b25347823 */ /* 0x000fc60000000a32 */
[----:B------:R-:W-:Y:S01]  /*14900*/  IADD3 R3, PT, PT, R2, -0x3f3504f3, RZ ;  /* 0xc0cafb0d02037810 */ /* 0x000fe20007ffe0ff */
[----:B------:R-:W-:-:S03]  /*14910*/  FFMA R52, |R37|, 1.925963033500011079e-08, R52 ;  /* 0x32a5706025347823 */ /* 0x000fc60000000234 */
        /* <DEDUP_REMOVED lines=19> */
[----:B------:R-:W-:Y:S01]  /*14a50*/  FFMA R47, R3, 1.4426950216293334961, R40 ;  /* 0x3fb8aa3b032f7823 */ /* 0x000fe20000000028 */
[----:B------:R-:W-:Y:S01]  /*14a60*/  FADD R40, |R37|, -0.5 ;  /* 0xbf00000025287421 */ /* 0x000fe20000000200 */
[----:B------:R-:W-:Y:S01]  /*14a70*/  FMUL R42, R41, R42 ;  /* 0x0000002a292a7220 */ /* 0x000fe20000400000 */
[----:B------:R-:W-:-:S03]  /*14a80*/  FFMA R48, R39, R48, 0.12022458761930465698 ;  /* 0x3df6384f27307423 */ /* 0x000fc60000000030 */
[----:B------:R-:W-:Y:S01]  /*14a90*/  FFMA R42, R42, 1.4426950216293334961, R47 ;  /* 0x3fb8aa3b2a2a7823 */ /* 0x000fe2000000002f */
[----:B------:R-:W-:-:S03]  /*14aa0*/  FMUL R48, R39, R48 ;  /* 0x0000003027307220 */ /* 0x000fc60000400000 */
[----:B------:R-:W-:-:S04]  /*14ab0*/  FFMA R39, R3, 1.9251366722983220825e-08, R42 ;  /* 0x32a55e3403277823 */ /* 0x000fc8000000002a */
[----:B------:R-:W-:-:S04]  /*14ac0*/  FFMA R39, R3, R48, R39 ;  /* 0x0000003003277223 */ /* 0x000fc80000000027 */
[----:B------:R-:W-:-:S04]  /*14ad0*/  FADD R41, R2, R39 ;  /* 0x0000002702297221 */ /* 0x000fc80000000000 */
[----:B------:R-:W-:Y:S01]  /*14ae0*/  FMUL R42, R41, R40 ;  /* 0x00000028292a7220 */ /* 0x000fe20000400000 */
[----:B------:R-:W-:-:S03]  /*14af0*/  FADD R2, -R2, R41 ;  /* 0x0000002902027221 */ /* 0x000fc60000000100 */
[----:B------:R-:W-:Y:S01]  /*14b00*/  FADD R3, R42, -R50 ;  /* 0x800000322a037221 */ /* 0x000fe20000000000 */
[----:B------:R-:W-:-:S03]  /*14b10*/  FADD R39, R39, -R2 ;  /* 0x8000000227277221 */ /* 0x000fc60000000000 */
[----:B------:R-:W-:Y:S01]  /*14b20*/  FADD R47, R50, R3 ;  /* 0x00000003322f7221 */ /* 0x000fe20000000000 */
[----:B------:R-:W-:-:S03]  /*14b30*/  @!P2 FADD R48, -R3, 48 ;  /* 0x424000000330a421 */ /* 0x000fc60000000100 */
[--C-:B------:R-:W-:Y:S02]  /*14b40*/  FADD R49, R3, -R47.reuse ;  /* 0x8000002f03317221 */ /* 0x100fe40000000000 */
[----:B------:R-:W-:Y:S01]  /*14b50*/  @!P2 FSEL R3, R48, -R3, P0 ;  /* 0x800000033003a208 */ /* 0x000fe20000000000 */
[-C--:B------:R-:W-:Y:S01]  /*14b60*/  FFMA R48, R41, R40.reuse, -R42 ;  /* 0x0000002829307223 */ /* 0x080fe2000000082a */
[----:B------:R-:W-:Y:S01]  /*14b70*/  FADD R42, R42, -R47 ;  /* 0x8000002f2a2a7221 */ /* 0x000fe20000000000 */
[----:B------:R-:W-:Y:S01]  /*14b80*/  FADD R49, -R50, -R49 ;  /* 0x8000003132317221 */ /* 0x000fe20000000100 */
[----:B------:R-:W1:Y:S01]  /*14b90*/  FRND R2, R3 ;  /* 0x0000000300027307 */ /* 0x000e620000201000 */
[----:B------:R-:W-:Y:S01]  /*14ba0*/  FFMA R39, R39, R40, R48 ;  /* 0x0000002827277223 */ /* 0x000fe20000000030 */
[----:B------:R-:W-:Y:S01]  /*14bb0*/  MOV R40, 0x391fcb8e ;  /* 0x391fcb8e00287802 */ /* 0x000fe20000000f00 */
[----:B------:R-:W-:Y:S02]  /*14bc0*/  FADD R42, R42, R49 ;  /* 0x000000312a2a7221 */ /* 0x000fe40000000000 */
[----:B------:R-:W-:-:S04]  /*14bd0*/  FADD R39, R39, -R52 ;  /* 0x8000003427277221 */ /* 0x000fc80000000000 */
[----:B------:R-:W-:Y:S02]  /*14be0*/  FADD R42, R42, R39 ;  /* 0x000000272a2a7221 */ /* 0x000fe40000000000 */
[----:B------:R-:W2:Y:S02]  /*14bf0*/  MUFU.RCP R39, |R37| ;  /* 0x4000002500277308 */ /* 0x000ea40000001000 */
[----:B------:R-:W-:Y:S01]  /*14c00*/  @!P2 FADD R42, -R42, -RZ ;  /* 0x800000ff2a2aa221 */ /* 0x000fe20000000100 */
[C---:B-1----:R-:W-:Y:S01]  /*14c10*/  FADD R41, -R2.reuse, R3 ;  /* 0x0000000302297221 */ /* 0x042fe20000000100 */
[----:B------:R-:W-:-:S03]  /*14c20*/  FSETP.GT.AND P0, PT, R2, RZ, PT ;  /* 0x000000ff0200720b */ /* 0x000fc60003f04000 */
[----:B------:R-:W-:Y:S01]  /*14c30*/  FADD R41, R41, R42 ;  /* 0x0000002a29297221 */ /* 0x000fe20000000000 */
[----:B------:R-:W-:Y:S01]  /*14c40*/  HFMA2 R42, -RZ, RZ, 0.56982421875, 44576 ;  /* 0x388f7971ff2a7431 */ /* 0x000fe200000001ff */
[----:B------:R-:W1:Y:S01]  /*14c50*/  F2I.NTZ R3, R3 ;  /* 0x0000000300037305 */ /* 0x000e620000203100 */
[----:B------:R-:W-:Y:S01]  /*14c60*/  SEL R2, RZ, 0x83000000, P0 ;  /* 0x83000000ff027807 */ /* 0x000fe20000000000 */
[----:B------:R-:W-:-:S04]  /*14c70*/  FFMA R40, R41, R40, 0.0013391353422775864601 ;  /* 0x3aaf85ed29287423 */ /* 0x000fc80000000028 */
[----:B------:R-:W-:Y:S01]  /*14c80*/  FFMA R40, R41, R40, 0.0096188392490148544312 ;  /* 0x3c1d985629287423 */ /* 0x000fe20000000028 */
[----:B------:R-:W-:Y:S02]  /*14c90*/  VIADD R47, R2, 0x7f000000 ;  /* 0x7f000000022f7836 */ /* 0x000fe40000000000 */
[----:B--2---:R-:W-:Y:S01]  /*14ca0*/  FFMA R42, R39, R42, -5.0603266572579741478e-05 ;  /* 0xb8543ed8272a7423 */ /* 0x004fe2000000002a */
[----:B------:R-:W-:-:S03]  /*14cb0*/  FFMA R40, R41, R40, 0.055503588169813156128 ;  /* 0x3d6357bb29287423 */ /* 0x000fc60000000028 */
[----:B------:R-:W-:Y:S01]  /*14cc0*/  FFMA R42, R39, R42, -0.00042276637395843863487 ;  /* 0xb9dda6be272a7423 */ /* 0x000fe2000000002a */
[----:B------:R-:W-:Y:S01]  /*14cd0*/  FFMA R40, R41, R40, 0.24022644758224487305 ;  /* 0x3e75fdec29287423 */ /* 0x000fe20000000028 */
[----:B-1----:R-:W-:Y:S02]  /*14ce0*/  LEA R3, R3, -R2, 0x17 ;  /* 0x8000000203037211 */ /* 0x002fe400078eb8ff */
[----:B------:R-:W-:Y:S01]  /*14cf0*/  FFMA R42, R39, R42, 0.00099214143119752407074 ;  /* 0x3a820abe272a7423 */ /* 0x000fe2000000002a */
[----:B------:R-:W-:-:S03]  /*14d00*/  FFMA R40, R41, R40, 0.69314718246459960938 ;  /* 0x3f31721829287423 */ /* 0x000fc60000000028 */
[----:B------:R-:W-:Y:S01]  /*14d10*/  FFMA R42, R39, R42, -0.00027855476946569979191 ;  /* 0xb9920afd272a7423 */ /* 0x000fe2000000002a */
[----:B------:R-:W-:-:S03]  /*14d20*/  FFMA R40, R41, R40, 1 ;  /* 0x3f80000029287423 */ /* 0x000fc60000000028 */
[----:B------:R-:W-:Y:S01]  /*14d30*/  FFMA R42, R39, R42, -0.0026749009266495704651 ;  /* 0xbb2f4d64272a7423 */ /* 0x000fe2000000002a */
[----:B------:R-:W-:-:S03]  /*14d40*/  FMUL R40, R40, R47 ;  /* 0x0000002f28287220 */ /* 0x000fc60000400000 */
[----:B------:R-:W-:Y:S01]  /*14d50*/  FFMA R42, R39, R42, 0.0034718033857643604279 ;  /* 0x3b638732272a7423 */ /* 0x000fe2000000002a */
[----:B------:R-:W-:-:S03]  /*14d60*/  FMUL R40, R40, R3 ;  /* 0x0000000328287220 */ /* 0x000fc60000400000 */
[----:B------:R-:W-:Y:S01]  /*14d70*/  FFMA R52, R39, R42, 0.083333343267440795898 ;  /* 0x3daaaaac27347423 */ /* 0x000fe2000000002a */
[----:B------:R-:W-:Y:S01]  /*14d80*/  FMUL R40, R40, 2.5066282749176025391 ;  /* 0x40206c9928287820 */ /* 0x000fe20000400000 */
[----:B------:R-:W-:Y:S06]  /*14d90*/  @P2 BRA `(.L_x_320) ;  /* 0x0000000000982947 */ /* 0x000fec0003800000 */
[--C-:B------:R-:W-:Y:S01]  /*14da0*/  FADD R3, |R37|, |R37|.reuse ;  /* 0x4000002525037221 */ /* 0x100fe20000000200 */
[----:B------:R-:W-:Y:S02]  /*14db0*/  MOV R48, 0x3e684e12 ;  /* 0x3e684e1200307802 */ /* 0x000fe40000000f00 */
[----:B------:R-:W-:Y:S01]  /*14dc0*/  MOV R50, 0x3f17acc9 ;  /* 0x3f17acc900327802 */ /* 0x000fe20000000f00 */
[----:B------:R-:W1:Y:S08]  /*14dd0*/  FRND R2, R3 ;  /* 0x0000000300027307 */ /* 0x000e700000201000 */
[----:B------:R-:W2:Y:S01]  /*14de0*/  F2I.NTZ R41, R3 ;  /* 0x0000000300297305 */ /* 0x000ea20000203100 */
[----:B-1----:R-:W-:-:S04]  /*14df0*/  FFMA R2, R2, -0.5, |R37| ;  /* 0xbf00000002027823 */ /* 0x002fc80000000425 */
[----:B------:R-:W-:Y:S01]  /*14e00*/  FMUL R47, R2, R2 ;  /* 0x00000002022f7220 */ /* 0x000fe20000400000 */
[----:B--2---:R-:W-:-:S03]  /*14e10*/  LOP3.LUT R42, R41, 0x1, RZ, 0xc0, !PT ;  /* 0x00000001292a7812 */ /* 0x004fc600078ec0ff */
        /* <DEDUP_REMOVED lines=30> */
.L_x_320:
[----:B------:R-:W-:-:S04]  /*15000*/  FMUL R39, R39, R52 ;  /* 0x0000003427277220 */ /* 0x000fc80000400000 */
[----:B------:R-:W-:Y:S01]  /*15010*/  FFMA R2, R40, R39, R40 ;  /* 0x0000002728027223 */ /* 0x000fe20000000028 */
[----:B------:R-:W-:Y:S06]  /*15020*/  BRA `(.L_x_301) ;  /* 0x0000000c00007947 */ /* 0x000fec0003800000 */
.L_x_319:
        /* <DEDUP_REMOVED lines=28> */
.L_x_321:
        /* <DEDUP_REMOVED lines=12> */
.L_x_318:
[----:B-----5:R-:W-:-:S05]  /*152b0*/  IMAD.MOV.U32 R3, RZ, RZ, -0x17 ;  /* 0xffffffe9ff037424 */ /* 0x020fca00078e00ff */
[----:B------:R-:W-:-:S04]  /*152c0*/  VIADDMNMX.U32 R2, R40, R3, 0x2, PT ;  /* 0x0000000228027446 */ /* 0x000fc80003800003 */
[----:B------:R-:W-:-:S04]  /*152d0*/  SHF.L.U32 R37, R2, 0x2, RZ ;  /* 0x0000000202257819 */ /* 0x000fc800000006ff */
[----:B------:R-:W1:Y:S02]  /*152e0*/  LDC R2, c[0x2][R37+0x1cc] ;  /* 0x0080730025027b82 */ /* 0x000e640000000800 */
[----:B-1----:R-:W-:-:S04]  /*152f0*/  SHF.R.S32.HI R3, RZ, 0x1f, R2 ;  /* 0x0000001fff037819 */ /* 0x002fc80000011402 */
.L_x_584:
[----:B------:R-:W-:Y:S05]  /*15300*/  BRX R2 -0x15310                                                         (*"BRANCH_TARGETS .L_x_585,.L_x_586,.L_x_302"*) ;  /* 0xfffffeac023c7949 */ /* 0x000fea000383ffff */
.L_x_586:
[----:B------:R-:W-:Y:S01]  /*15310*/  FADD R2, |R38|, -RZ ;  /* 0x800000ff26027221 */ /* 0x000fe20000000200 */
[----:B------:R-:W-:Y:S06]  /*15320*/  BRA `(.L_x_301) ;  /* 0x0000000800407947 */ /* 0x000fec0003800000 */
.L_x_302:
[----:B------:R-:W-:Y:S01]  /*15330*/  MOV R2, 0x7fffffff ;  /* 0x7fffffff00027802 */ /* 0x000fe20000000f00 */
[----:B------:R-:W-:Y:S06]  /*15340*/  BRA `(.L_x_301) ;  /* 0x0000000800387947 */ /* 0x000fec0003800000 */
.L_x_585:
[----:B------:R-:W-:-:S13]  /*15350*/  FSETP.GTU.AND P0, PT, |R38|, 8, PT ;  /* 0x410000002600780b */ /* 0x000fda0003f0c200 */
[----:B------:R-:W-:Y:S05]  /*15360*/  @P0 BRA `(.L_x_322) ;  /* 0x0000000000600947 */ /* 0x000fea0003800000 */
[----:B------:R-:W-:Y:S02]  /*15370*/  HFMA2 R3, -RZ, RZ, 0.0261688232421875, -0.61279296875 ;  /* 0x26b3b8e7ff037431 */ /* 0x000fe400000001ff */
[C---:B------:R-:W-:Y:S01]  /*15380*/  FADD R2, |R38|.reuse, -2.4048254489898681641 ;  /* 0xc019e8a926027421 */ /* 0x040fe20000000200 */
[C---:B------:R-:W-:Y:S01]  /*15390*/  FADD R37, |R38|.reuse, -5.5200781822204589844 ;  /* 0xc0b0a47b26257421 */ /* 0x040fe20000000200 */
[----:B------:R-:W-:Y:S02]  /*153a0*/  FADD R39, |R38|, -8.6537275314331054688 ;  /* 0xc10a75ab26277421 */ /* 0x000fe40000000200 */
[----:B------:R-:W-:Y:S01]  /*153b0*/  FADD R2, R2, -1.0870589761680093943e-07 ;  /* 0xb3e971b302027421 */ /* 0x000fe20000000000 */
[----:B------:R-:W-:-:S03]  /*153c0*/  FADD R38, R37, 7.1934145751129108248e-08 ;  /* 0x339a7a3725267421 */ /* 0x000fc60000000000 */
        /* <DEDUP_REMOVED lines=13> */
[----:B------:R-:W-:Y:S01]  /*154a0*/  FMUL R3, R2, R3 ;  /* 0x0000000302037220 */ /* 0x000fe20000400000 */
[----:B------:R-:W-:-:S03]  /*154b0*/  FADD R2, R39, -3.8147791769915784243e-07 ;  /* 0xb4cccded27027421 */ /* 0x000fc60000000000 */
[----:B------:R-:W-:-:S04]  /*154c0*/  FMUL R3, R3, R38 ;  /* 0x0000002603037220 */ /* 0x000fc80000400000 */
[----:B------:R-:W-:Y:S01]  /*154d0*/  FMUL R2, R3, R2 ;  /* 0x0000000203027220 */ /* 0x000fe20000400000 */
[----:B------:R-:W-:Y:S06]  /*154e0*/  BRA `(.L_x_301) ;  /* 0x0000000400d07947 */ /* 0x000fec0003800000 */
.L_x_322:
        /* <DEDUP_REMOVED lines=37> */
[----:B------:R-:W-:Y:S01]  /*15740*/  IMAD.MOV.U32 R2, RZ, RZ, R1 ;  /* 0x000000ffff027224 */ /* 0x000fe200078e0001 */
[----:B------:R-:W1:Y:S01]  /*15750*/  LDCU.64 UR10, c[0x4][URZ] ;  /* 0x01000000ff0a77ac */ /* 0x000e620008000a00 */
[----:B------:R-:W-:Y:S01]  /*15760*/  LOP3.LUT R37, R3, 0x80000000, RZ, 0xfc, !PT ;  /* 0x8000000003257812 */ /* 0x000fe200078efcff */
[----:B------:R-:W-:Y:S01]  /*15770*/  UMOV UR6, URZ ;  /* 0x000000ff00067c82 */ /* 0x000fe20008000000 */
[----:B------:R-:W-:-:S05]  /*15780*/  UMOV UR5, URZ ;  /* 0x000000ff00057c82 */ /* 0x000fca0008000000 */
.L_x_325:
[----:B-1----:R-:W-:Y:S02]  /*15790*/  MOV R38, UR10 ;  /* 0x0000000a00267c02 */ /* 0x002fe40008000f00 */
[----:B------:R-:W-:-:S05]  /*157a0*/  MOV R39, UR11 ;  /* 0x0000000b00277c02 */ /* 0x000fca0008000f00 */
[----:B------:R-:W2:Y:S01]  /*157b0*/  LDG.E.CONSTANT R38, desc[UR8][R38.64] ;  /* 0x0000000826267981 */ /* 0x000ea2000c1e9900 */
[----:B------:R-:W-:Y:S02]  /*157c0*/  UIADD3 UR10, UP1, UPT, UR10, 0x4, URZ ;  /* 0x000000040a0a7890 */ /* 0x000fe4000ff3e0ff */
[----:B------:R-:W-:Y:S02]  /*157d0*/  UIADD3 UR5, UPT, UPT, UR5, 0x1, URZ ;  /* 0x0000000105057890 */ /* 0x000fe4000fffe0ff */
[----:B------:R-:W-:Y:S02]  /*157e0*/  UIADD3.X UR11, UPT, UPT, URZ, UR11, URZ, UP1, !UPT ;  /* 0x0000000bff0b7290 */ /* 0x000fe40008ffe4ff */
[----:B------:R-:W-:Y:S01]  /*157f0*/  UISETP.NE.AND UP1, UPT, UR5, 0x6, UPT ;  /* 0x000000060500788c */ /* 0x000fe2000bf25270 */
[----:B--2---:R-:W-:-:S03]  /*15800*/  IMAD.WIDE.U32 R48, R38, R37, RZ ;  /* 0x0000002526307225 */ /* 0x004fc600078e00ff */
[----:B------:R-:W-:-:S04]  /*15810*/  IADD3 R3, P0, PT, R48, R40, RZ ;  /* 0x0000002830037210 */ /* 0x000fc80007f1e0ff */
[----:B------:R-:W-:Y:S01]  /*15820*/  IADD3.X R40, PT, PT, R49, UR6, RZ, P0, !PT ;  /* 0x0000000631287c10 */ /* 0x000fe200087fe4ff */
[----:B------:R1:W-:Y:S02]  /*15830*/  STL [R2], R3 ;  /* 0x0000000302007387 */ /* 0x0003e40000100800 */
[----:B-1----:R-:W-:Y:S01]  /*15840*/  IADD3 R2, PT, PT, R2, 0x4, RZ ;  /* 0x0000000402027810 */ /* 0x002fe20007ffe0ff */
[----:B------:R-:W-:Y:S06]  /*15850*/  BRA.U UP1, `(.L_x_325) ;  /* 0xfffffffd01cc7547 */ /* 0x000fec000b83ffff */
[----:B------:R-:W-:Y:S01]  /*15860*/  SHF.R.U32.HI R38, RZ, 0x17, R47 ;  /* 0x00000017ff267819 */ /* 0x000fe2000001162f */
        /* <DEDUP_REMOVED lines=30> */
.L_x_324:
[----:B------:R-:W-:Y:S05]  /*15a50*/  BSYNC.RECONVERGENT B0 ;  /* 0x0000000000007941 */ /* 0x000fea0003800200 */
.L_x_323:
[----:B------:R-:W-:Y:S01]  /*15a60*/  HFMA2 R2, -RZ, RZ, 1.9462890625, 0.0004794597625732421875 ;  /* 0x3fc90fdbff027431 */ /* 0x000fe200000001ff */
[----:B------:R-:W-:Y:S01]  /*15a70*/  LOP3.LUT R39, R39, 0x3, RZ, 0xc0, !PT ;  /* 0x0000000327277812 */ /* 0x000fe200078ec0ff */
[----:B------:R-:W-:Y:S01]  /*15a80*/  IMAD.MOV.U32 R48, RZ, RZ, 0x3c0885e4 ;  /* 0x3c0885e4ff307424 */ /* 0x000fe200078e00ff */
[----:B------:R-:W-:Y:S02]  /*15a90*/  MOV R40, 0x37cbac00 ;  /* 0x37cbac0000287802 */ /* 0x000fe40000000f00 */
[----:B------:R-:W-:-:S05]  /*15aa0*/  I2FP.F32.U32 R39, R39 ;  /* 0x0000002700277245 */ /* 0x000fca0000201000 */
[----:B------:R-:W-:-:S04]  /*15ab0*/  FFMA R39, R39, R2, -0.78539818525314331055 ;  /* 0xbf490fdb27277423 */ /* 0x000fc80000000002 */
[----:B------:R-:W-:Y:S01]  /*15ac0*/  FADD R38, R39, R38 ;  /* 0x0000002627267221 */ /* 0x000fe20000000000 */
[----:B------:R-:W-:-:S03]  /*15ad0*/  HFMA2 R39, -RZ, RZ, 1.541015625, -0.052001953125 ;  /* 0x3e2aaaa8ff277431 */ /* 0x000fc600000001ff */
[----:B------:R-:W-:-:S06]  /*15ae0*/  FMUL R2, R38, 0.63661974668502807617 ;  /* 0x3f22f98326027820 */ /* 0x000fcc0000400000 */
[----:B------:R-:W1:Y:S02]  /*15af0*/  F2I.NTZ R2, R2 ;  /* 0x0000000200027305 */ /* 0x000e640000203100 */
[----:B-1----:R-:W-:Y:S02]  /*15b00*/  I2FP.F32.S32 R3, R2 ;  /* 0x0000000200037245 */ /* 0x002fe40000201400 */
[C---:B------:R-:W-:Y:S02]  /*15b10*/  LOP3.LUT R37, R2.reuse, 0x1, RZ, 0xc0, !PT ;  /* 0x0000000102257812 */ /* 0x040fe400078ec0ff */
[----:B------:R-:W-:Y:S01]  /*15b20*/  IADD3 R2, PT, PT, R2, 0x1, RZ ;  /* 0x0000000102027810 */ /* 0x000fe20007ffe0ff */
[----:B------:R-:W-:Y:S01]  /*15b30*/  FFMA R38, R3, -1.5707962512969970703, R38 ;  /* 0xbfc90fda03267823 */ /* 0x000fe20000000026 */
[----:B------:R-:W-:Y:S02]  /*15b40*/  ISETP.NE.U32.AND P0, PT, R37, 0x1, PT ;  /* 0x000000012500780c */ /* 0x000fe40003f05070 */
[----:B------:R-:W-:Y:S01]  /*15b50*/  LOP3.LUT P2, RZ, R2, 0x2, RZ, 0xc0, !PT ;  /* 0x0000000202ff7812 */ /* 0x000fe2000784c0ff */
[----:B------:R-:W-:Y:S01]  /*15b60*/  FFMA R38, R3, -7.5497894158615963534e-08, R38 ;  /* 0xb3a2216803267823 */ /* 0x000fe20000000026 */
[----:B------:R-:W-:-:S02]  /*15b70*/  FSEL R48, R48, 0.041666727513074874878, !P0 ;  /* 0x3d2aaabb30307808 */ /* 0x000fc40004000000 */
[----:B------:R-:W-:Y:S01]  /*15b80*/  FSEL R39, -R39, -0.4999999701976776123, !P0 ;  /* 0xbeffffff27277808 */ /* 0x000fe20004000100 */
[C---:B------:R-:W-:Y:S01]  /*15b90*/  FMUL R3, R38.reuse, R38 ;  /* 0x0000002626037220 */ /* 0x040fe20000400000 */
[----:B------:R-:W-:-:S03]  /*15ba0*/  FSEL R2, R38, 1, !P0 ;  /* 0x3f80000026027808 */ /* 0x000fc60004000000 */
        /* <DEDUP_REMOVED lines=8> */
.L_x_301:
[----:B------:R-:W-:Y:S05]  /*15c30*/  BSYNC.RECONVERGENT B4 ;  /* 0x0000000000047941 */ /* 0x000fea0003800200 */
.L_x_293:
[----:B-----5:R-:W-:-:S05]  /*15c40*/  LEA R3, R46, R35, 0x2 ;  /* 0x000000232e037211 */ /* 0x020fca00078e10ff */
[----:B------:R2:W-:Y:S02]  /*15c50*/  STL [R3], R2 ;  /* 0x0000000203007387 */ /* 0x0005e40000100800 */
.L_x_292:
[C---:B------:R-:W-:Y:S02]  /*15c60*/  ISETP.GT.U32.AND P0, PT, R46.reuse, 0x1, PT ;  /* 0x000000012e00780c */ /* 0x040fe40003f04070 */
[----:B------:R-:W-:-:S11]  /*15c70*/  IADD3 R46, PT, PT, R46, -0x1, RZ ;  /* 0xffffffff2e2e7810 */ /* 0x000fd60007ffe0ff */
[----:B------:R-:W-:Y:S05]  /*15c80*/  @P0 BRA `(.L_x_326) ;  /* 0xffffffc000140947 */ /* 0x000fea000383ffff */
[----:B------:R-:W3:Y:S01]  /*15c90*/  LDL R37, [R1+0x24] ;  /* 0x0000240001257983 */ /* 0x000ee20000100800 */
[----:B-1----:R-:W-:Y:S02]  /*15ca0*/  MOV R0, 0xff800000 ;  /* 0xff80000000007802 */ /* 0x002fe40000000f00 */
[----:B---3--:R-:W-:-:S13]  /*15cb0*/  FSETP.NE.AND P0, PT, |R37|, +INF , PT ;  /* 0x7f8000002500780b */ /* 0x008fda0003f05200 */
[----:B------:R-:W-:Y:S05]  /*15cc0*/  @!P0 BRA `(.L_x_327) ;  /* 0x0000000400208947 */ /* 0x000fea0003800000 */
[----:B--2---:R-:W1:Y:S02]  /*15cd0*/  LDC.64 R2, c[0x0][0x398] ;  /* 0x0000e600ff027b82 */ /* 0x004e640000000a00 */
[----:B-1----:R-:W-:-:S05]  /*15ce0*/  IMAD.WIDE.U32 R46, R45, 0xc, R2 ;  /* 0x0000000c2d2e7825 */ /* 0x002fca00078e0002 */
[----:B------:R-:W2:Y:S04]  /*15cf0*/  LDG.E R48, desc[UR8][R46.64+0x8] ;  /* 0x000008082e307981 */ /* 0x000ea8000c1e1900 */
[----:B------:R-:W3:Y:S01]  /*15d00*/  LDG.E R42, desc[UR8][R46.64+0x4] ;  /* 0x000004082e2a7981 */ /* 0x000ee2000c1e1900 */
[----:B------:R-:W-:Y:S01]  /*15d10*/  BSSY.RECONVERGENT B0, `(.L_x_328) ;  /* 0x0000019000007945 */ /* 0x000fe20003800200 */
[----:B--2---:R-:W1:Y:S01]  /*15d20*/  F2F.F64.F32 R38, R48 ;  /* 0x0000003000267310 */ /* 0x004e620000201800 */
[----:B---3--:R-:W-:Y:S01]  /*15d30*/  FADD R42, R37, -R42 ;  /* 0x8000002a252a7221 */ /* 0x008fe20000000000 */
[----:B-1----:R-:W-:-:S08]  /*15d40*/  DADD R2, R38, R38 ;  /* 0x0000000026027229 */ /* 0x002fd00000000026 */
[----:B------:R-:W-:Y:S01]  /*15d50*/  DMUL R38, R38, R2 ;  /* 0x0000000226267228 */ /* 0x000fe20000000000 */
[----:B------:R-:W-:-:S05]  /*15d60*/  MOV R2, 0x1 ;  /* 0x0000000100027802 */ /* 0x000fca0000000f00 */
[----:B------:R-:W1:Y:S02]  /*15d70*/  MUFU.RCP64H R3, R39 ;  /* 0x0000002700037308 */ /* 0x000e640000001800 */
[----:B-1----:R-:W-:-:S08]  /*15d80*/  DFMA R40, -R38, R2, 1 ;  /* 0x3ff000002628742b */ /* 0x002fd00000000102 */
[----:B------:R-:W-:-:S08]  /*15d90*/  DFMA R40, R40, R40, R40 ;  /* 0x000000282828722b */ /* 0x000fd00000000028 */
[----:B------:R-:W-:Y:S01]  /*15da0*/  DFMA R2, R2, R40, R2 ;  /* 0x000000280202722b */ /* 0x000fe20000000002 */
[----:B------:R-:W-:-:S07]  /*15db0*/  FMUL R40, R42, R42 ;  /* 0x0000002a2a287220 */ /* 0x000fce0000400000 */
[----:B------:R-:W-:Y:S01]  /*15dc0*/  DFMA R50, -R38, R2, 1 ;  /* 0x3ff000002632742b */ /* 0x000fe20000000102 */
[----:B------:R-:W1:Y:S07]  /*15dd0*/  F2F.F64.F32 R40, R40 ;  /* 0x0000002800287310 */ /* 0x000e6e0000201800 */
[----:B------:R-:W-:-:S08]  /*15de0*/  DFMA R50, R2, R50, R2 ;  /* 0x000000320232722b */ /* 0x000fd00000000002 */
[----:B-1----:R-:W-:Y:S01]  /*15df0*/  DMUL R46, R40, R50 ;  /* 0x00000032282e7228 */ /* 0x002fe20000000000 */
[----:B------:R-:W-:-:S07]  /*15e00*/  FSETP.GEU.AND P2, PT, |R41|, 6.5827683646048100446e-37, PT ;  /* 0x036000002900780b */ /* 0x000fce0003f4e200 */
[----:B------:R-:W-:-:S08]  /*15e10*/  DFMA R2, -R38, R46, R40 ;  /* 0x0000002e2602722b */ /* 0x000fd00000000128 */
[----:B------:R-:W-:-:S10]  /*15e20*/  DFMA R2, R50, R2, R46 ;  /* 0x000000023202722b */ /* 0x000fd4000000002e */
[----:B------:R-:W-:-:S05]  /*15e30*/  FFMA R37, RZ, R39, R3 ;  /* 0x00000027ff257223 */ /* 0x000fca0000000003 */
[----:B------:R-:W-:-:S13]  /*15e40*/  FSETP.GT.AND P0, PT, |R37|, 1.469367938527859385e-39, PT ;  /* 0x001000002500780b */ /* 0x000fda0003f04200 */
[----:B------:R-:W-:Y:S05]  /*15e50*/  @P0 BRA P2, `(.L_x_329) ;  /* 0x0000000000100947 */ /* 0x000fea0001000000 */
[----:B------:R-:W-:-:S07]  /*15e60*/  MOV R42, 0x15e80 ;  /* 0x00015e80002a7802 */ /* 0x000fce0000000f00 */
[----:B0-----:R-:W-:Y:S05]  /*15e70*/  CALL.REL.NOINC `($__internal_0_$__cuda_sm20_div_rn_f64_full) ;  /* 0x00000008006c7944 */ /* 0x001fea0003c00000 */
[----:B------:R-:W-:Y:S02]  /*15e80*/  MOV R2, R56 ;  /* 0x0000003800027202 */ /* 0x000fe40000000f00 */
[----:B------:R-:W-:-:S07]  /*15e90*/  MOV R3, R57 ;  /* 0x0000003900037202 */ /* 0x000fce0000000f00 */
.L_x_329:
[----:B------:R-:W-:Y:S05]  /*15ea0*/  BSYNC.RECONVERGENT B0 ;  /* 0x0000000000007941 */ /* 0x000fea0003800200 */
.L_x_328:
[----:B------:R-:W-:Y:S01]  /*15eb0*/  FSETP.GEU.AND P0, PT, R48, 1.175494350822287508e-38, PT ;  /* 0x008000003000780b */ /* 0x000fe20003f0e000 */
[----:B------:R-:W-:Y:S01]  /*15ec0*/  HFMA2 R41, -RZ, RZ, 1.5048828125, 33.21875 ;  /* 0x3e055027ff297431 */ /* 0x000fe200000001ff */
[----:B------:R-:W-:Y:S01]  /*15ed0*/  UMOV UR6, 0x0 ;  /* 0x0000000000067882 */ /* 0x000fe20000000000 */
[----:B------:R-:W-:-:S10]  /*15ee0*/  UMOV UR7, 0x40000000 ;  /* 0x4000000000077882 */ /* 0x000fd40000000000 */
[----:B------:R-:W-:-:S05]  /*15ef0*/  @!P0 FMUL R48, R48, 8388608 ;  /* 0x4b00000030308820 */ /* 0x000fca0000400000 */
[----:B------:R-:W-:-:S04]  /*15f00*/  IADD3 R37, PT, PT, R48, -0x3f2aaaab, RZ ;  /* 0xc0d5555530257810 */ /* 0x000fc80007ffe0ff */
[----:B------:R-:W-:-:S04]  /*15f10*/  LOP3.LUT R39, R37, 0xff800000, RZ, 0xc0, !PT ;  /* 0xff80000025277812 */ /* 0x000fc800078ec0ff */
[----:B------:R-:W-:Y:S01]  /*15f20*/  I2FP.F32.S32 R38, R39 ;  /* 0x0000002700267245 */ /* 0x000fe20000201400 */
[----:B------:R-:W-:Y:S01]  /*15f30*/  IMAD.IADD R37, R48, 0x1, -R39 ;  /* 0x0000000130257824 */ /* 0x000fe200078e0a27 */
[----:B------:R-:W-:-:S03]  /*15f40*/  MOV R39, 0x7f800000 ;  /* 0x7f80000000277802 */ /* 0x000fc60000000f00 */
        /* <DEDUP_REMOVED lines=14> */
[----:B------:R-:W-:-:S03]  /*16030*/  MOV R41, 0x3ffd67f1 ;  /* 0x3ffd67f100297802 */ /* 0x000fc60000000f00 */
[----:B------:R-:W-:Y:S01]  /*16040*/  FFMA R37, R37, 0.69314718246459960938, R40 ;  /* 0x3f31721825257823 */ /* 0x000fe20000000028 */
[----:B------:R-:W-:-:S03]  /*16050*/  HFMA2 R40, -RZ, RZ, -2, 0 ;  /* 0xc0000000ff287431 */ /* 0x000fc600000001ff */
[C---:B------:R-:W-:Y:S01]  /*16060*/  @P0 FFMA R37, R48.reuse, R39, +INF ;  /* 0x7f80000030250423 */ /* 0x040fe20000000027 */
[----:B------:R-:W-:-:S04]  /*16070*/  FSETP.NEU.AND P0, PT, R48, RZ, PT ;  /* 0x000000ff3000720b */ /* 0x000fc80003f0d000 */
[----:B------:R-:W-:-:S04]  /*16080*/  FSEL R37, R37, -INF , P0 ;  /* 0xff80000025257808 */ /* 0x000fc80000000000 */
[----:B------:R-:W1:Y:S02]  /*16090*/  F2F.F64.F32 R38, R37 ;  /* 0x0000002500267310 */ /* 0x000e640000201800 */
[----:B-1----:R-:W-:-:S08]  /*160a0*/  DFMA R38, R38, UR6, R40 ;  /* 0x0000000626267c2b */ /* 0x002fd00008000028 */
[----:B------:R-:W-:-:S10]  /*160b0*/  DFMA R38, R38, -0.5, -R2 ;  /* 0xbfe000002626782b */ /* 0x000fd40000000802 */
[----:B------:R-:W1:Y:S02]  /*160c0*/  F2F.F32.F64 R39, R38 ;  /* 0x0000002600277310 */ /* 0x000e640000301000 */
[----:B-1----:R-:W-:-:S13]  /*160d0*/  FSETP.NE.AND P0, PT, |R39|, +INF , PT ;  /* 0x7f8000002700780b */ /* 0x002fda0003f05200 */
[----:B------:R-:W-:Y:S05]  /*160e0*/  @!P0 BRA `(.L_x_327) ;  /* 0x0000000000188947 */ /* 0x000fea0003800000 */
[----:B------:R-:W1:Y:S01]  /*160f0*/  LDCU UR5, c[0x0][0x3a0] ;  /* 0x00007400ff0577ac */ /* 0x000e620008000800 */
[----:B------:R-:W-:Y:S01]  /*16100*/  IADD3 R45, PT, PT, R45, 0x1, RZ ;  /* 0x000000012d2d7810 */ /* 0x000fe20007ffe0ff */
[----:B------:R-:W-:-:S03]  /*16110*/  FADD R44, R39, R44 ;  /* 0x0000002c272c7221 */ /* 0x000fc60000000000 */
[----:B-1----:R-:W-:-:S13]  /*16120*/  ISETP.NE.AND P0, PT, R45, UR5, PT ;  /* 0x000000052d007c0c */ /* 0x002fda000bf05270 */
[----:B------:R-:W-:Y:S05]  /*16130*/  @P0 BRA `(.L_x_330) ;  /* 0xffffffb800d80947 */ /* 0x000fea000383ffff */
[----:B------:R-:W-:-:S07]  /*16140*/  MOV R0, R44 ;  /* 0x0000002c00007202 */ /* 0x000fce0000000f00 */
.L_x_327:
[----:B------:R-:W-:Y:S05]  /*16150*/  BSYNC.RECONVERGENT B3 ;  /* 0x0000000000037941 */ /* 0x000fea0003800200 */
.L_x_291:
[----:B------:R-:W-:Y:S01]  /*16160*/  FADD R44, R43, R0 ;  /* 0x000000002b2c7221 */ /* 0x000fe20000000000 */
[----:B------:R-:W-:Y:S04]  /*16170*/  BSSY.RELIABLE B3, `(.L_x_331) ;  /* 0x000002f000037945 */ /* 0x000fe80003800100 */
[----:B------:R-:W-:-:S13]  /*16180*/  FSETP.NE.AND P0, PT, |R44|, +INF , PT ;  /* 0x7f8000002c00780b */ /* 0x000fda0003f05200 */
[----:B------:R-:W-:Y:S05]  /*16190*/  @!P0 BRA `(.L_x_332) ;  /* 0x0000000000a48947 */ /* 0x000fea0003800000 */
[----:B------:R-:W-:-:S13]  /*161a0*/  FSETP.GT.AND P0, PT, R44, R31, PT ;  /* 0x0000001f2c00720b */ /* 0x000fda0003f04000 */
[----:B------:R-:W-:Y:S05]  /*161b0*/  @P0 BREAK.RELIABLE B3 ;  /* 0x0000000000030942 */ /* 0x000fea0003800100 */
[----:B------:R-:W-:Y:S05]  /*161c0*/  @P0 BRA `(.L_x_208) ;  /* 0x0000000400700947 */ /* 0x000fea0003800000 */
[----:B--2---:R-:W-:Y:S01]  /*161d0*/  HFMA2 R3, -RZ, RZ, 2.88671875, 25.703125 ;  /* 0x41c64e6dff037431 */ /* 0x004fe200000001ff */
[----:B------:R-:W-:Y:S06]  /*161e0*/  BSSY.RECONVERGENT B0, `(.L_x_333) ;  /* 0x0000005000007945 */ /* 0x000fec0003800200 */
.L_x_334:
[----:B------:R-:W-:-:S05]  /*161f0*/  IMAD R34, R34, R3, 0x3039 ;  /* 0x0000303922227424 */ /* 0x000fca00078e0203 */
[----:B------:R-:W-:-:S04]  /*16200*/  LOP3.LUT R34, R34, 0x7fffffff, RZ, 0xc0, !PT ;  /* 0x7fffffff22227812 */ /* 0x000fc800078ec0ff */
[----:B------:R-:W-:-:S13]  /*16210*/  ISETP.GT.U32.AND P0, PT, R34, 0x7ff89ebf, PT ;  /* 0x7ff89ebf2200780c */ /* 0x000fda0003f04070 */
[----:B------:R-:W-:Y:S05]  /*16220*/  @P0 BRA `(.L_x_334) ;  /* 0xfffffffc00f00947 */ /* 0x000fea000383ffff */
[----:B------:R-:W-:Y:S05]  /*16230*/  BSYNC.RECONVERGENT B0 ;  /* 0x0000000000007941 */ /* 0x000fea0003800200 */
.L_x_333:
[----:B------:R-:W-:-:S04]  /*16240*/  IMAD.HI.U32 R2, R34, 0x7a190a23, RZ ;  /* 0x7a190a2322027827 */ /* 0x000fc800078e00ff */
[----:B------:R-:W-:Y:S01]  /*16250*/  HFMA2 R38, -RZ, RZ, 10.90625, 0.015625 ;  /* 0x49742400ff267431 */ /* 0x000fe200000001ff */
[----:B------:R-:W-:Y:S01]  /*16260*/  MOV R37, 0x358637bd ;  /* 0x358637bd00257802 */ /* 0x000fe20000000f00 */
[----:B------:R-:W-:Y:S01]  /*16270*/  BSSY.RECONVERGENT B4, `(.L_x_335) ;  /* 0x000000d000047945 */ /* 0x000fe20003800200 */
[----:B------:R-:W-:-:S04]  /*16280*/  SHF.R.U32.HI R2, RZ, 0xa, R2 ;  /* 0x0000000aff027819 */ /* 0x000fc80000011602 */
[----:B------:R-:W-:Y:S01]  /*16290*/  I2FP.F32.U32 R3, R2 ;  /* 0x0000000200037245 */ /* 0x000fe20000201000 */
[----:B------:R-:W-:-:S03]  /*162a0*/  FFMA R38, R37, -R38, 1 ;  /* 0x3f80000025267423 */ /* 0x000fc60000000826 */
[----:B------:R-:W1:Y:S01]  /*162b0*/  FCHK P0, R3, 1000000 ;  /* 0x4974240003007902 */ /* 0x000e620000000000 */
[----:B------:R-:W-:-:S04]  /*162c0*/  FFMA R38, R38, R37, 9.9999999747524270788e-07 ;  /* 0x358637bd26267423 */ /* 0x000fc80000000025 */
[----:B------:R-:W-:-:S04]  /*162d0*/  FFMA R2, R3, R38, RZ ;  /* 0x0000002603027223 */ /* 0x000fc800000000ff */
[----:B------:R-:W-:-:S04]  /*162e0*/  FFMA R37, R2, -1000000, R3 ;  /* 0xc974240002257823 */ /* 0x000fc80000000003 */
[----:B------:R-:W-:Y:S01]  /*162f0*/  FFMA R2, R37, R38, R2 ;  /* 0x0000002625027223 */ /* 0x000fe20000000002 */
[----:B-1----:R-:W-:Y:S06]  /*16300*/  @!P0 BRA `(.L_x_336) ;  /* 0x00000000000c8947 */ /* 0x002fec0003800000 */
[----:B------:R-:W-:Y:S01]  /*16310*/  IMAD.MOV.U32 R2, RZ, RZ, 0x49742400 ;  /* 0x49742400ff027424 */ /* 0x000fe200078e00ff */
[----:B------:R-:W-:-:S07]  /*16320*/  MOV R38, 0x16340 ;  /* 0x0001634000267802 */ /* 0x000fce0000000f00 */
[----:B0-----:R-:W-:Y:S05]  /*16330*/  CALL.REL.NOINC `($__internal_3_$__cuda_sm3x_div_rn_noftz_f32_slowpath) ;  /* 0x0000000c00d07944 */ /* 0x001fea0003c00000 */
.L_x_336:
[----:B------:R-:W-:Y:S05]  /*16340*/  BSYNC.RECONVERGENT B4 ;  /* 0x0000000000047941 */ /* 0x000fea0003800200 */
.L_x_335:
[----:B------:R-:W-:Y:S01]  /*16350*/  HFMA2 R37, -RZ, RZ, 3.7421875, 0 ;  /* 0x437c0000ff257431 */ /* 0x000fe200000001ff */
[----:B------:R-:W-:Y:S01]  /*16360*/  MOV R38, 0x3bbb989d ;  /* 0x3bbb989d00267802 */ /* 0x000fe20000000f00 */
[----:B------:R-:W-:-:S04]  /*16370*/  FADD R3, R44, -R31 ;  /* 0x8000001f2c037221 */ /* 0x000fc80000000000 */
[----:B------:R-:W-:-:S04]  /*16380*/  FFMA.SAT R38, R3, R38, 0.5 ;  /* 0x3f00000003267423 */ /* 0x000fc80000002026 */
[----:B------:R-:W-:-:S04]  /*16390*/  FFMA.RM R37, R38, R37, 12582913 ;  /* 0x4b40000126257423 */ /* 0x000fc80000004025 */
[C---:B------:R-:W-:Y:S01]  /*163a0*/  FADD R38, R37.reuse, -12583039 ;  /* 0xcb40007f25267421 */ /* 0x040fe20000000000 */
[----:B------:R-:W-:-:S03]  /*163b0*/  SHF.L.U32 R37, R37, 0x17, RZ ;  /* 0x0000001725257819 */ /* 0x000fc600000006ff */
[----:B------:R-:W-:-:S04]  /*163c0*/  FFMA R38, R3, 1.4426950216293334961, -R38 ;  /* 0x3fb8aa3b03267823 */ /* 0x000fc80000000826 */
[----:B------:R-:W-:-:S06]  /*163d0*/  FFMA R38, R3, 1.925963033500011079e-08, R38 ;  /* 0x32a5706003267823 */ /* 0x000fcc0000000026 */
[----:B------:R-:W1:Y:S02]  /*163e0*/  MUFU.EX2 R38, R38 ;  /* 0x0000002600267308 */ /* 0x000e640000000800 */
[----:B-1----:R-:W-:-:S05]  /*163f0*/  FMUL R37, R37, R38 ;  /* 0x0000002625257220 */ /* 0x002fca0000400000 */
[----:B------:R-:W-:-:S13]  /*16400*/  FSETP.GEU.AND P0, PT, R2, R37, PT ;  /* 0x000000250200720b */ /* 0x000fda0003f0e000 */
[----:B------:R-:W-:Y:S05]  /*16410*/  @!P0 BREAK.RELIABLE B3 ;  /* 0x0000000000038942 */ /* 0x000fea0003800100 */
[----:B------:R-:W-:Y:S05]  /*16420*/  @!P0 BRA `(.L_x_208) ;  /* 0x0000000000d88947 */ /* 0x000fea0003800000 */
.L_x_332:
[----:B------:R-:W-:-:S13]  /*16430*/  FSETP.NE.AND P0, PT, |R31|, +INF , PT ;  /* 0x7f8000001f00780b */ /* 0x000fda0003f05200 */
[----:B------:R-:W-:Y:S05]  /*16440*/  @!P0 BREAK.RELIABLE B3 ;  /* 0x0000000000038942 */ /* 0x000fea0003800100 */
[----:B------:R-:W-:Y:S05]  /*16450*/  @!P0 BRA `(.L_x_208) ;  /* 0x0000000000cc8947 */ /* 0x000fea0003800000 */
[----:B------:R-:W-:Y:S05]  /*16460*/  BSYNC.RELIABLE B3 ;  /* 0x0000000000037941 */ /* 0x000fea0003800100 */
.L_x_331:
[----:B------:R1:W-:Y:S01]  /*16470*/  STG.E desc[UR8][R6.64], R29 ;  /* 0x0000001d06007986 */ /* 0x0003e2000c101908 */
[----:B------:R-:W-:Y:S02]  /*16480*/  MOV R43, R33 ;  /* 0x00000021002b7202 */ /* 0x000fe40000000f00 */
[----:B------:R-:W-:Y:S02]  /*16490*/  MOV R0, R32 ;  /* 0x0000002000007202 */ /* 0x000fe40000000f00 */
[----:B------:R-:W-:Y:S01]  /*164a0*/  MOV R44, R31 ;  /* 0x0000001f002c7202 */ /* 0x000fe20000000f00 */
[----:B------:R-:W-:Y:S06]  /*164b0*/  @!P1 BRA `(.L_x_208) ;  /* 0x0000000000b49947 */ /* 0x000fec0003800000 */
[----:B--2---:R-:W2:Y:S01]  /*164c0*/  LDL R3, [R28+0x44] ;  /* 0x000044001c037983 */ /* 0x004ea20000100800 */
[----:B------:R-:W-:Y:S02]  /*164d0*/  ISETP.NE.AND P0, PT, R30, 0x5, PT ;  /* 0x000000051e00780c */ /* 0x000fe40003f05270 */
[----:B------:R-:W-:Y:S02]  /*164e0*/  MOV R43, R33 ;  /* 0x00000021002b7202 */ /* 0x000fe40000000f00 */
[----:B------:R-:W-:Y:S02]  /*164f0*/  MOV R0, R32 ;  /* 0x0000002000007202 */ /* 0x000fe40000000f00 */
[----:B------:R-:W-:Y:S01]  /*16500*/  MOV R44, R31 ;  /* 0x0000001f002c7202 */ /* 0x000fe20000000f00 */
[----:B--2---:R3:W-:Y:S06]  /*16510*/  STG.E desc[UR8][R4.64], R3 ;  /* 0x0000000304007986 */ /* 0x0047ec000c101908 */
[----:B------:R-:W-:Y:S05]  /*16520*/  @!P0 BRA `(.L_x_208) ;  /* 0x0000000000988947 */ /* 0x000fea0003800000 */
[----:B-1----:R-:W2:Y:S01]  /*16530*/  LDL R7, [R28+0x48] ;  /* 0x000048001c077983 */ /* 0x002ea20000100800 */
[----:B------:R-:W3:Y:S01]  /*16540*/  LDC R37, c[0x0][0x380] ;  /* 0x0000e000ff257b82 */ /* 0x000ee20000000800 */
[----:B------:R-:W-:Y:S01]  /*16550*/  ISETP.NE.AND P0, PT, R30, 0x4, PT ;  /* 0x000000041e00780c */ /* 0x000fe20003f05270 */
[----:B------:R-:W-:Y:S01]  /*16560*/  IMAD.MOV.U32 R43, RZ, RZ, R33 ;  /* 0x000000ffff2b7224 */ /* 0x000fe200078e0021 */
[----:B------:R-:W-:Y:S02]  /*16570*/  MOV R0, R32 ;  /* 0x0000002000007202 */ /* 0x000fe40000000f00 */
[----:B------:R-:W-:Y:S01]  /*16580*/  MOV R44, R31 ;  /* 0x0000001f002c7202 */ /* 0x000fe20000000f00 */
[----:B---3--:R-:W-:-:S05]  /*16590*/  IMAD.WIDE R2, R37, 0x4, R4 ;  /* 0x0000000425027825 */ /* 0x008fca00078e0204 */
[----:B--2---:R4:W-:Y:S03]  /*165a0*/  STG.E desc[UR8][R2.64], R7 ;  /* 0x0000000702007986 */ /* 0x0049e6000c101908 */
[----:B------:R-:W-:Y:S05]  /*165b0*/  @!P0 BRA `(.L_x_208) ;  /* 0x0000000000748947 */ /* 0x000fea0003800000 */
[----:B------:R-:W2:Y:S01]  /*165c0*/  LDL R5, [R28+0x4c] ;  /* 0x00004c001c057983 */ /* 0x000ea20000100800 */
[----:B----4-:R-:W-:Y:S01]  /*165d0*/  IMAD.WIDE R2, R37, 0x4, R2 ;  /* 0x0000000425027825 */ /* 0x010fe200078e0202 */
[----:B------:R-:W-:Y:S02]  /*165e0*/  ISETP.NE.AND P0, PT, R30, 0x3, PT ;  /* 0x000000031e00780c */ /* 0x000fe40003f05270 */
[----:B------:R-:W-:Y:S02]  /*165f0*/  MOV R43, R33 ;  /* 0x00000021002b7202 */ /* 0x000fe40000000f00 */
[----:B------:R-:W-:Y:S02]  /*16600*/  MOV R0, R32 ;  /* 0x0000002000007202 */ /* 0x000fe40000000f00 */
[----:B------:R-:W-:Y:S01]  /*16610*/  MOV R44, R31 ;  /* 0x0000001f002c7202 */ /* 0x000fe20000000f00 */
[----:B--2---:R1:W-:Y:S06]  /*16620*/  STG.E desc[UR8][R2.64], R5 ;  /* 0x0000000502007986 */ /* 0x0043ec000c101908 */
[----:B------:R-:W-:Y:S05]  /*16630*/  @!P0 BRA `(.L_x_208) ;  /* 0x0000000000548947 */ /* 0x000fea0003800000 */
[----:B-1----:R-:W2:Y:S01]  /*16640*/  LDL R5, [R28+0x50] ;  /* 0x000050001c057983 */ /* 0x002ea20000100800 */
[----:B------:R-:W-:Y:S01]  /*16650*/  IMAD.WIDE R2, R37, 0x4, R2 ;  /* 0x0000000425027825 */ /* 0x000fe200078e0202 */
[----:B------:R-:W-:Y:S02]  /*16660*/  ISETP.NE.AND P0, PT, R30, 0x2, PT ;  /* 0x000000021e00780c */ /* 0x000fe40003f05270 */
[----:B------:R-:W-:Y:S02]  /*16670*/  MOV R43, R33 ;  /* 0x00000021002b7202 */ /* 0x000fe40000000f00 */
[----:B------:R-:W-:Y:S02]  /*16680*/  MOV R0, R32 ;  /* 0x0000002000007202 */ /* 0x000fe40000000f00 */
[----:B------:R-:W-:Y:S01]  /*16690*/  MOV R44, R31 ;  /* 0x0000001f002c7202 */ /* 0x000fe20000000f00 */
[----:B--2---:R1:W-:Y:S06]  /*166a0*/  STG.E desc[UR8][R2.64], R5 ;  /* 0x0000000502007986 */ /* 0x0043ec000c101908 */
[----:B------:R-:W-:Y:S05]  /*166b0*/  @!P0 BRA `(.L_x_208) ;  /* 0x0000000000348947 */ /* 0x000fea0003800000 */
[----:B------:R-:W-:Y:S01]  /*166c0*/  ISETP.NE.AND P0, PT, R30, 0x1, PT ;  /* 0x000000011e00780c */ /* 0x000fe20003f05270 */
[----:B------:R-:W2:-:S12]  /*166d0*/  LDL R7, [R28+0x54] ;  /* 0x000054001c077983 */ /* 0x000e980000100800 */
[----:B0-----:R-:W3:Y:S01]  /*166e0*/  @P0 LDL R29, [R28+0x58] ;  /* 0x000058001c1d0983 */ /* 0x001ee20000100800 */
[C---:B-1----:R-:W-:Y:S01]  /*166f0*/  IMAD.WIDE R4, R37.reuse, 0x4, R2 ;  /* 0x0000000425047825 */ /* 0x042fe200078e0202 */
[----:B------:R-:W-:Y:S02]  /*16700*/  MOV R43, R33 ;  /* 0x00000021002b7202 */ /* 0x000fe40000000f00 */
[----:B------:R-:W-:Y:S01]  /*16710*/  MOV R44, R31 ;  /* 0x0000001f002c7202 */ /* 0x000fe20000000f00 */
[----:B------:R-:W-:Y:S01]  /*16720*/  IMAD.MOV.U32 R0, RZ, RZ, R32 ;  /* 0x000000ffff007224 */ /* 0x000fe200078e0020 */
[----:B------:R-:W-:Y:S01]  /*16730*/  @P0 MOV R43, R33 ;  /* 0x00000021002b0202 */ /* 0x000fe20000000f00 */
[----:B------:R-:W-:Y:S01]  /*16740*/  @P0 IMAD.WIDE R2, R37, 0x4, R4 ;  /* 0x0000000425020825 */ /* 0x000fe200078e0204 */
[----:B------:R-:W-:Y:S02]  /*16750*/  @P0 MOV R0, R32 ;  /* 0x0000002000000202 */ /* 0x000fe40000000f00 */
[----:B------:R-:W-:Y:S01]  /*16760*/  @P0 MOV R44, R31 ;  /* 0x0000001f002c0202 */ /* 0x000fe20000000f00 */
[----:B--2---:R0:W-:Y:S04]  /*16770*/  STG.E desc[UR8][R4.64], R7 ;  /* 0x0000000704007986 */ /* 0x0041e8000c101908 */
[----:B---3--:R0:W-:Y:S02]  /*16780*/  @P0 STG.E desc[UR8][R2.64], R29 ;  /* 0x0000001d02000986 */ /* 0x0081e4000c101908 */
.L_x_208:
[----:B------:R-:W-:Y:S05]  /*16790*/  BSYNC.RECONVERGENT B2 ;  /* 0x0000000000027941 */ /* 0x000fea0003800200 */
.L_x_77:
[----:B------:R-:W-:Y:S05]  /*167a0*/  WARPSYNC.ALL ;  /* 0x0000000000007948 */ /* 0x000fea0003800000 */
[----:B------:R-:W-:Y:S05]  /*167b0*/  BRA.U UP0, `(.L_x_337) ;  /* 0xfffffefd009c7547 */ /* 0x000fea000b83ffff */
.L_x_76:
[----:B01234-:R-:W0:Y:S08]  /*167c0*/  LDC.64 R2, c[0x0][0x3a8] ;  /* 0x0000ea00ff027b82 */ /* 0x01fe300000000a00 */
[----:B------:R-:W1:Y:S01]  /*167d0*/  LDC.64 R4, c[0x0][0x3b0] ;  /* 0x0000ec00ff047b82 */ /* 0x000e620000000a00 */
[----:B0-----:R-:W-:-:S05]  /*167e0*/  IMAD.WIDE R2, R36, 0x4, R2 ;  /* 0x0000000424027825 */ /* 0x001fca00078e0202 */
[----:B------:R-:W-:Y:S01]  /*167f0*/  STG.E desc[UR8][R2.64], R43 ;  /* 0x0000002b02007986 */ /* 0x000fe2000c101908 */
[----:B-1----:R-:W-:-:S05]  /*16800*/  IMAD.WIDE R36, R36, 0x4, R4 ;  /* 0x0000000424247825 */ /* 0x002fca00078e0204 */
[----:B------:R-:W-:Y:S01]  /*16810*/  STG.E desc[UR8][R36.64], R0 ;  /* 0x0000000024007986 */ /* 0x000fe2000c101908 */
[----:B------:R-:W-:Y:S05]  /*16820*/  EXIT ;  /* 0x000000000000794d */ /* 0x000fea0003800000 */
        .weak           $__internal_0_$__cuda_sm20_div_rn_f64_full
        .type           $__internal_0_$__cuda_sm20_div_rn_f64_full,@function
        .size           $__internal_0_$__cuda_sm20_div_rn_f64_full,($__internal_1_$__cuda_sm20_rcp_rn_f32_slowpath - $__internal_0_$__cuda_sm20_div_rn_f64_full)
$__internal_0_$__cuda_sm20_div_rn_f64_full:
[C---:B------:R-:W-:Y:S01]  /*16830*/  FSETP.GEU.AND P0, PT, |R39|.reuse, 1.469367938527859385e-39, PT ;  /* 0x001000002700780b */ /* 0x040fe20003f0e200 */
[----:B------:R-:W-:Y:S01]  /*16840*/  BSSY.RECONVERGENT B1, `(.L_x_338) ;  /* 0x0000056000017945 */ /* 0x000fe20003800200 */
[----:B------:R-:W-:Y:S02]  /*16850*/  LOP3.LUT R54, R39, 0x800fffff, RZ, 0xc0, !PT ;  /* 0x800fffff27367812 */ /* 0x000fe400078ec0ff */
[----:B------:R-:W-:Y:S02]  /*16860*/  FSETP.GEU.AND P3, PT, |R41|, 1.469367938527859385e-39, PT ;  /* 0x001000002900780b */ /* 0x000fe40003f6e200 */
[----:B------:R-:W-:Y:S02]  /*16870*/  LOP3.LUT R55, R54, 0x3ff00000, RZ, 0xfc, !PT ;  /* 0x3ff0000036377812 */ /* 0x000fe400078efcff */
[----:B------:R-:W-:Y:S02]  /*16880*/  MOV R54, R38 ;  /* 0x0000002600367202 */ /* 0x000fe40000000f00 */
[----:B------:R-:W-:-:S02]  /*16890*/  MOV R56, 0x1 ;  /* 0x0000000100387802 */ /* 0x000fc40000000f00 */
[----:B------:R-:W-:Y:S01]  /*168a0*/  LOP3.LUT R37, R41, 0x7ff00000, RZ, 0xc0, !PT ;  /* 0x7ff0000029257812 */ /* 0x000fe200078ec0ff */
[----:B------:R-:W-:Y:S01]  /*168b0*/  @!P0 DMUL R54, R38, 8.98846567431157953865e+307 ;  /* 0x7fe0000026368828 */ /* 0x000fe20000000000 */
[----:B------:R-:W-:Y:S02]  /*168c0*/  MOV R50, 0x1ca00000 ;  /* 0x1ca0000000327802 */ /* 0x000fe40000000f00 */
[C---:B------:R-:W-:Y:S02]  /*168d0*/  LOP3.LUT R52, R39.reuse, 0x7ff00000, RZ, 0xc0, !PT ;  /* 0x7ff0000027347812 */ /* 0x040fe400078ec0ff */
[----:B------:R-:W-:Y:S01]  /*168e0*/  @!P3 LOP3.LUT R46, R39, 0x7ff00000, RZ, 0xc0, !PT ;  /* 0x7ff00000272eb812 */ /* 0x000fe200078ec0ff */
[----:B------:R-:W0:Y:S01]  /*168f0*/  MUFU.RCP64H R57, R55 ;  /* 0x0000003700397308 */ /* 0x000e220000001800 */
[C---:B------:R-:W-:Y:S02]  /*16900*/  ISETP.GE.U32.AND P2, PT, R37.reuse, R52, PT ;  /* 0x000000342500720c */ /* 0x040fe40003f46070 */
[----:B------:R-:W-:-:S02]  /*16910*/  @!P3 ISETP.GE.U32.AND P4, PT, R37, R46, PT ;  /* 0x0000002e2500b20c */ /* 0x000fc40003f86070 */
[C---:B------:R-:W-:Y:S02]  /*16920*/  SEL R47, R50.reuse, 0x63400000, !P2 ;  /* 0x63400000322f7807 */ /* 0x040fe40005000000 */
[----:B------:R-:W-:Y:S02]  /*16930*/  @!P3 SEL R51, R50, 0x63400000, !P4 ;  /* 0x634000003233b807 */ /* 0x000fe40006000000 */
[--C-:B------:R-:W-:Y:S02]  /*16940*/  LOP3.LUT R47, R47, 0x800fffff, R41.reuse, 0xf8, !PT ;  /* 0x800fffff2f2f7812 */ /* 0x100fe400078ef829 */
[----:B------:R-:W-:Y:S01]  /*16950*/  @!P3 LOP3.LUT R46, R51, 0x80000000, R41, 0xf8, !PT ;  /* 0x80000000332eb812 */ /* 0x000fe200078ef829 */
[----:B------:R-:W-:Y:S01]  /*16960*/  IMAD.MOV.U32 R51, RZ, RZ, R37 ;  /* 0x000000ffff337224 */ /* 0x000fe200078e0025 */
[----:B------:R-:W-:Y:S01]  /*16970*/  @!P0 LOP3.LUT R52, R55, 0x7ff00000, RZ, 0xc0, !PT ;  /* 0x7ff0000037348812 */ /* 0x000fe200078ec0ff */
[----:B0-----:R-:W-:-:S08]  /*16980*/  DFMA R2, R56, -R54, 1 ;  /* 0x3ff000003802742b */ /* 0x001fd00000000836 */
[----:B------:R-:W-:-:S08]  /*16990*/  DFMA R2, R2, R2, R2 ;  /* 0x000000020202722b */ /* 0x000fd00000000002 */
[----:B------:R-:W-:Y:S01]  /*169a0*/  DFMA R2, R56, R2, R56 ;  /* 0x000000023802722b */ /* 0x000fe20000000038 */
[----:B------:R-:W-:Y:S02]  /*169b0*/  @!P3 LOP3.LUT R57, R46, 0x100000, RZ, 0xfc, !PT ;  /* 0x001000002e39b812 */ /* 0x000fe400078efcff */
[----:B------:R-:W-:Y:S02]  /*169c0*/  MOV R46, R40 ;  /* 0x00000028002e7202 */ /* 0x000fe40000000f00 */
[----:B------:R-:W-:-:S03]  /*169d0*/  @!P3 MOV R56, RZ ;  /* 0x000000ff0038b202 */ /* 0x000fc60000000f00 */
[----:B------:R-:W-:-:S03]  /*169e0*/  DFMA R58, R2, -R54, 1 ;  /* 0x3ff00000023a742b */ /* 0x000fc60000000836 */
[----:B------:R-:W-:-:S05]  /*169f0*/  @!P3 DFMA R46, R46, 2, -R56 ;  /* 0x400000002e2eb82b */ /* 0x000fca0000000838 */
[----:B------:R-:W-:-:S05]  /*16a00*/  DFMA R58, R2, R58, R2 ;  /* 0x0000003a023a722b */ /* 0x000fca0000000002 */
[----:B------:R-:W-:-:S03]  /*16a10*/  @!P3 LOP3.LUT R51, R47, 0x7ff00000, RZ, 0xc0, !PT ;  /* 0x7ff000002f33b812 */ /* 0x000fc600078ec0ff */
[----:B------:R-:W-:Y:S01]  /*16a20*/  DMUL R56, R58, R46 ;  /* 0x0000002e3a387228 */ /* 0x000fe20000000000 */
[----:B------:R-:W-:-:S04]  /*16a30*/  IADD3 R53, PT, PT, R51, -0x1, RZ ;  /* 0xffffffff33357810 */ /* 0x000fc80007ffe0ff */
[----:B------:R-:W-:Y:S02]  /*16a40*/  ISETP.GT.U32.AND P0, PT, R53, 0x7feffffe, PT ;  /* 0x7feffffe3500780c */ /* 0x000fe40003f04070 */
[----:B------:R-:W-:Y:S01]  /*16a50*/  IADD3 R53, PT, PT, R52, -0x1, RZ ;  /* 0xffffffff34357810 */ /* 0x000fe20007ffe0ff */
[----:B------:R-:W-:-:S03]  /*16a60*/  DFMA R2, R56, -R54, R46 ;  /* 0x800000363802722b */ /* 0x000fc6000000002e */
[----:B------:R-:W-:-:S05]  /*16a70*/  ISETP.GT.U32.OR P0, PT, R53, 0x7feffffe, P0 ;  /* 0x7feffffe3500780c */ /* 0x000fca0000704470 */
[----:B------:R-:W-:-:S08]  /*16a80*/  DFMA R2, R58, R2, R56 ;  /* 0x000000023a02722b */ /* 0x000fd00000000038 */
[----:B------:R-:W-:Y:S05]  /*16a90*/  @P0 BRA `(.L_x_339) ;  /* 0x00000000006c0947 */ /* 0x000fea0003800000 */
[----:B------:R-:W-:-:S04]  /*16aa0*/  LOP3.LUT R40, R39, 0x7ff00000, RZ, 0xc0, !PT ;  /* 0x7ff0000027287812 */ /* 0x000fc800078ec0ff */
[CC--:B------:R-:W-:Y:S02]  /*16ab0*/  VIADDMNMX R41, R37.reuse, -R40.reuse, 0xb9600000, !PT ;  /* 0xb960000025297446 */ /* 0x0c0fe40007800928 */
[----:B------:R-:W-:Y:S02]  /*16ac0*/  ISETP.GE.U32.AND P0, PT, R37, R40, PT ;  /* 0x000000282500720c */ /* 0x000fe40003f06070 */
[----:B------:R-:W-:Y:S02]  /*16ad0*/  VIMNMX R37, PT, PT, R41, 0x46a00000, PT ;  /* 0x46a0000029257848 */ /* 0x000fe40003fe0100 */
[----:B------:R-:W-:Y:S02]  /*16ae0*/  SEL R50, R50, 0x63400000, !P0 ;  /* 0x6340000032327807 */ /* 0x000fe40004000000 */
[----:B------:R-:W-:Y:S02]  /*16af0*/  MOV R40, RZ ;  /* 0x000000ff00287202 */ /* 0x000fe40000000f00 */
[----:B------:R-:W-:-:S04]  /*16b00*/  IADD3 R37, PT, PT, -R50, R37, RZ ;  /* 0x0000002532257210 */ /* 0x000fc80007ffe1ff */
[----:B------:R-:W-:-:S06]  /*16b10*/  IADD3 R41, PT, PT, R37, 0x7fe00000, RZ ;  /* 0x7fe0000025297810 */ /* 0x000fcc0007ffe0ff */
[----:B------:R-:W-:-:S10]  /*16b20*/  DMUL R56, R2, R40 ;  /* 0x0000002802387228 */ /* 0x000fd40000000000 */
[----:B------:R-:W-:-:S13]  /*16b30*/  FSETP.GTU.AND P0, PT, |R57|, 1.469367938527859385e-39, PT ;  /* 0x001000003900780b */ /* 0x000fda0003f0c200 */
[----:B------:R-:W-:Y:S05]  /*16b40*/  @P0 BRA `(.L_x_340) ;  /* 0x0000000000940947 */ /* 0x000fea0003800000 */
[----:B------:R-:W-:-:S06]  /*16b50*/  DFMA R46, R2, -R54, R46 ;  /* 0x80000036022e722b */ /* 0x000fcc000000002e */
[----:B------:R-:W-:-:S04]  /*16b60*/  MOV R46, RZ ;  /* 0x000000ff002e7202 */ /* 0x000fc80000000f00 */
[C---:B------:R-:W-:Y:S02]  /*16b70*/  FSETP.NEU.AND P0, PT, R47.reuse, RZ, PT ;  /* 0x000000ff2f00720b */ /* 0x040fe40003f0d000 */
[----:B------:R-:W-:-:S04]  /*16b80*/  LOP3.LUT R39, R47, 0x80000000, R39, 0x48, !PT ;  /* 0x800000002f277812 */ /* 0x000fc800078e4827 */
[----:B------:R-:W-:-:S07]  /*16b90*/  LOP3.LUT R47, R39, R41, RZ, 0xfc, !PT ;  /* 0x00000029272f7212 */ /* 0x000fce00078efcff */
[----:B------:R-:W-:Y:S05]  /*16ba0*/  @!P0 BRA `(.L_x_340) ;  /* 0x00000000007c8947 */ /* 0x000fea0003800000 */
[C---:B------:R-:W-:Y:S02]  /*16bb0*/  IADD3 R41, PT, PT, -R37.reuse, RZ, RZ ;  /* 0x000000ff25297210 */ /* 0x040fe40007ffe1ff */
[----:B------:R-:W-:Y:S02]  /*16bc0*/  MOV R40, RZ ;  /* 0x000000ff00287202 */ /* 0x000fe40000000f00 */
[----:B------:R-:W-:-:S04]  /*16bd0*/  IADD3 R37, PT, PT, -R37, -0x43300000, RZ ;  /* 0xbcd0000025257810 */ /* 0x000fc80007ffe1ff */
[----:B------:R-:W-:Y:S02]  /*16be0*/  DFMA R40, R56, -R40, R2 ;  /* 0x800000283828722b */ /* 0x000fe40000000002 */
[----:B------:R-:W-:-:S08]  /*16bf0*/  DMUL.RP R2, R2, R46 ;  /* 0x0000002e02027228 */ /* 0x000fd00000008000 */
[----:B------:R-:W-:Y:S02]  /*16c00*/  FSETP.NEU.AND P0, PT, |R41|, R37, PT ;  /* 0x000000252900720b */ /* 0x000fe40003f0d200 */
[----:B------:R-:W-:Y:S02]  /*16c10*/  LOP3.LUT R39, R3, R39, RZ, 0x3c, !PT ;  /* 0x0000002703277212 */ /* 0x000fe400078e3cff */
[----:B------:R-:W-:Y:S02]  /*16c20*/  FSEL R56, R2, R56, !P0 ;  /* 0x0000003802387208 */ /* 0x000fe40004000000 */
[----:B------:R-:W-:Y:S01]  /*16c30*/  FSEL R57, R39, R57, !P0 ;  /* 0x0000003927397208 */ /* 0x000fe20004000000 */
[----:B------:R-:W-:Y:S06]  /*16c40*/  BRA `(.L_x_340) ;  /* 0x0000000000547947 */ /* 0x000fec0003800000 */
.L_x_339:
[----:B------:R-:W-:-:S14]  /*16c50*/  DSETP.NAN.AND P0, PT, R40, R40, PT ;  /* 0x000000282800722a */ /* 0x000fdc0003f08000 */
[----:B------:R-:W-:Y:S05]  /*16c60*/  @P0 BRA `(.L_x_341) ;  /* 0x0000000000440947 */ /* 0x000fea0003800000 */
[----:B------:R-:W-:-:S14]  /*16c70*/  DSETP.NAN.AND P0, PT, R38, R38, PT ;  /* 0x000000262600722a */ /* 0x000fdc0003f08000 */
[----:B------:R-:W-:Y:S05]  /*16c80*/  @P0 BRA `(.L_x_342) ;  /* 0x0000000000300947 */ /* 0x000fea0003800000 */
[----:B------:R-:W-:Y:S01]  /*16c90*/  ISETP.NE.AND P0, PT, R51, R52, PT ;  /* 0x000000343300720c */ /* 0x000fe20003f05270 */
[----:B------:R-:W-:Y:S01]  /*16ca0*/  IMAD.MOV.U32 R57, RZ, RZ, -0x80000 ;  /* 0xfff80000ff397424 */ /* 0x000fe200078e00ff */
[----:B------:R-:W-:-:S11]  /*16cb0*/  MOV R56, 0x0 ;  /* 0x0000000000387802 */ /* 0x000fd60000000f00 */
[----:B------:R-:W-:Y:S05]  /*16cc0*/  @!P0 BRA `(.L_x_340) ;  /* 0x0000000000348947 */ /* 0x000fea0003800000 */
[----:B------:R-:W-:Y:S02]  /*16cd0*/  ISETP.NE.AND P0, PT, R51, 0x7ff00000, PT ;  /* 0x7ff000003300780c */ /* 0x000fe40003f05270 */
[----:B------:R-:W-:Y:S02]  /*16ce0*/  LOP3.LUT R57, R41, 0x80000000, R39, 0x48, !PT ;  /* 0x8000000029397812 */ /* 0x000fe400078e4827 */
[----:B------:R-:W-:-:S13]  /*16cf0*/  ISETP.EQ.OR P0, PT, R52, RZ, !P0 ;  /* 0x000000ff3400720c */ /* 0x000fda0004702670 */
[----:B------:R-:W-:Y:S02]  /*16d00*/  @P0 LOP3.LUT R2, R57, 0x7ff00000, RZ, 0xfc, !PT ;  /* 0x7ff0000039020812 */ /* 0x000fe400078efcff */
[----:B------:R-:W-:Y:S02]  /*16d10*/  @!P0 MOV R56, RZ ;  /* 0x000000ff00388202 */ /* 0x000fe40000000f00 */
[----:B------:R-:W-:Y:S02]  /*16d20*/  @P0 MOV R56, RZ ;  /* 0x000000ff00380202 */ /* 0x000fe40000000f00 */
[----:B------:R-:W-:Y:S01]  /*16d30*/  @P0 MOV R57, R2 ;  /* 0x0000000200390202 */ /* 0x000fe20000000f00 */
[----:B------:R-:W-:Y:S06]  /*16d40*/  BRA `(.L_x_340) ;  /* 0x0000000000147947 */ /* 0x000fec0003800000 */
.L_x_342:
[----:B------:R-:W-:Y:S02]  /*16d50*/  LOP3.LUT R57, R39, 0x80000, RZ, 0xfc, !PT ;  /* 0x0008000027397812 */ /* 0x000fe400078efcff */
[----:B------:R-:W-:Y:S01]  /*16d60*/  MOV R56, R38 ;  /* 0x0000002600387202 */ /* 0x000fe20000000f00 */
[----:B------:R-:W-:Y:S06]  /*16d70*/  BRA `(.L_x_340) ;  /* 0x0000000000087947 */ /* 0x000fec0003800000 */
.L_x_341:
[----:B------:R-:W-:Y:S02]  /*16d80*/  LOP3.LUT R57, R41, 0x80000, RZ, 0xfc, !PT ;  /* 0x0008000029397812 */ /* 0x000fe400078efcff */
[----:B------:R-:W-:-:S07]  /*16d90*/  MOV R56, R40 ;  /* 0x0000002800387202 */ /* 0x000fce0000000f00 */
.L_x_340:
[----:B------:R-:W-:Y:S05]  /*16da0*/  BSYNC.RECONVERGENT B1 ;  /* 0x0000000000017941 */ /* 0x000fea0003800200 */
.L_x_338:
[----:B------:R-:W-:Y:S01]  /*16db0*/  HFMA2 R3, -RZ, RZ, 0, 0 ;  /* 0x00000000ff037431 */ /* 0x000fe200000001ff */
[----:B------:R-:W-:-:S04]  /*16dc0*/  MOV R2, R42 ;  /* 0x0000002a00027202 */ /* 0x000fc80000000f00 */
[----:B------:R-:W-:Y:S05]  /*16dd0*/  RET.REL.NODEC R2 `(_Z16MH_simple_kerneliPiPfP5datumiiS0_S0_i) ;  /* 0xfffffe9002887950 */ /* 0x000fea0003c3ffff */
        .weak           $__internal_1_$__cuda_sm20_rcp_rn_f32_slowpath
        .type           $__internal_1_$__cuda_sm20_rcp_rn_f32_slowpath,@function
        .size           $__internal_1_$__cuda_sm20_rcp_rn_f32_slowpath,($__internal_2_$__cuda_sm20_sqrt_rn_f32_slowpath - $__internal_1_$__cuda_sm20_rcp_rn_f32_slowpath)
$__internal_1_$__cuda_sm20_rcp_rn_f32_slowpath:
[----:B------:R-:W-:Y:S01]  /*16de0*/  SHF.L.U32 R37, R2, 0x1, RZ ;  /* 0x0000000102257819 */ /* 0x000fe200000006ff */
[----:B------:R-:W-:Y:S03]  /*16df0*/  BSSY.RECONVERGENT B1, `(.L_x_343) ;  /* 0x0000030000017945 */ /* 0x000fe60003800200 */
[----:B------:R-:W-:-:S04]  /*16e00*/  SHF.R.U32.HI R37, RZ, 0x18, R37 ;  /* 0x00000018ff257819 */ /* 0x000fc80000011625 */
[----:B------:R-:W-:-:S13]  /*16e10*/  ISETP.NE.U32.AND P0, PT, R37, RZ, PT ;  /* 0x000000ff2500720c */ /* 0x000fda0003f05070 */
[----:B------:R-:W-:Y:S05]  /*16e20*/  @P0 BRA `(.L_x_344) ;  /* 0x0000000000280947 */ /* 0x000fea0003800000 */
[----:B------:R-:W-:-:S04]  /*16e30*/  SHF.L.U32 R3, R2, 0x1, RZ ;  /* 0x0000000102037819 */ /* 0x000fc800000006ff */
[----:B------:R-:W-:-:S13]  /*16e40*/  ISETP.NE.AND P0, PT, R3, RZ, PT ;  /* 0x000000ff0300720c */ /* 0x000fda0003f05270 */
[----:B------:R-:W-:Y:S01]  /*16e50*/  @P0 FFMA R40, R2, 1.84467440737095516160e+19, RZ ;  /* 0x5f80000002280823 */ /* 0x000fe200000000ff */
[----:B------:R-:W-:Y:S08]  /*16e60*/  @!P0 MUFU.RCP R37, R2 ;  /* 0x0000000200258308 */ /* 0x000ff00000001000 */
[----:B------:R-:W0:Y:S02]  /*16e70*/  @P0 MUFU.RCP R3, R40 ;  /* 0x0000002800030308 */ /* 0x000e240000001000 */
[----:B0-----:R-:W-:-:S04]  /*16e80*/  @P0 FFMA R39, R40, R3, -1 ;  /* 0xbf80000028270423 */ /* 0x001fc80000000003 */
[----:B------:R-:W-:-:S04]  /*16e90*/  @P0 FADD.FTZ R42, -R39, -RZ ;  /* 0x800000ff272a0221 */ /* 0x000fc80000010100 */
[----:B------:R-:W-:-:S04]  /*16ea0*/  @P0 FFMA R3, R3, R42, R3 ;  /* 0x0000002a03030223 */ /* 0x000fc80000000003 */
[----:B------:R-:W-:Y:S01]  /*16eb0*/  @P0 FFMA R37, R3, 1.84467440737095516160e+19, RZ ;  /* 0x5f80000003250823 */ /* 0x000fe200000000ff */
[----:B------:R-:W-:Y:S06]  /*16ec0*/  BRA `(.L_x_345) ;  /* 0x0000000000887947 */ /* 0x000fec0003800000 */
.L_x_344:
[----:B------:R-:W-:-:S05]  /*16ed0*/  VIADD R39, R37, 0xffffff03 ;  /* 0xffffff0325277836 */ /* 0x000fca0000000000 */
[----:B------:R-:W-:-:S13]  /*16ee0*/  ISETP.GT.U32.AND P0, PT, R39, 0x1, PT ;  /* 0x000000012700780c */ /* 0x000fda0003f04070 */
[----:B------:R-:W-:Y:S05]  /*16ef0*/  @P0 BRA `(.L_x_346) ;  /* 0x0000000000780947 */ /* 0x000fea0003800000 */
[----:B------:R-:W-:Y:S02]  /*16f00*/  LOP3.LUT R3, R2, 0x7fffff, RZ, 0xc0, !PT ;  /* 0x007fffff02037812 */ /* 0x000fe400078ec0ff */
[----:B------:R-:W-:Y:S02]  /*16f10*/  MOV R40, 0x3 ;  /* 0x0000000300287802 */ /* 0x000fe40000000f00 */
[----:B------:R-:W-:Y:S02]  /*16f20*/  LOP3.LUT R47, R3, 0x3f800000, RZ, 0xfc, !PT ;  /* 0x3f800000032f7812 */ /* 0x000fe400078efcff */
[----:B------:R-:W-:Y:S02]  /*16f30*/  SHF.L.U32 R40, R40, R39, RZ ;  /* 0x0000002728287219 */ /* 0x000fe400000006ff */
[----:B------:R-:W0:Y:S02]  /*16f40*/  MUFU.RCP R50, R47 ;  /* 0x0000002f00327308 */ /* 0x000e240000001000 */
[----:B0-----:R-:W-:-:S04]  /*16f50*/  FFMA R3, R47, R50, -1 ;  /* 0xbf8000002f037423 */ /* 0x001fc80000000032 */
[----:B------:R-:W-:-:S04]  /*16f60*/  FADD.FTZ R3, -R3, -RZ ;  /* 0x800000ff03037221 */ /* 0x000fc80000010100 */
[CCC-:B------:R-:W-:Y:S01]  /*16f70*/  FFMA.RM R42, R50.reuse, R3.reuse, R50.reuse ;  /* 0x00000003322a7223 */ /* 0x1c0fe20000004032 */
[----:B------:R-:W-:-:S04]  /*16f80*/  FFMA.RP R3, R50, R3, R50 ;  /* 0x0000000332037223 */ /* 0x000fc80000008032 */
[C---:B------:R-:W-:Y:S02]  /*16f90*/  LOP3.LUT R41, R42.reuse, 0x7fffff, RZ, 0xc0, !PT ;  /* 0x007fffff2a297812 */ /* 0x040fe400078ec0ff */
[----:B------:R-:W-:Y:S02]  /*16fa0*/  FSETP.NEU.FTZ.AND P0, PT, R42, R3, PT ;  /* 0x000000032a00720b */ /* 0x000fe40003f1d000 */
[----:B------:R-:W-:Y:S02]  /*16fb0*/  LOP3.LUT R41, R41, 0x800000, RZ, 0xfc, !PT ;  /* 0x0080000029297812 */ /* 0x000fe400078efcff */
[----:B------:R-:W-:Y:S02]  /*16fc0*/  SEL R3, RZ, 0xffffffff, !P0 ;  /* 0xffffffffff037807 */ /* 0x000fe40004000000 */
[----:B------:R-:W-:Y:S02]  /*16fd0*/  LOP3.LUT R40, R40, R41, RZ, 0xc0, !PT ;  /* 0x0000002928287212 */ /* 0x000fe400078ec0ff */
[----:B------:R-:W-:-:S02]  /*16fe0*/  IADD3 R42, PT, PT, -R3, RZ, RZ ;  /* 0x000000ff032a7210 */ /* 0x000fc40007ffe1ff */
[-C--:B------:R-:W-:Y:S02]  /*16ff0*/  SHF.R.U32.HI R40, RZ, R39.reuse, R40 ;  /* 0x00000027ff287219 */ /* 0x080fe40000011628 */
[----:B------:R-:W-:Y:S02]  /*17000*/  LOP3.LUT P2, RZ, R42, R39, R41, 0xf8, !PT ;  /* 0x000000272aff7212 */ /* 0x000fe4000784f829 */
[C---:B------:R-:W-:Y:S02]  /*17010*/  LOP3.LUT P0, RZ, R40.reuse, 0x1, RZ, 0xc0, !PT ;  /* 0x0000000128ff7812 */ /* 0x040fe4000780c0ff */
[----:B------:R-:W-:Y:S02]  /*17020*/  LOP3.LUT P3, RZ, R40, 0x2, RZ, 0xc0, !PT ;  /* 0x0000000228ff7812 */ /* 0x000fe4000786c0ff */
[----:B------:R-:W-:Y:S02]  /*17030*/  IADD3 R40, PT, PT, R37, -0xfc, RZ ;  /* 0xffffff0425287810 */ /* 0x000fe40007ffe0ff */
[----:B------:R-:W-:-:S02]  /*17040*/  PLOP3.LUT P0, PT, P0, P2, P3, 0xe0, 0x0 ;  /* 0x000000000000781c */ /* 0x000fc40000705c30 */
[----:B------:R-:W-:Y:S02]  /*17050*/  LOP3.LUT P2, RZ, R2, 0x7fffff, RZ, 0xc0, !PT ;  /* 0x007fffff02ff7812 */ /* 0x000fe4000784c0ff */
[----:B------:R-:W-:Y:S02]  /*17060*/  SEL R3, RZ, 0x1, !P0 ;  /* 0x00000001ff037807 */ /* 0x000fe40004000000 */
[----:B------:R-:W-:Y:S02]  /*17070*/  SHF.R.U32.HI R37, RZ, R40, R41 ;  /* 0x00000028ff257219 */ /* 0x000fe40000011629 */
[----:B------:R-:W-:-:S04]  /*17080*/  IADD3 R3, PT, PT, -R3, RZ, RZ ;  /* 0x000000ff03037210 */ /* 0x000fc80007ffe1ff */
[----:B------:R-:W-:-:S13]  /*17090*/  ISETP.GE.AND P0, PT, R3, RZ, PT ;  /* 0x000000ff0300720c */ /* 0x000fda0003f06270 */
[----:B------:R-:W-:-:S04]  /*170a0*/  @!P0 IADD3 R37, PT, PT, R37, 0x1, RZ ;  /* 0x0000000125258810 */ /* 0x000fc80007ffe0ff */
[----:B------:R-:W-:-:S04]  /*170b0*/  @!P2 SHF.L.U32 R37, R37, 0x1, RZ ;  /* 0x000000012525a819 */ /* 0x000fc800000006ff */
[----:B------:R-:W-:Y:S01]  /*170c0*/  LOP3.LUT R37, R37, 0x80000000, R2, 0xf8, !PT ;  /* 0x8000000025257812 */ /* 0x000fe200078ef802 */
[----:B------:R-:W-:Y:S06]  /*170d0*/  BRA `(.L_x_345) ;  /* 0x0000000000047947 */ /* 0x000fec0003800000 */
.L_x_346:
[----:B------:R0:W1:Y:S02]  /*170e0*/  MUFU.RCP R37, R2 ;  /* 0x0000000200257308 */ /* 0x0000640000001000 */
.L_x_345:
[----:B------:R-:W-:Y:S05]  /*170f0*/  BSYNC.RECONVERGENT B1 ;  /* 0x0000000000017941 */ /* 0x000fea0003800200 */
.L_x_343:
[----:B------:R-:W-:Y:S01]  /*17100*/  HFMA2 R39, -RZ, RZ, 0, 0 ;  /* 0x00000000ff277431 */ /* 0x000fe200000001ff */
[----:B01----:R-:W-:-:S03]  /*17110*/  MOV R2, R37 ;  /* 0x0000002500027202 */ /* 0x003fc60000000f00 */
[----:B------:R-:W-:Y:S05]  /*17120*/  RET.REL.NODEC R38 `(_Z16MH_simple_kerneliPiPfP5datumiiS0_S0_i) ;  /* 0xfffffe8c26b47950 */ /* 0x000fea0003c3ffff */
        .weak           $__internal_2_$__cuda_sm20_sqrt_rn_f32_slowpath
        .type           $__internal_2_$__cuda_sm20_sqrt_rn_f32_slowpath,@function
        .size           $__internal_2_$__cuda_sm20_sqrt_rn_f32_slowpath,($__internal_3_$__cuda_sm3x_div_rn_noftz_f32_slowpath - $__internal_2_$__cuda_sm20_sqrt_rn_f32_slowpath)
$__internal_2_$__cuda_sm20_sqrt_rn_f32_slowpath:
[----:B------:R-:W-:-:S13]  /*17130*/  LOP3.LUT P0, RZ, R2, 0x7fffffff, RZ, 0xc0, !PT ;  /* 0x7fffffff02ff7812 */ /* 0x000fda000780c0ff */
[----:B------:R-:W-:Y:S01]  /*17140*/  @!P0 MOV R41, R2 ;  /* 0x0000000200298202 */ /* 0x000fe20000000f00 */
[----:B------:R-:W-:Y:S06]  /*17150*/  @!P0 BRA `(.L_x_347) ;  /* 0x0000000000408947 */ /* 0x000fec0003800000 */
[----:B------:R-:W-:-:S13]  /*17160*/  FSETP.GEU.FTZ.AND P0, PT, R2, RZ, PT ;  /* 0x000000ff0200720b */ /* 0x000fda0003f1e000 */
[----:B------:R-:W-:Y:S01]  /*17170*/  @!P0 IMAD.MOV.U32 R41, RZ, RZ, 0x7fffffff ;  /* 0x7fffffffff298424 */ /* 0x000fe200078e00ff */
[----:B------:R-:W-:Y:S06]  /*17180*/  @!P0 BRA `(.L_x_347) ;  /* 0x0000000000348947 */ /* 0x000fec0003800000 */
[----:B------:R-:W-:-:S13]  /*17190*/  FSETP.GTU.FTZ.AND P0, PT, |R2|, +INF , PT ;  /* 0x7f8000000200780b */ /* 0x000fda0003f1c200 */
[----:B------:R-:W-:Y:S01]  /*171a0*/  @P0 FADD.FTZ R41, R2, 1 ;  /* 0x3f80000002290421 */ /* 0x000fe20000010000 */
[----:B------:R-:W-:Y:S06]  /*171b0*/  @P0 BRA `(.L_x_347) ;  /* 0x0000000000280947 */ /* 0x000fec0003800000 */
[----:B------:R-:W-:-:S13]  /*171c0*/  FSETP.NEU.FTZ.AND P0, PT, |R2|, +INF , PT ;  /* 0x7f8000000200780b */ /* 0x000fda0003f1d200 */
[----:B------:R-:W-:Y:S01]  /*171d0*/  @P0 FFMA R39, R2, 1.84467440737095516160e+19, RZ ;  /* 0x5f80000002270823 */ /* 0x000fe200000000ff */
[----:B------:R-:W-:-:S03]  /*171e0*/  @!P0 MOV R41, R2 ;  /* 0x0000000200298202 */ /* 0x000fc60000000f00 */
[----:B------:R-:W0:Y:S02]  /*171f0*/  @P0 MUFU.RSQ R42, R39 ;  /* 0x00000027002a0308 */ /* 0x000e240000001400 */
[----:B0-----:R-:W-:Y:S01]  /*17200*/  @P0 FMUL.FTZ R40, R39, R42 ;  /* 0x0000002a27280220 */ /* 0x001fe20000410000 */
[----:B------:R-:W-:-:S03]  /*17210*/  @P0 FMUL.FTZ R37, R42, 0.5 ;  /* 0x3f0000002a250820 */ /* 0x000fc60000410000 */
[----:B------:R-:W-:-:S04]  /*17220*/  @P0 FADD.FTZ R3, -R40, -RZ ;  /* 0x800000ff28030221 */ /* 0x000fc80000010100 */
[----:B------:R-:W-:-:S04]  /*17230*/  @P0 FFMA R3, R40, R3, R39 ;  /* 0x0000000328030223 */ /* 0x000fc80000000027 */
[----:B------:R-:W-:-:S04]  /*17240*/  @P0 FFMA R3, R3, R37, R40 ;  /* 0x0000002503030223 */ /* 0x000fc80000000028 */
[----:B------:R-:W-:-:S07]  /*17250*/  @P0 FMUL.FTZ R41, R3, 2.3283064365386962891e-10 ;  /* 0x2f80000003290820 */ /* 0x000fce0000410000 */
.L_x_347:
[----:B------:R-:W-:-:S04]  /*17260*/  HFMA2 R39, -RZ, RZ, 0, 0 ;  /* 0x00000000ff277431 */ /* 0x000fc800000001ff */
[----:B------:R-:W-:Y:S05]  /*17270*/  RET.REL.NODEC R38 `(_Z16MH_simple_kerneliPiPfP5datumiiS0_S0_i) ;  /* 0xfffffe8c26607950 */ /* 0x000fea0003c3ffff */
        .weak           $__internal_3_$__cuda_sm3x_div_rn_noftz_f32_slowpath
        .type           $__internal_3_$__cuda_sm3x_div_rn_noftz_f32_slowpath,@function
        .size           $__internal_3_$__cuda_sm3x_div_rn_noftz_f32_slowpath,(.L_x_591 - $__internal_3_$__cuda_sm3x_div_rn_noftz_f32_slowpath)
$__internal_3_$__cuda_sm3x_div_rn_noftz_f32_slowpath:
[----:B------:R-:W-:Y:S01]  /*17280*/  SHF.R.U32.HI R37, RZ, 0x17, R2 ;  /* 0x00000017ff257819 */ /* 0x000fe20000011602 */
[----:B------:R-:W-:Y:S01]  /*17290*/  BSSY.RECONVERGENT B0, `(.L_x_348) ;  /* 0x0000063000007945 */ /* 0x000fe20003800200 */
[----:B------:R-:W-:Y:S02]  /*172a0*/  SHF.R.U32.HI R40, RZ, 0x17, R3 ;  /* 0x00000017ff287819 */ /* 0x000fe40000011603 */
[----:B------:R-:W-:Y:S02]  /*172b0*/  LOP3.LUT R37, R37, 0xff, RZ, 0xc0, !PT ;  /* 0x000000ff25257812 */ /* 0x000fe400078ec0ff */
[----:B------:R-:W-:Y:S02]  /*172c0*/  LOP3.LUT R40, R40, 0xff, RZ, 0xc0, !PT ;  /* 0x000000ff28287812 */ /* 0x000fe400078ec0ff */
[----:B------:R-:W-:Y:S02]  /*172d0*/  IADD3 R41, PT, PT, R37, -0x1, RZ ;  /* 0xffffffff25297810 */ /* 0x000fe40007ffe0ff */
[----:B------:R-:W-:-:S02]  /*172e0*/  IADD3 R39, PT, PT, R40, -0x1, RZ ;  /* 0xffffffff28277810 */ /* 0x000fc40007ffe0ff */
[----:B------:R-:W-:-:S04]  /*172f0*/  ISETP.GT.U32.AND P0, PT, R41, 0xfd, PT ;  /* 0x000000fd2900780c */ /* 0x000fc80003f04070 */
[----:B------:R-:W-:-:S13]  /*17300*/  ISETP.GT.U32.OR P0, PT, R39, 0xfd, P0 ;  /* 0x000000fd2700780c */ /* 0x000fda0000704470 */
[----:B------:R-:W-:Y:S01]  /*17310*/  @!P0 MOV R39, RZ ;  /* 0x000000ff00278202 */ /* 0x000fe20000000f00 */
[----:B------:R-:W-:Y:S06]  /*17320*/  @!P0 BRA `(.L_x_349) ;  /* 0x0000000000608947 */ /* 0x000fec0003800000 */
[----:B------:R-:W-:Y:S02]  /*17330*/  FSETP.GTU.FTZ.AND P0, PT, |R3|, +INF , PT ;  /* 0x7f8000000300780b */ /* 0x000fe40003f1c200 */
[----:B------:R-:W-:-:S04]  /*17340*/  FSETP.GTU.FTZ.AND P2, PT, |R2|, +INF , PT ;  /* 0x7f8000000200780b */ /* 0x000fc80003f5c200 */
[----:B------:R-:W-:-:S13]  /*17350*/  PLOP3.LUT P0, PT, P0, P2, PT, 0xf8, 0x8f ;  /* 0x00000000008f781c */ /* 0x000fda0000705f70 */
[----:B------:R-:W-:Y:S05]  /*17360*/  @P0 BRA `(.L_x_350) ;  /* 0x0000000400500947 */ /* 0x000fea0003800000 */
[----:B------:R-:W-:-:S13]  /*17370*/  LOP3.LUT P0, RZ, R2, 0x7fffffff, R3, 0xc8, !PT ;  /* 0x7fffffff02ff7812 */ /* 0x000fda000780c803 */
[----:B------:R-:W-:Y:S05]  /*17380*/  @!P0 BRA `(.L_x_351) ;  /* 0x0000000400408947 */ /* 0x000fea0003800000 */
[C---:B------:R-:W-:Y:S02]  /*17390*/  FSETP.NEU.FTZ.AND P2, PT, |R3|.reuse, +INF , PT ;  /* 0x7f8000000300780b */ /* 0x040fe40003f5d200 */
[----:B------:R-:W-:Y:S02]  /*173a0*/  FSETP.NEU.FTZ.AND P3, PT, |R2|, +INF , PT ;  /* 0x7f8000000200780b */ /* 0x000fe40003f7d200 */
[----:B------:R-:W-:-:S11]  /*173b0*/  FSETP.NEU.FTZ.AND P0, PT, |R3|, +INF , PT ;  /* 0x7f8000000300780b */ /* 0x000fd60003f1d200 */
[----:B------:R-:W-:Y:S05]  /*173c0*/  @!P3 BRA !P2, `(.L_x_351) ;  /* 0x000000040030b947 */ /* 0x000fea0005000000 */
[----:B------:R-:W-:-:S04]  /*173d0*/  LOP3.LUT P2, RZ, R3, 0x7fffffff, RZ, 0xc0, !PT ;  /* 0x7fffffff03ff7812 */ /* 0x000fc8000784c0ff */
[----:B------:R-:W-:-:S13]  /*173e0*/  PLOP3.LUT P2, PT, P3, P2, PT, 0x2f, 0xf2 ;  /* 0x0000000000f2781c */ /* 0x000fda0001f44577 */
[----:B------:R-:W-:Y:S05]  /*173f0*/  @P2 BRA `(.L_x_352) ;  /* 0x00000004001c2947 */ /* 0x000fea0003800000 */
[----:B------:R-:W-:-:S04]  /*17400*/  LOP3.LUT P2, RZ, R2, 0x7fffffff, RZ, 0xc0, !PT ;  /* 0x7fffffff02ff7812 */ /* 0x000fc8000784c0ff */
[----:B------:R-:W-:-:S13]  /*17410*/  PLOP3.LUT P0, PT, P0, P2, PT, 0x2f, 0xf2 ;  /* 0x0000000000f2781c */ /* 0x000fda0000704577 */
[----:B------:R-:W-:Y:S05]  /*17420*/  @P0 BRA `(.L_x_353) ;  /* 0x0000000400040947 */ /* 0x000fea0003800000 */
[----:B------:R-:W-:Y:S02]  /*17430*/  IADD3 R39, PT, PT, R40, -0x1, RZ ;  /* 0xffffffff28277810 */ /* 0x000fe40007ffe0ff */
[----:B------:R-:W-:Y:S02]  /*17440*/  ISETP.GE.AND P2, PT, R41, RZ, PT ;  /* 0x000000ff2900720c */ /* 0x000fe40003f46270 */
[----:B------:R-:W-:-:S11]  /*17450*/  ISETP.GE.AND P0, PT, R39, RZ, PT ;  /* 0x000000ff2700720c */ /* 0x000fd60003f06270 */
[----:B------:R-:W-:Y:S02]  /*17460*/  @!P2 FFMA R2, R2, 1.84467440737095516160e+19, RZ ;  /* 0x5f8000000202a823 */ /* 0x000fe400000000ff */
[----:B------:R-:W-:Y:S01]  /*17470*/  @P0 MOV R39, RZ ;  /* 0x000000ff00270202 */ /* 0x000fe20000000f00 */
[----:B------:R-:W-:Y:S01]  /*17480*/  @!P0 FFMA R3, R3, 1.84467440737095516160e+19, RZ ;  /* 0x5f80000003038823 */ /* 0x000fe200000000ff */
[----:B------:R-:W-:-:S04]  /*17490*/  @!P0 MOV R39, 0xffffffc0 ;  /* 0xffffffc000278802 */ /* 0x000fc80000000f00 */
[----:B------:R-:W-:-:S07]  /*174a0*/  @!P2 IADD3 R39, PT, PT, R39, 0x40, RZ ;  /* 0x000000402727a810 */ /* 0x000fce0007ffe0ff */
.L_x_349:
[----:B------:R-:W-:Y:S01]  /*174b0*/  LEA R41, R37, 0xc0800000, 0x17 ;  /* 0xc080000025297811 */ /* 0x000fe200078eb8ff */
[----:B------:R-:W-:Y:S01]  /*174c0*/  BSSY.RECONVERGENT B1, `(.L_x_354) ;  /* 0x0000036000017945 */ /* 0x000fe20003800200 */
[----:B------:R-:W-:-:S03]  /*174d0*/  IADD3 R40, PT, PT, R40, -0x7f, RZ ;  /* 0xffffff8128287810 */ /* 0x000fc60007ffe0ff */
[----:B------:R-:W-:Y:S02]  /*174e0*/  IMAD.IADD R50, R2, 0x1, -R41 ;  /* 0x0000000102327824 */ /* 0x000fe400078e0a29 */
[C---:B------:R-:W-:Y:S01]  /*174f0*/  IMAD R2, R40.reuse, -0x800000, R3 ;  /* 0xff80000028027824 */ /* 0x040fe200078e0203 */
[----:B------:R-:W-:Y:S01]  /*17500*/  IADD3 R40, PT, PT, R40, 0x7f, -R37 ;  /* 0x0000007f28287810 */ /* 0x000fe20007ffe825 */
[----:B------:R-:W0:Y:S01]  /*17510*/  MUFU.RCP R42, R50 ;  /* 0x00000032002a7308 */ /* 0x000e220000001000 */
[----:B------:R-:W-:Y:S02]  /*17520*/  FADD.FTZ R41, -R50, -RZ ;  /* 0x800000ff32297221 */ /* 0x000fe40000010100 */
[----:B------:R-:W-:Y:S02]  /*17530*/  IADD3 R39, PT, PT, R40, R39, RZ ;  /* 0x0000002728277210 */ /* 0x000fe40007ffe0ff */
[----:B0-----:R-:W-:-:S04]  /*17540*/  FFMA R47, R42, R41, 1 ;  /* 0x3f8000002a2f7423 */ /* 0x001fc80000000029 */
[----:B------:R-:W-:-:S04]  /*17550*/  FFMA R3, R42, R47, R42 ;  /* 0x0000002f2a037223 */ /* 0x000fc8000000002a */
[----:B------:R-:W-:-:S04]  /*17560*/  FFMA R42, R2, R3, RZ ;  /* 0x00000003022a7223 */ /* 0x000fc800000000ff */
[----:B------:R-:W-:-:S04]  /*17570*/  FFMA R47, R41, R42, R2 ;  /* 0x0000002a292f7223 */ /* 0x000fc80000000002 */
[----:B------:R-:W-:-:S04]  /*17580*/  FFMA R42, R3, R47, R42 ;  /* 0x0000002f032a7223 */ /* 0x000fc8000000002a */
[----:B------:R-:W-:-:S04]  /*17590*/  FFMA R41, R41, R42, R2 ;  /* 0x0000002a29297223 */ /* 0x000fc80000000002 */
[----:B------:R-:W-:-:S05]  /*175a0*/  FFMA R2, R3, R41, R42 ;  /* 0x0000002903027223 */ /* 0x000fca000000002a */
[----:B------:R-:W-:-:S04]  /*175b0*/  SHF.R.U32.HI R37, RZ, 0x17, R2 ;  /* 0x00000017ff257819 */ /* 0x000fc80000011602 */
[----:B------:R-:W-:-:S04]  /*175c0*/  LOP3.LUT R40, R37, 0xff, RZ, 0xc0, !PT ;  /* 0x000000ff25287812 */ /* 0x000fc800078ec0ff */
[----:B------:R-:W-:-:S04]  /*175d0*/  IADD3 R37, PT, PT, R40, R39, RZ ;  /* 0x0000002728257210 */ /* 0x000fc80007ffe0ff */
[----:B------:R-:W-:-:S04]  /*175e0*/  IADD3 R40, PT, PT, R37, -0x1, RZ ;  /* 0xffffffff25287810 */ /* 0x000fc80007ffe0ff */
[----:B------:R-:W-:-:S13]  /*175f0*/  ISETP.GE.U32.AND P0, PT, R40, 0xfe, PT ;  /* 0x000000fe2800780c */ /* 0x000fda0003f06070 */
[----:B------:R-:W-:Y:S05]  /*17600*/  @!P0 BRA `(.L_x_355) ;  /* 0x0000000000808947 */ /* 0x000fea0003800000 */
[----:B------:R-:W-:-:S13]  /*17610*/  ISETP.GT.AND P0, PT, R37, 0xfe, PT ;  /* 0x000000fe2500780c */ /* 0x000fda0003f04270 */
[----:B------:R-:W-:Y:S05]  /*17620*/  @P0 BRA `(.L_x_356) ;  /* 0x00000000006c0947 */ /* 0x000fea0003800000 */
[----:B------:R-:W-:-:S13]  /*17630*/  ISETP.GE.AND P0, PT, R37, 0x1, PT ;  /* 0x000000012500780c */ /* 0x000fda0003f06270 */
[----:B------:R-:W-:Y:S05]  /*17640*/  @P0 BRA `(.L_x_357) ;  /* 0x0000000000740947 */ /* 0x000fea0003800000 */
[----:B------:R-:W-:Y:S02]  /*17650*/  ISETP.GE.AND P0, PT, R37, -0x18, PT ;  /* 0xffffffe82500780c */ /* 0x000fe40003f06270 */
[----:B------:R-:W-:-:S11]  /*17660*/  LOP3.LUT R2, R2, 0x80000000, RZ, 0xc0, !PT ;  /* 0x8000000002027812 */ /* 0x000fd600078ec0ff */
[----:B------:R-:W-:Y:S05]  /*17670*/  @!P0 BRA `(.L_x_357) ;  /* 0x0000000000688947 */ /* 0x000fea0003800000 */
[CCC-:B------:R-:W-:Y:S01]  /*17680*/  FFMA.RZ R39, R3.reuse, R41.reuse, R42.reuse ;  /* 0x0000002903277223 */ /* 0x1c0fe2000000c02a */
[CCC-:B------:R-:W-:Y:S01]  /*17690*/  FFMA.RP R40, R3.reuse, R41.reuse, R42.reuse ;  /* 0x0000002903287223 */ /* 0x1c0fe2000000802a */
[----:B------:R-:W-:Y:S01]  /*176a0*/  FFMA.RM R3, R3, R41, R42 ;  /* 0x0000002903037223 */ /* 0x000fe2000000402a */
[----:B------:R-:W-:Y:S02]  /*176b0*/  IADD3 R41, PT, PT, R37, 0x20, RZ ;  /* 0x0000002025297810 */ /* 0x000fe40007ffe0ff */
[----:B------:R-:W-:Y:S02]  /*176c0*/  LOP3.LUT R39, R39, 0x7fffff, RZ, 0xc0, !PT ;  /* 0x007fffff27277812 */ /* 0x000fe400078ec0ff */
[----:B------:R-:W-:Y:S02]  /*176d0*/  ISETP.NE.AND P3, PT, R37, RZ, PT ;  /* 0x000000ff2500720c */ /* 0x000fe40003f65270 */
[----:B------:R-:W-:Y:S02]  /*176e0*/  LOP3.LUT R42, R39, 0x800000, RZ, 0xfc, !PT ;  /* 0x00800000272a7812 */ /* 0x000fe400078efcff */
[----:B------:R-:W-:-:S02]  /*176f0*/  ISETP.NE.AND P2, PT, R37, RZ, PT ;  /* 0x000000ff2500720c */ /* 0x000fc40003f45270 */
[----:B------:R-:W-:Y:S02]  /*17700*/  IADD3 R37, PT, PT, -R37, RZ, RZ ;  /* 0x000000ff25257210 */ /* 0x000fe40007ffe1ff */
[----:B------:R-:W-:Y:S02]  /*17710*/  SHF.L.U32 R41, R42, R41, RZ ;  /* 0x000000292a297219 */ /* 0x000fe400000006ff */
[----:B------:R-:W-:Y:S02]  /*17720*/  FSETP.NEU.FTZ.AND P0, PT, R40, R3, PT ;  /* 0x000000032800720b */ /* 0x000fe40003f1d000 */
[----:B------:R-:W-:Y:S02]  /*17730*/  SEL R37, R37, RZ, P3 ;  /* 0x000000ff25257207 */ /* 0x000fe40001800000 */
[----:B------:R-:W-:Y:S02]  /*17740*/  ISETP.NE.AND P2, PT, R41, RZ, P2 ;  /* 0x000000ff2900720c */ /* 0x000fe40001745270 */
[----:B------:R-:W-:-:S02]  /*17750*/  SHF.R.U32.HI R42, RZ, R37, R42 ;  /* 0x00000025ff2a7219 */ /* 0x000fc4000001162a */
[----:B------:R-:W-:Y:S02]  /*17760*/  PLOP3.LUT P0, PT, P0, P2, PT, 0xf8, 0x8f ;  /* 0x00000000008f781c */ /* 0x000fe40000705f70 */
[----:B------:R-:W-:Y:S02]  /*17770*/  SHF.R.U32.HI R37, RZ, 0x1, R42 ;  /* 0x00000001ff257819 */ /* 0x000fe4000001162a */
[----:B------:R-:W-:-:S04]  /*17780*/  SEL R40, RZ, 0x1, !P0 ;  /* 0x00000001ff287807 */ /* 0x000fc80004000000 */
[----:B------:R-:W-:-:S04]  /*17790*/  LOP3.LUT R3, R40, 0x1, R37, 0xf8, !PT ;  /* 0x0000000128037812 */ /* 0x000fc800078ef825 */
[----:B------:R-:W-:-:S04]  /*177a0*/  LOP3.LUT R42, R3, R42, RZ, 0xc0, !PT ;  /* 0x0000002a032a7212 */ /* 0x000fc800078ec0ff */
[----:B------:R-:W-:-:S04]  /*177b0*/  IADD3 R37, PT, PT, R37, R42, RZ ;  /* 0x0000002a25257210 */ /* 0x000fc80007ffe0ff */
[----:B------:R-:W-:Y:S01]  /*177c0*/  LOP3.LUT R2, R37, R2, RZ, 0xfc, !PT ;  /* 0x0000000225027212 */ /* 0x000fe200078efcff */
[----:B------:R-:W-:Y:S06]  /*177d0*/  BRA `(.L_x_357) ;  /* 0x0000000000107947 */ /* 0x000fec0003800000 */
.L_x_356:
[----:B------:R-:W-:-:S04]  /*177e0*/  LOP3.LUT R2, R2, 0x80000000, RZ, 0xc0, !PT ;  /* 0x8000000002027812 */ /* 0x000fc800078ec0ff */
[----:B------:R-:W-:Y:S01]  /*177f0*/  LOP3.LUT R2, R2, 0x7f800000, RZ, 0xfc, !PT ;  /* 0x7f80000002027812 */ /* 0x000fe200078efcff */
[----:B------:R-:W-:Y:S06]  /*17800*/  BRA `(.L_x_357) ;  /* 0x0000000000047947 */ /* 0x000fec0003800000 */
.L_x_355:
[----:B------:R-:W-:-:S07]  /*17810*/  LEA R2, R39, R2, 0x17 ;  /* 0x0000000227027211 */ /* 0x000fce00078eb8ff */
.L_x_357:
[----:B------:R-:W-:Y:S05]  /*17820*/  BSYNC.RECONVERGENT B1 ;  /* 0x0000000000017941 */ /* 0x000fea0003800200 */
.L_x_354:
[----:B------:R-:W-:Y:S05]  /*17830*/  BRA `(.L_x_358) ;  /* 0x0000000000207947 */ /* 0x000fea0003800000 */
.L_x_353:
[----:B------:R-:W-:-:S04]  /*17840*/  LOP3.LUT R2, R2, 0x80000000, R3, 0x48, !PT ;  /* 0x8000000002027812 */ /* 0x000fc800078e4803 */
[----:B------:R-:W-:Y:S01]  /*17850*/  LOP3.LUT R2, R2, 0x7f800000, RZ, 0xfc, !PT ;  /* 0x7f80000002027812 */ /* 0x000fe200078efcff */
[----:B------:R-:W-:Y:S06]  /*17860*/  BRA `(.L_x_358) ;  /* 0x0000000000147947 */ /* 0x000fec0003800000 */
.L_x_352:
[----:B------:R-:W-:Y:S01]  /*17870*/  LOP3.LUT R2, R2, 0x80000000, R3, 0x48, !PT ;  /* 0x8000000002027812 */ /* 0x000fe200078e4803 */
[----:B------:R-:W-:Y:S06]  /*17880*/  BRA `(.L_x_358) ;  /* 0x00000000000c7947 */ /* 0x000fec0003800000 */
.L_x_351:
[----:B------:R-:W0:Y:S01]  /*17890*/  MUFU.RSQ R2, -QNAN ;  /* 0xffc0000000027908 */ /* 0x000e220000001400 */
[----:B------:R-:W-:Y:S05]  /*178a0*/  BRA `(.L_x_358) ;  /* 0x0000000000047947 */ /* 0x000fea0003800000 */
.L_x_350:
[----:B------:R-:W-:-:S07]  /*178b0*/  FADD.FTZ R2, R3, R2 ;  /* 0x0000000203027221 */ /* 0x000fce0000010000 */
.L_x_358:
[----:B------:R-:W-:Y:S05]  /*178c0*/  BSYNC.RECONVERGENT B0 ;  /* 0x0000000000007941 */ /* 0x000fea0003800200 */
.L_x_348:
[----:B------:R-:W-:-:S04]  /*178d0*/  HFMA2 R39, -RZ, RZ, 0, 0 ;  /* 0x00000000ff277431 */ /* 0x000fc800000001ff */
[----:B0-----:R-:W-:Y:S05]  /*178e0*/  RET.REL.NODEC R38 `(_Z16MH_simple_kerneliPiPfP5datumiiS0_S0_i) ;  /* 0xfffffe8426c47950 */ /* 0x001fea0003c3ffff */
.L_x_359:
[----:B------:R-:W-:-:S00]  /*178f0*/  BRA `(.L_x_359) ;  /* 0xfffffffc00fc7947 */ /* 0x000fc0000383ffff */
[----:B------:R-:W-:-:S00]  /*17900*/  NOP ;  /* 0x0000000000007918 */ /* 0x000fc00000000000 */
[----:B------:R-:W-:-:S00]  /*17910*/  NOP ;  /* 0x0000000000007918 */ /* 0x000fc00000000000 */
[----:B------:R-:W-:-:S00]  /*17920*/  NOP ;  /* 0x0000000000007918 */ /* 0x000fc00000000000 */
[----:B------:R-:W-:-:S00]  /*17930*/  NOP ;  /* 0x0000000000007918 */ /* 0x000fc00000000000 */
[----:B------:R-:W-:-:S00]  /*17940*/  NOP ;  /* 0x0000000000007918 */ /* 0x000fc00000000000 */
[----:B------:R-:W-:-:S00]  /*17950*/  NOP ;  /* 0x0000000000007918 */ /* 0x000fc00000000000 */
[----:B------:R-:W-:-:S00]  /*17960*/  NOP ;  /* 0x0000000000007918 */ /* 0x000fc00000000000 */
[----:B------:R-:W-:-:S00]  /*17970*/  NOP ;  /* 0x0000000000007918 */ /* 0x000fc00000000000 */
.L_x_591:


//--------------------- .nv.global.init           --------------------------
	.section	.nv.global.init,"aw",@progbits
	.align	4
.nv.global.init:
	.type		__cudart_i2opi_f,@object
	.size		__cudart_i2opi_f,(.L_0 - __cudart_i2opi_f)
__cudart_i2opi_f:
        /*0000*/ 	.byte	0x41, 0x90, 0x43, 0x3c, 0x99, 0x95, 0x62, 0xdb, 0xc0, 0xdd, 0x34, 0xf5, 0xd1, 0x57, 0x27, 0xfc
        /*0010*/ 	.byte	0x29, 0x15, 0x44, 0x4e, 0x6e, 0x83, 0xf9, 0xa2
.L_0:


//--------------------- .nv.shared.reserved.0     --------------------------
	.section	.nv.shared.reserved.0,"aw",@nobits
	.weak		__nv_reservedSMEM_offset_0_alias
	.size		__nv_reservedSMEM_offset_0_alias, 0, 64
	.other		__nv_reservedSMEM_offset_0_alias,@"STO_CUDA_RESERVED_SHARED STV_DEFAULT"
__nv_reservedSMEM_offset_0_alias:
	.zero		0
	.zero		64


//--------------------- .nv.constant0._Z16MH_simple_kerneliPiPfP5datumiiS0_S0_i --------------------------
	.section	.nv.constant0._Z16MH_simple_kerneliPiPfP5datumiiS0_S0_i,"a",@progbits
	.sectionflags	@""
	.align	4
.nv.constant0._Z16MH_simple_kerneliPiPfP5datumiiS0_S0_i:
	.zero		956


//--------------------- SYMBOLS --------------------------

	.type		.nv.reservedSmem.offset0,@object
	.size		.nv.reservedSmem.offset0,0x4
